//
// Generated by NVIDIA NVVM Compiler
//
// Compiler Build ID: CL-36424714
// Cuda compilation tools, release 13.0, V13.0.88
// Based on NVVM 20.0.0
//

.version 9.0
.target sm_100
.address_size 64

	// .globl	_Z11sgemm_naivePKfS0_Pfiiiff
// _ZZ20sgemm_vectorize_smemILi64ELi64ELi8ELi4ELi8EEvPKfS1_PfiiiffE2As has been demoted
// _ZZ20sgemm_vectorize_smemILi64ELi64ELi8ELi4ELi8EEvPKfS1_PfiiiffE2Bs has been demoted
// _ZZ20sgemm_vectorize_smemILi64ELi64ELi8ELi8ELi4EEvPKfS1_PfiiiffE2As has been demoted
// _ZZ20sgemm_vectorize_smemILi64ELi64ELi8ELi8ELi4EEvPKfS1_PfiiiffE2Bs has been demoted
// _ZZ20sgemm_vectorize_smemILi64ELi64ELi8ELi8ELi8EEvPKfS1_PfiiiffE2As has been demoted
// _ZZ20sgemm_vectorize_smemILi64ELi64ELi8ELi8ELi8EEvPKfS1_PfiiiffE2Bs has been demoted
// _ZZ20sgemm_vectorize_smemILi64ELi64ELi16ELi4ELi4EEvPKfS1_PfiiiffE2As has been demoted
// _ZZ20sgemm_vectorize_smemILi64ELi64ELi16ELi4ELi4EEvPKfS1_PfiiiffE2Bs has been demoted
// _ZZ20sgemm_vectorize_smemILi64ELi64ELi16ELi4ELi8EEvPKfS1_PfiiiffE2As has been demoted
// _ZZ20sgemm_vectorize_smemILi64ELi64ELi16ELi4ELi8EEvPKfS1_PfiiiffE2Bs has been demoted
// _ZZ20sgemm_vectorize_smemILi64ELi64ELi16ELi8ELi8EEvPKfS1_PfiiiffE2As has been demoted
// _ZZ20sgemm_vectorize_smemILi64ELi64ELi16ELi8ELi8EEvPKfS1_PfiiiffE2Bs has been demoted
// _ZZ20sgemm_vectorize_smemILi64ELi64ELi32ELi4ELi4EEvPKfS1_PfiiiffE2As has been demoted
// _ZZ20sgemm_vectorize_smemILi64ELi64ELi32ELi4ELi4EEvPKfS1_PfiiiffE2Bs has been demoted
// _ZZ20sgemm_vectorize_smemILi64ELi64ELi32ELi4ELi8EEvPKfS1_PfiiiffE2As has been demoted
// _ZZ20sgemm_vectorize_smemILi64ELi64ELi32ELi4ELi8EEvPKfS1_PfiiiffE2Bs has been demoted
// _ZZ20sgemm_vectorize_smemILi64ELi64ELi32ELi8ELi4EEvPKfS1_PfiiiffE2As has been demoted
// _ZZ20sgemm_vectorize_smemILi64ELi64ELi32ELi8ELi4EEvPKfS1_PfiiiffE2Bs has been demoted
// _ZZ20sgemm_vectorize_smemILi64ELi64ELi32ELi8ELi8EEvPKfS1_PfiiiffE2As has been demoted
// _ZZ20sgemm_vectorize_smemILi64ELi64ELi32ELi8ELi8EEvPKfS1_PfiiiffE2Bs has been demoted
// _ZZ20sgemm_vectorize_smemILi64ELi128ELi8ELi4ELi8EEvPKfS1_PfiiiffE2As has been demoted
// _ZZ20sgemm_vectorize_smemILi64ELi128ELi8ELi4ELi8EEvPKfS1_PfiiiffE2Bs has been demoted
// _ZZ20sgemm_vectorize_smemILi64ELi128ELi8ELi8ELi4EEvPKfS1_PfiiiffE2As has been demoted
// _ZZ20sgemm_vectorize_smemILi64ELi128ELi8ELi8ELi4EEvPKfS1_PfiiiffE2Bs has been demoted
// _ZZ20sgemm_vectorize_smemILi64ELi128ELi8ELi8ELi8EEvPKfS1_PfiiiffE2As has been demoted
// _ZZ20sgemm_vectorize_smemILi64ELi128ELi8ELi8ELi8EEvPKfS1_PfiiiffE2Bs has been demoted
// _ZZ20sgemm_vectorize_smemILi64ELi128ELi16ELi4ELi8EEvPKfS1_PfiiiffE2As has been demoted
// _ZZ20sgemm_vectorize_smemILi64ELi128ELi16ELi4ELi8EEvPKfS1_PfiiiffE2Bs has been demoted
// _ZZ20sgemm_vectorize_smemILi64ELi128ELi16ELi8ELi4EEvPKfS1_PfiiiffE2As has been demoted
// _ZZ20sgemm_vectorize_smemILi64ELi128ELi16ELi8ELi4EEvPKfS1_PfiiiffE2Bs has been demoted
// _ZZ20sgemm_vectorize_smemILi64ELi128ELi16ELi8ELi8EEvPKfS1_PfiiiffE2As has been demoted
// _ZZ20sgemm_vectorize_smemILi64ELi128ELi16ELi8ELi8EEvPKfS1_PfiiiffE2Bs has been demoted
// _ZZ20sgemm_vectorize_smemILi64ELi128ELi32ELi4ELi8EEvPKfS1_PfiiiffE2As has been demoted
// _ZZ20sgemm_vectorize_smemILi64ELi128ELi32ELi4ELi8EEvPKfS1_PfiiiffE2Bs has been demoted
// _ZZ20sgemm_vectorize_smemILi64ELi128ELi32ELi8ELi4EEvPKfS1_PfiiiffE2As has been demoted
// _ZZ20sgemm_vectorize_smemILi64ELi128ELi32ELi8ELi4EEvPKfS1_PfiiiffE2Bs has been demoted
// _ZZ20sgemm_vectorize_smemILi64ELi128ELi32ELi8ELi8EEvPKfS1_PfiiiffE2As has been demoted
// _ZZ20sgemm_vectorize_smemILi64ELi128ELi32ELi8ELi8EEvPKfS1_PfiiiffE2Bs has been demoted
// _ZZ20sgemm_vectorize_smemILi128ELi64ELi8ELi4ELi8EEvPKfS1_PfiiiffE2As has been demoted
// _ZZ20sgemm_vectorize_smemILi128ELi64ELi8ELi4ELi8EEvPKfS1_PfiiiffE2Bs has been demoted
// _ZZ20sgemm_vectorize_smemILi128ELi64ELi8ELi8ELi4EEvPKfS1_PfiiiffE2As has been demoted
// _ZZ20sgemm_vectorize_smemILi128ELi64ELi8ELi8ELi4EEvPKfS1_PfiiiffE2Bs has been demoted
// _ZZ20sgemm_vectorize_smemILi128ELi64ELi8ELi8ELi8EEvPKfS1_PfiiiffE2As has been demoted
// _ZZ20sgemm_vectorize_smemILi128ELi64ELi8ELi8ELi8EEvPKfS1_PfiiiffE2Bs has been demoted
// _ZZ20sgemm_vectorize_smemILi128ELi64ELi16ELi4ELi8EEvPKfS1_PfiiiffE2As has been demoted
// _ZZ20sgemm_vectorize_smemILi128ELi64ELi16ELi4ELi8EEvPKfS1_PfiiiffE2Bs has been demoted
// _ZZ20sgemm_vectorize_smemILi128ELi64ELi16ELi8ELi4EEvPKfS1_PfiiiffE2As has been demoted
// _ZZ20sgemm_vectorize_smemILi128ELi64ELi16ELi8ELi4EEvPKfS1_PfiiiffE2Bs has been demoted
// _ZZ20sgemm_vectorize_smemILi128ELi64ELi16ELi8ELi8EEvPKfS1_PfiiiffE2As has been demoted
// _ZZ20sgemm_vectorize_smemILi128ELi64ELi16ELi8ELi8EEvPKfS1_PfiiiffE2Bs has been demoted
// _ZZ20sgemm_vectorize_smemILi128ELi64ELi32ELi4ELi8EEvPKfS1_PfiiiffE2As has been demoted
// _ZZ20sgemm_vectorize_smemILi128ELi64ELi32ELi4ELi8EEvPKfS1_PfiiiffE2Bs has been demoted
// _ZZ20sgemm_vectorize_smemILi128ELi64ELi32ELi8ELi4EEvPKfS1_PfiiiffE2As has been demoted
// _ZZ20sgemm_vectorize_smemILi128ELi64ELi32ELi8ELi4EEvPKfS1_PfiiiffE2Bs has been demoted
// _ZZ20sgemm_vectorize_smemILi128ELi64ELi32ELi8ELi8EEvPKfS1_PfiiiffE2As has been demoted
// _ZZ20sgemm_vectorize_smemILi128ELi64ELi32ELi8ELi8EEvPKfS1_PfiiiffE2Bs has been demoted
// _ZZ20sgemm_vectorize_smemILi128ELi128ELi8ELi8ELi8EEvPKfS1_PfiiiffE2As has been demoted
// _ZZ20sgemm_vectorize_smemILi128ELi128ELi8ELi8ELi8EEvPKfS1_PfiiiffE2Bs has been demoted
// _ZZ20sgemm_vectorize_smemILi128ELi128ELi16ELi8ELi8EEvPKfS1_PfiiiffE2As has been demoted
// _ZZ20sgemm_vectorize_smemILi128ELi128ELi16ELi8ELi8EEvPKfS1_PfiiiffE2Bs has been demoted
// _ZZ20sgemm_vectorize_smemILi128ELi128ELi32ELi8ELi8EEvPKfS1_PfiiiffE2As has been demoted
// _ZZ20sgemm_vectorize_smemILi128ELi128ELi32ELi8ELi8EEvPKfS1_PfiiiffE2Bs has been demoted
// _ZZ17sgemm_warp_tilingILi64ELi64ELi8ELi32ELi32ELi4ELi8EEvPKfS1_PfiiiffE2As has been demoted
// _ZZ17sgemm_warp_tilingILi64ELi64ELi8ELi32ELi32ELi4ELi8EEvPKfS1_PfiiiffE2Bs has been demoted
// _ZZ17sgemm_warp_tilingILi64ELi64ELi8ELi32ELi32ELi8ELi4EEvPKfS1_PfiiiffE2As has been demoted
// _ZZ17sgemm_warp_tilingILi64ELi64ELi8ELi32ELi32ELi8ELi4EEvPKfS1_PfiiiffE2Bs has been demoted
// _ZZ17sgemm_warp_tilingILi64ELi64ELi8ELi32ELi64ELi8ELi8EEvPKfS1_PfiiiffE2As has been demoted
// _ZZ17sgemm_warp_tilingILi64ELi64ELi8ELi32ELi64ELi8ELi8EEvPKfS1_PfiiiffE2Bs has been demoted
// _ZZ17sgemm_warp_tilingILi64ELi64ELi8ELi64ELi32ELi8ELi8EEvPKfS1_PfiiiffE2As has been demoted
// _ZZ17sgemm_warp_tilingILi64ELi64ELi8ELi64ELi32ELi8ELi8EEvPKfS1_PfiiiffE2Bs has been demoted
// _ZZ17sgemm_warp_tilingILi64ELi128ELi8ELi32ELi32ELi4ELi8EEvPKfS1_PfiiiffE2As has been demoted
// _ZZ17sgemm_warp_tilingILi64ELi128ELi8ELi32ELi32ELi4ELi8EEvPKfS1_PfiiiffE2Bs has been demoted
// _ZZ17sgemm_warp_tilingILi64ELi128ELi8ELi32ELi32ELi8ELi4EEvPKfS1_PfiiiffE2As has been demoted
// _ZZ17sgemm_warp_tilingILi64ELi128ELi8ELi32ELi32ELi8ELi4EEvPKfS1_PfiiiffE2Bs has been demoted
// _ZZ17sgemm_warp_tilingILi64ELi128ELi8ELi32ELi64ELi8ELi8EEvPKfS1_PfiiiffE2As has been demoted
// _ZZ17sgemm_warp_tilingILi64ELi128ELi8ELi32ELi64ELi8ELi8EEvPKfS1_PfiiiffE2Bs has been demoted
// _ZZ17sgemm_warp_tilingILi64ELi128ELi8ELi64ELi32ELi8ELi8EEvPKfS1_PfiiiffE2As has been demoted
// _ZZ17sgemm_warp_tilingILi64ELi128ELi8ELi64ELi32ELi8ELi8EEvPKfS1_PfiiiffE2Bs has been demoted
// _ZZ17sgemm_warp_tilingILi128ELi64ELi8ELi32ELi32ELi4ELi8EEvPKfS1_PfiiiffE2As has been demoted
// _ZZ17sgemm_warp_tilingILi128ELi64ELi8ELi32ELi32ELi4ELi8EEvPKfS1_PfiiiffE2Bs has been demoted
// _ZZ17sgemm_warp_tilingILi128ELi64ELi8ELi32ELi32ELi8ELi4EEvPKfS1_PfiiiffE2As has been demoted
// _ZZ17sgemm_warp_tilingILi128ELi64ELi8ELi32ELi32ELi8ELi4EEvPKfS1_PfiiiffE2Bs has been demoted
// _ZZ17sgemm_warp_tilingILi128ELi64ELi8ELi32ELi64ELi8ELi8EEvPKfS1_PfiiiffE2As has been demoted
// _ZZ17sgemm_warp_tilingILi128ELi64ELi8ELi32ELi64ELi8ELi8EEvPKfS1_PfiiiffE2Bs has been demoted
// _ZZ17sgemm_warp_tilingILi128ELi64ELi8ELi64ELi32ELi8ELi8EEvPKfS1_PfiiiffE2As has been demoted
// _ZZ17sgemm_warp_tilingILi128ELi64ELi8ELi64ELi32ELi8ELi8EEvPKfS1_PfiiiffE2Bs has been demoted
// _ZZ17sgemm_warp_tilingILi128ELi128ELi8ELi32ELi64ELi8ELi8EEvPKfS1_PfiiiffE2As has been demoted
// _ZZ17sgemm_warp_tilingILi128ELi128ELi8ELi32ELi64ELi8ELi8EEvPKfS1_PfiiiffE2Bs has been demoted
// _ZZ17sgemm_warp_tilingILi128ELi128ELi8ELi64ELi32ELi8ELi8EEvPKfS1_PfiiiffE2As has been demoted
// _ZZ17sgemm_warp_tilingILi128ELi128ELi8ELi64ELi32ELi8ELi8EEvPKfS1_PfiiiffE2Bs has been demoted
// _ZZ12sgemm_sharedILi32EEvPKfS1_PfiiiffE2As has been demoted
// _ZZ12sgemm_sharedILi32EEvPKfS1_PfiiiffE2Bs has been demoted
// _ZZ17sgemm_1D_blockingILi64ELi64ELi16ELi4EEvPKfS1_PfiiiffE2As has been demoted
// _ZZ17sgemm_1D_blockingILi64ELi64ELi16ELi4EEvPKfS1_PfiiiffE2Bs has been demoted
// _ZZ17sgemm_1D_blockingILi64ELi64ELi8ELi8EEvPKfS1_PfiiiffE2As has been demoted
// _ZZ17sgemm_1D_blockingILi64ELi64ELi8ELi8EEvPKfS1_PfiiiffE2Bs has been demoted
// _ZZ17sgemm_1D_blockingILi64ELi64ELi4ELi16EEvPKfS1_PfiiiffE2As has been demoted
// _ZZ17sgemm_1D_blockingILi64ELi64ELi4ELi16EEvPKfS1_PfiiiffE2Bs has been demoted
// _ZZ17sgemm_1D_blockingILi64ELi64ELi2ELi32EEvPKfS1_PfiiiffE2As has been demoted
// _ZZ17sgemm_1D_blockingILi64ELi64ELi2ELi32EEvPKfS1_PfiiiffE2Bs has been demoted
// _ZZ17sgemm_2D_blockingILi64ELi64ELi8ELi4ELi4EEvPKfS1_PfiiiffE2As has been demoted
// _ZZ17sgemm_2D_blockingILi64ELi64ELi8ELi4ELi4EEvPKfS1_PfiiiffE2Bs has been demoted
// _ZZ20sgemm_vectorize_smemILi64ELi64ELi8ELi4ELi4EEvPKfS1_PfiiiffE2As has been demoted
// _ZZ20sgemm_vectorize_smemILi64ELi64ELi8ELi4ELi4EEvPKfS1_PfiiiffE2Bs has been demoted
// _ZZ20sgemm_vectorize_smemILi64ELi64ELi16ELi8ELi4EEvPKfS1_PfiiiffE2As has been demoted
// _ZZ20sgemm_vectorize_smemILi64ELi64ELi16ELi8ELi4EEvPKfS1_PfiiiffE2Bs has been demoted
// _ZZ17sgemm_warp_tilingILi128ELi128ELi16ELi64ELi32ELi16ELi4EEvPKfS1_PfiiiffE2As has been demoted
// _ZZ17sgemm_warp_tilingILi128ELi128ELi16ELi64ELi32ELi16ELi4EEvPKfS1_PfiiiffE2Bs has been demoted
// _ZZ22sgemm_double_bufferingILi128ELi128ELi16ELi8ELi8EEvPKfS1_PfiiiffE2As has been demoted
// _ZZ22sgemm_double_bufferingILi128ELi128ELi16ELi8ELi8EEvPKfS1_PfiiiffE2Bs has been demoted

.visible .entry _Z11sgemm_naivePKfS0_Pfiiiff(
	.param .u64 .ptr .align 1 _Z11sgemm_naivePKfS0_Pfiiiff_param_0,
	.param .u64 .ptr .align 1 _Z11sgemm_naivePKfS0_Pfiiiff_param_1,
	.param .u64 .ptr .align 1 _Z11sgemm_naivePKfS0_Pfiiiff_param_2,
	.param .u32 _Z11sgemm_naivePKfS0_Pfiiiff_param_3,
	.param .u32 _Z11sgemm_naivePKfS0_Pfiiiff_param_4,
	.param .u32 _Z11sgemm_naivePKfS0_Pfiiiff_param_5,
	.param .f32 _Z11sgemm_naivePKfS0_Pfiiiff_param_6,
	.param .f32 _Z11sgemm_naivePKfS0_Pfiiiff_param_7
)
{
	.reg .pred 	%p<13>;
	.reg .b32 	%r<46>;
	.reg .b32 	%f<73>;
	.reg .b64 	%rd<40>;

	ld.param.u64 	%rd5, [_Z11sgemm_naivePKfS0_Pfiiiff_param_0];
	ld.param.u64 	%rd6, [_Z11sgemm_naivePKfS0_Pfiiiff_param_1];
	ld.param.u64 	%rd4, [_Z11sgemm_naivePKfS0_Pfiiiff_param_2];
	ld.param.u32 	%r22, [_Z11sgemm_naivePKfS0_Pfiiiff_param_3];
	ld.param.u32 	%r23, [_Z11sgemm_naivePKfS0_Pfiiiff_param_4];
	ld.param.u32 	%r21, [_Z11sgemm_naivePKfS0_Pfiiiff_param_5];
	ld.param.f32 	%f13, [_Z11sgemm_naivePKfS0_Pfiiiff_param_6];
	ld.param.f32 	%f14, [_Z11sgemm_naivePKfS0_Pfiiiff_param_7];
	cvta.to.global.u64 	%rd1, %rd6;
	cvta.to.global.u64 	%rd2, %rd5;
	mov.u32 	%r24, %ctaid.x;
	mov.u32 	%r25, %ntid.x;
	mov.u32 	%r26, %tid.x;
	mad.lo.s32 	%r1, %r24, %r25, %r26;
	mov.u32 	%r27, %ctaid.y;
	mov.u32 	%r28, %ntid.y;
	mov.u32 	%r29, %tid.y;
	mad.lo.s32 	%r30, %r27, %r28, %r29;
	setp.ge.s32 	%p1, %r1, %r22;
	setp.ge.s32 	%p2, %r30, %r23;
	or.pred  	%p3, %p1, %p2;
	@%p3 bra 	$L__BB0_14;
	setp.lt.s32 	%p4, %r21, 1;
	mov.f32 	%f72, 0f00000000;
	@%p4 bra 	$L__BB0_13;
	mul.lo.s32 	%r3, %r21, %r1;
	and.b32  	%r4, %r21, 7;
	setp.lt.u32 	%p5, %r21, 8;
	mov.f32 	%f72, 0f00000000;
	mov.b32 	%r44, 0;
	@%p5 bra 	$L__BB0_5;
	and.b32  	%r44, %r21, 2147483640;
	neg.s32 	%r42, %r44;
	shl.b32 	%r7, %r23, 3;
	add.s64 	%rd3, %rd2, 16;
	mov.f32 	%f72, 0f00000000;
	mul.wide.s32 	%rd11, %r23, 4;
	mov.u32 	%r40, %r3;
	mov.u32 	%r41, %r30;
$L__BB0_4:
	.pragma "nounroll";
	mul.wide.s32 	%rd7, %r40, 4;
	add.s64 	%rd8, %rd3, %rd7;
	ld.global.nc.f32 	%f19, [%rd8+-16];
	mul.wide.s32 	%rd9, %r41, 4;
	add.s64 	%rd10, %rd1, %rd9;
	ld.global.nc.f32 	%f20, [%rd10];
	fma.rn.f32 	%f21, %f19, %f20, %f72;
	ld.global.nc.f32 	%f22, [%rd8+-12];
	add.s64 	%rd12, %rd10, %rd11;
	ld.global.nc.f32 	%f23, [%rd12];
	fma.rn.f32 	%f24, %f22, %f23, %f21;
	ld.global.nc.f32 	%f25, [%rd8+-8];
	add.s64 	%rd13, %rd12, %rd11;
	ld.global.nc.f32 	%f26, [%rd13];
	fma.rn.f32 	%f27, %f25, %f26, %f24;
	ld.global.nc.f32 	%f28, [%rd8+-4];
	add.s64 	%rd14, %rd13, %rd11;
	ld.global.nc.f32 	%f29, [%rd14];
	fma.rn.f32 	%f30, %f28, %f29, %f27;
	ld.global.nc.f32 	%f31, [%rd8];
	add.s64 	%rd15, %rd14, %rd11;
	ld.global.nc.f32 	%f32, [%rd15];
	fma.rn.f32 	%f33, %f31, %f32, %f30;
	ld.global.nc.f32 	%f34, [%rd8+4];
	add.s64 	%rd16, %rd15, %rd11;
	ld.global.nc.f32 	%f35, [%rd16];
	fma.rn.f32 	%f36, %f34, %f35, %f33;
	ld.global.nc.f32 	%f37, [%rd8+8];
	add.s64 	%rd17, %rd16, %rd11;
	ld.global.nc.f32 	%f38, [%rd17];
	fma.rn.f32 	%f39, %f37, %f38, %f36;
	ld.global.nc.f32 	%f40, [%rd8+12];
	add.s64 	%rd18, %rd17, %rd11;
	ld.global.nc.f32 	%f41, [%rd18];
	fma.rn.f32 	%f72, %f40, %f41, %f39;
	add.s32 	%r42, %r42, 8;
	add.s32 	%r41, %r41, %r7;
	add.s32 	%r40, %r40, 8;
	setp.ne.s32 	%p6, %r42, 0;
	@%p6 bra 	$L__BB0_4;
$L__BB0_5:
	setp.eq.s32 	%p7, %r4, 0;
	@%p7 bra 	$L__BB0_13;
	and.b32  	%r15, %r21, 3;
	setp.lt.u32 	%p8, %r4, 4;
	@%p8 bra 	$L__BB0_8;
	add.s32 	%r32, %r44, %r3;
	mul.wide.s32 	%rd19, %r32, 4;
	add.s64 	%rd20, %rd2, %rd19;
	ld.global.nc.f32 	%f43, [%rd20];
	mad.lo.s32 	%r33, %r44, %r23, %r30;
	mul.wide.s32 	%rd21, %r33, 4;
	add.s64 	%rd22, %rd1, %rd21;
	ld.global.nc.f32 	%f44, [%rd22];
	fma.rn.f32 	%f45, %f43, %f44, %f72;
	ld.global.nc.f32 	%f46, [%rd20+4];
	mul.wide.s32 	%rd23, %r23, 4;
	add.s64 	%rd24, %rd22, %rd23;
	ld.global.nc.f32 	%f47, [%rd24];
	fma.rn.f32 	%f48, %f46, %f47, %f45;
	ld.global.nc.f32 	%f49, [%rd20+8];
	add.s64 	%rd25, %rd24, %rd23;
	ld.global.nc.f32 	%f50, [%rd25];
	fma.rn.f32 	%f51, %f49, %f50, %f48;
	ld.global.nc.f32 	%f52, [%rd20+12];
	add.s64 	%rd26, %rd25, %rd23;
	ld.global.nc.f32 	%f53, [%rd26];
	fma.rn.f32 	%f72, %f52, %f53, %f51;
	add.s32 	%r44, %r44, 4;
$L__BB0_8:
	setp.eq.s32 	%p9, %r15, 0;
	@%p9 bra 	$L__BB0_13;
	setp.eq.s32 	%p10, %r15, 1;
	@%p10 bra 	$L__BB0_11;
	add.s32 	%r34, %r44, %r3;
	mul.wide.s32 	%rd27, %r34, 4;
	add.s64 	%rd28, %rd2, %rd27;
	ld.global.nc.f32 	%f55, [%rd28];
	mad.lo.s32 	%r35, %r44, %r23, %r30;
	mul.wide.s32 	%rd29, %r35, 4;
	add.s64 	%rd30, %rd1, %rd29;
	ld.global.nc.f32 	%f56, [%rd30];
	fma.rn.f32 	%f57, %f55, %f56, %f72;
	ld.global.nc.f32 	%f58, [%rd28+4];
	mul.wide.s32 	%rd31, %r23, 4;
	add.s64 	%rd32, %rd30, %rd31;
	ld.global.nc.f32 	%f59, [%rd32];
	fma.rn.f32 	%f72, %f58, %f59, %f57;
	add.s32 	%r44, %r44, 2;
$L__BB0_11:
	and.b32  	%r36, %r21, 1;
	setp.eq.b32 	%p11, %r36, 1;
	not.pred 	%p12, %p11;
	@%p12 bra 	$L__BB0_13;
	add.s32 	%r37, %r44, %r3;
	mul.wide.s32 	%rd33, %r37, 4;
	add.s64 	%rd34, %rd2, %rd33;
	ld.global.nc.f32 	%f60, [%rd34];
	mad.lo.s32 	%r38, %r44, %r23, %r30;
	mul.wide.s32 	%rd35, %r38, 4;
	add.s64 	%rd36, %rd1, %rd35;
	ld.global.nc.f32 	%f61, [%rd36];
	fma.rn.f32 	%f72, %f60, %f61, %f72;
$L__BB0_13:
	mad.lo.s32 	%r39, %r23, %r1, %r30;
	cvta.to.global.u64 	%rd37, %rd4;
	mul.wide.s32 	%rd38, %r39, 4;
	add.s64 	%rd39, %rd37, %rd38;
	ld.global.f32 	%f62, [%rd39];
	mul.f32 	%f63, %f14, %f62;
	fma.rn.f32 	%f64, %f13, %f72, %f63;
	st.global.f32 	[%rd39], %f64;
$L__BB0_14:
	ret;

}
	// .globl	_Z15sgemm_coalcesedPKfS0_Pfiiiff
.visible .entry _Z15sgemm_coalcesedPKfS0_Pfiiiff(
	.param .u64 .ptr .align 1 _Z15sgemm_coalcesedPKfS0_Pfiiiff_param_0,
	.param .u64 .ptr .align 1 _Z15sgemm_coalcesedPKfS0_Pfiiiff_param_1,
	.param .u64 .ptr .align 1 _Z15sgemm_coalcesedPKfS0_Pfiiiff_param_2,
	.param .u32 _Z15sgemm_coalcesedPKfS0_Pfiiiff_param_3,
	.param .u32 _Z15sgemm_coalcesedPKfS0_Pfiiiff_param_4,
	.param .u32 _Z15sgemm_coalcesedPKfS0_Pfiiiff_param_5,
	.param .f32 _Z15sgemm_coalcesedPKfS0_Pfiiiff_param_6,
	.param .f32 _Z15sgemm_coalcesedPKfS0_Pfiiiff_param_7
)
{
	.reg .pred 	%p<13>;
	.reg .b32 	%r<43>;
	.reg .b32 	%f<73>;
	.reg .b64 	%rd<53>;

	ld.param.u64 	%rd7, [_Z15sgemm_coalcesedPKfS0_Pfiiiff_param_0];
	ld.param.u64 	%rd8, [_Z15sgemm_coalcesedPKfS0_Pfiiiff_param_1];
	ld.param.u64 	%rd6, [_Z15sgemm_coalcesedPKfS0_Pfiiiff_param_2];
	ld.param.u32 	%r20, [_Z15sgemm_coalcesedPKfS0_Pfiiiff_param_3];
	ld.param.u32 	%r18, [_Z15sgemm_coalcesedPKfS0_Pfiiiff_param_4];
	ld.param.u32 	%r19, [_Z15sgemm_coalcesedPKfS0_Pfiiiff_param_5];
	ld.param.f32 	%f13, [_Z15sgemm_coalcesedPKfS0_Pfiiiff_param_6];
	ld.param.f32 	%f14, [_Z15sgemm_coalcesedPKfS0_Pfiiiff_param_7];
	cvta.to.global.u64 	%rd1, %rd8;
	cvta.to.global.u64 	%rd2, %rd7;
	mov.u32 	%r22, %ctaid.x;
	mov.u32 	%r23, %ntid.x;
	mov.u32 	%r24, %tid.x;
	mad.lo.s32 	%r1, %r22, %r23, %r24;
	mov.u32 	%r25, %ctaid.y;
	mov.u32 	%r26, %ntid.y;
	mov.u32 	%r27, %tid.y;
	mad.lo.s32 	%r28, %r25, %r26, %r27;
	setp.ge.s32 	%p1, %r1, %r18;
	setp.ge.s32 	%p2, %r28, %r20;
	or.pred  	%p3, %p1, %p2;
	@%p3 bra 	$L__BB1_14;
	setp.lt.s32 	%p4, %r19, 1;
	mov.f32 	%f72, 0f00000000;
	@%p4 bra 	$L__BB1_13;
	mul.lo.s32 	%r3, %r19, %r28;
	and.b32  	%r4, %r19, 7;
	setp.lt.u32 	%p5, %r19, 8;
	mov.f32 	%f72, 0f00000000;
	mov.b32 	%r41, 0;
	@%p5 bra 	$L__BB1_5;
	and.b32  	%r41, %r19, 2147483640;
	neg.s32 	%r39, %r41;
	shl.b32 	%r7, %r18, 3;
	mul.wide.u32 	%rd9, %r3, 4;
	add.s64 	%rd10, %rd9, %rd2;
	add.s64 	%rd52, %rd10, 16;
	mov.f32 	%f72, 0f00000000;
	mul.wide.s32 	%rd13, %r18, 4;
	mov.u32 	%r38, %r1;
$L__BB1_4:
	.pragma "nounroll";
	ld.global.nc.f32 	%f19, [%rd52+-16];
	mul.wide.s32 	%rd11, %r38, 4;
	add.s64 	%rd12, %rd1, %rd11;
	ld.global.nc.f32 	%f20, [%rd12];
	fma.rn.f32 	%f21, %f19, %f20, %f72;
	ld.global.nc.f32 	%f22, [%rd52+-12];
	add.s64 	%rd14, %rd12, %rd13;
	ld.global.nc.f32 	%f23, [%rd14];
	fma.rn.f32 	%f24, %f22, %f23, %f21;
	ld.global.nc.f32 	%f25, [%rd52+-8];
	add.s64 	%rd15, %rd14, %rd13;
	ld.global.nc.f32 	%f26, [%rd15];
	fma.rn.f32 	%f27, %f25, %f26, %f24;
	ld.global.nc.f32 	%f28, [%rd52+-4];
	add.s64 	%rd16, %rd15, %rd13;
	ld.global.nc.f32 	%f29, [%rd16];
	fma.rn.f32 	%f30, %f28, %f29, %f27;
	ld.global.nc.f32 	%f31, [%rd52];
	add.s64 	%rd17, %rd16, %rd13;
	ld.global.nc.f32 	%f32, [%rd17];
	fma.rn.f32 	%f33, %f31, %f32, %f30;
	ld.global.nc.f32 	%f34, [%rd52+4];
	add.s64 	%rd18, %rd17, %rd13;
	ld.global.nc.f32 	%f35, [%rd18];
	fma.rn.f32 	%f36, %f34, %f35, %f33;
	ld.global.nc.f32 	%f37, [%rd52+8];
	add.s64 	%rd19, %rd18, %rd13;
	ld.global.nc.f32 	%f38, [%rd19];
	fma.rn.f32 	%f39, %f37, %f38, %f36;
	ld.global.nc.f32 	%f40, [%rd52+12];
	add.s64 	%rd20, %rd19, %rd13;
	ld.global.nc.f32 	%f41, [%rd20];
	fma.rn.f32 	%f72, %f40, %f41, %f39;
	add.s32 	%r39, %r39, 8;
	add.s32 	%r38, %r38, %r7;
	add.s64 	%rd52, %rd52, 32;
	setp.ne.s32 	%p6, %r39, 0;
	@%p6 bra 	$L__BB1_4;
$L__BB1_5:
	setp.eq.s32 	%p7, %r4, 0;
	@%p7 bra 	$L__BB1_13;
	and.b32  	%r13, %r19, 3;
	setp.lt.u32 	%p8, %r4, 4;
	@%p8 bra 	$L__BB1_8;
	add.s32 	%r30, %r41, %r3;
	mul.wide.u32 	%rd21, %r30, 4;
	add.s64 	%rd22, %rd2, %rd21;
	ld.global.nc.f32 	%f43, [%rd22];
	mad.lo.s32 	%r31, %r41, %r18, %r1;
	mul.wide.s32 	%rd23, %r31, 4;
	add.s64 	%rd24, %rd1, %rd23;
	ld.global.nc.f32 	%f44, [%rd24];
	fma.rn.f32 	%f45, %f43, %f44, %f72;
	cvt.u64.u32 	%rd25, %r3;
	cvt.u64.u32 	%rd26, %r41;
	add.s64 	%rd27, %rd26, %rd25;
	shl.b64 	%rd28, %rd27, 2;
	add.s64 	%rd29, %rd2, %rd28;
	ld.global.nc.f32 	%f46, [%rd29+4];
	mul.wide.s32 	%rd30, %r18, 4;
	add.s64 	%rd31, %rd24, %rd30;
	ld.global.nc.f32 	%f47, [%rd31];
	fma.rn.f32 	%f48, %f46, %f47, %f45;
	ld.global.nc.f32 	%f49, [%rd29+8];
	add.s64 	%rd32, %rd31, %rd30;
	ld.global.nc.f32 	%f50, [%rd32];
	fma.rn.f32 	%f51, %f49, %f50, %f48;
	ld.global.nc.f32 	%f52, [%rd29+12];
	add.s64 	%rd33, %rd32, %rd30;
	ld.global.nc.f32 	%f53, [%rd33];
	fma.rn.f32 	%f72, %f52, %f53, %f51;
	add.s32 	%r41, %r41, 4;
$L__BB1_8:
	setp.eq.s32 	%p9, %r13, 0;
	@%p9 bra 	$L__BB1_13;
	setp.eq.s32 	%p10, %r13, 1;
	@%p10 bra 	$L__BB1_11;
	add.s32 	%r32, %r41, %r3;
	mul.wide.u32 	%rd34, %r32, 4;
	add.s64 	%rd35, %rd2, %rd34;
	ld.global.nc.f32 	%f55, [%rd35];
	mad.lo.s32 	%r33, %r41, %r18, %r1;
	mul.wide.s32 	%rd36, %r33, 4;
	add.s64 	%rd37, %rd1, %rd36;
	ld.global.nc.f32 	%f56, [%rd37];
	fma.rn.f32 	%f57, %f55, %f56, %f72;
	cvt.u64.u32 	%rd38, %r3;
	cvt.u64.u32 	%rd39, %r41;
	add.s64 	%rd40, %rd39, %rd38;
	shl.b64 	%rd41, %rd40, 2;
	add.s64 	%rd42, %rd2, %rd41;
	ld.global.nc.f32 	%f58, [%rd42+4];
	mul.wide.s32 	%rd43, %r18, 4;
	add.s64 	%rd44, %rd37, %rd43;
	ld.global.nc.f32 	%f59, [%rd44];
	fma.rn.f32 	%f72, %f58, %f59, %f57;
	add.s32 	%r41, %r41, 2;
$L__BB1_11:
	and.b32  	%r34, %r19, 1;
	setp.eq.b32 	%p11, %r34, 1;
	not.pred 	%p12, %p11;
	@%p12 bra 	$L__BB1_13;
	add.s32 	%r35, %r41, %r3;
	mul.wide.u32 	%rd45, %r35, 4;
	add.s64 	%rd46, %rd2, %rd45;
	ld.global.nc.f32 	%f60, [%rd46];
	mad.lo.s32 	%r36, %r41, %r18, %r1;
	mul.wide.s32 	%rd47, %r36, 4;
	add.s64 	%rd48, %rd1, %rd47;
	ld.global.nc.f32 	%f61, [%rd48];
	fma.rn.f32 	%f72, %f60, %f61, %f72;
$L__BB1_13:
	mad.lo.s32 	%r37, %r18, %r28, %r1;
	cvta.to.global.u64 	%rd49, %rd6;
	mul.wide.s32 	%rd50, %r37, 4;
	add.s64 	%rd51, %rd49, %rd50;
	ld.global.f32 	%f62, [%rd51];
	mul.f32 	%f63, %f14, %f62;
	fma.rn.f32 	%f64, %f13, %f72, %f63;
	st.global.f32 	[%rd51], %f64;
$L__BB1_14:
	ret;

}
	// .globl	_Z12sgemm_sharedILi32EEvPKfS1_Pfiiiff
.visible .entry _Z12sgemm_sharedILi32EEvPKfS1_Pfiiiff(
	.param .u64 .ptr .align 1 _Z12sgemm_sharedILi32EEvPKfS1_Pfiiiff_param_0,
	.param .u64 .ptr .align 1 _Z12sgemm_sharedILi32EEvPKfS1_Pfiiiff_param_1,
	.param .u64 .ptr .align 1 _Z12sgemm_sharedILi32EEvPKfS1_Pfiiiff_param_2,
	.param .u32 _Z12sgemm_sharedILi32EEvPKfS1_Pfiiiff_param_3,
	.param .u32 _Z12sgemm_sharedILi32EEvPKfS1_Pfiiiff_param_4,
	.param .u32 _Z12sgemm_sharedILi32EEvPKfS1_Pfiiiff_param_5,
	.param .f32 _Z12sgemm_sharedILi32EEvPKfS1_Pfiiiff_param_6,
	.param .f32 _Z12sgemm_sharedILi32EEvPKfS1_Pfiiiff_param_7
)
{
	.reg .pred 	%p<12>;
	.reg .b32 	%r<45>;
	.reg .b32 	%f<116>;
	.reg .b64 	%rd<13>;
	// demoted variable
	.shared .align 4 .b8 _ZZ12sgemm_sharedILi32EEvPKfS1_PfiiiffE2As[4096];
	// demoted variable
	.shared .align 4 .b8 _ZZ12sgemm_sharedILi32EEvPKfS1_PfiiiffE2Bs[4096];
	ld.param.u64 	%rd3, [_Z12sgemm_sharedILi32EEvPKfS1_Pfiiiff_param_0];
	ld.param.u64 	%rd4, [_Z12sgemm_sharedILi32EEvPKfS1_Pfiiiff_param_1];
	ld.param.u64 	%rd5, [_Z12sgemm_sharedILi32EEvPKfS1_Pfiiiff_param_2];
	ld.param.u32 	%r23, [_Z12sgemm_sharedILi32EEvPKfS1_Pfiiiff_param_3];
	ld.param.u32 	%r24, [_Z12sgemm_sharedILi32EEvPKfS1_Pfiiiff_param_4];
	ld.param.u32 	%r25, [_Z12sgemm_sharedILi32EEvPKfS1_Pfiiiff_param_5];
	ld.param.f32 	%f8, [_Z12sgemm_sharedILi32EEvPKfS1_Pfiiiff_param_6];
	ld.param.f32 	%f9, [_Z12sgemm_sharedILi32EEvPKfS1_Pfiiiff_param_7];
	mov.u32 	%r42, %tid.y;
	mov.u32 	%r40, %tid.x;
	mov.u32 	%r26, %ctaid.y;
	mov.u32 	%r27, %ntid.y;
	mad.lo.s32 	%r3, %r26, %r27, %r42;
	mov.u32 	%r28, %ctaid.x;
	mov.u32 	%r29, %ntid.x;
	mad.lo.s32 	%r4, %r28, %r29, %r40;
	setp.lt.s32 	%p1, %r25, -30;
	mov.f32 	%f115, 0f00000000;
	@%p1 bra 	$L__BB2_7;
	add.s32 	%r30, %r25, -1;
	shr.s32 	%r31, %r30, 31;
	shr.u32 	%r32, %r31, 27;
	add.s32 	%r33, %r30, %r32;
	shr.s32 	%r34, %r33, 5;
	neg.s32 	%r44, %r34;
	shl.b32 	%r35, %r42, 7;
	mov.u32 	%r36, _ZZ12sgemm_sharedILi32EEvPKfS1_PfiiiffE2As;
	add.s32 	%r5, %r36, %r35;
	shl.b32 	%r37, %r40, 2;
	add.s32 	%r6, %r5, %r37;
	mov.u32 	%r38, _ZZ12sgemm_sharedILi32EEvPKfS1_PfiiiffE2Bs;
	add.s32 	%r8, %r38, %r37;
	add.s32 	%r7, %r8, %r35;
	mad.lo.s32 	%r43, %r42, %r24, %r4;
	shl.b32 	%r11, %r24, 5;
	mad.lo.s32 	%r41, %r25, %r3, %r40;
	cvta.to.global.u64 	%rd1, %rd3;
	cvta.to.global.u64 	%rd2, %rd4;
	mov.f32 	%f115, 0f00000000;
$L__BB2_2:
	setp.ge.s32 	%p2, %r3, %r23;
	setp.ge.s32 	%p3, %r40, %r25;
	mov.f32 	%f113, 0f00000000;
	or.pred  	%p4, %p2, %p3;
	@%p4 bra 	$L__BB2_4;
	mul.wide.s32 	%rd6, %r41, 4;
	add.s64 	%rd7, %rd1, %rd6;
	ld.global.nc.f32 	%f113, [%rd7];
$L__BB2_4:
	setp.ge.s32 	%p5, %r4, %r24;
	st.shared.f32 	[%r6], %f113;
	setp.ge.s32 	%p6, %r42, %r25;
	mov.f32 	%f114, 0f00000000;
	or.pred  	%p7, %p5, %p6;
	@%p7 bra 	$L__BB2_6;
	mul.wide.s32 	%rd8, %r43, 4;
	add.s64 	%rd9, %rd2, %rd8;
	ld.global.nc.f32 	%f114, [%rd9];
$L__BB2_6:
	st.shared.f32 	[%r7], %f114;
	bar.sync 	0;
	ld.shared.f32 	%f14, [%r5];
	ld.shared.f32 	%f15, [%r8];
	fma.rn.f32 	%f16, %f14, %f15, %f115;
	ld.shared.f32 	%f17, [%r5+4];
	ld.shared.f32 	%f18, [%r8+128];
	fma.rn.f32 	%f19, %f17, %f18, %f16;
	ld.shared.f32 	%f20, [%r5+8];
	ld.shared.f32 	%f21, [%r8+256];
	fma.rn.f32 	%f22, %f20, %f21, %f19;
	ld.shared.f32 	%f23, [%r5+12];
	ld.shared.f32 	%f24, [%r8+384];
	fma.rn.f32 	%f25, %f23, %f24, %f22;
	ld.shared.f32 	%f26, [%r5+16];
	ld.shared.f32 	%f27, [%r8+512];
	fma.rn.f32 	%f28, %f26, %f27, %f25;
	ld.shared.f32 	%f29, [%r5+20];
	ld.shared.f32 	%f30, [%r8+640];
	fma.rn.f32 	%f31, %f29, %f30, %f28;
	ld.shared.f32 	%f32, [%r5+24];
	ld.shared.f32 	%f33, [%r8+768];
	fma.rn.f32 	%f34, %f32, %f33, %f31;
	ld.shared.f32 	%f35, [%r5+28];
	ld.shared.f32 	%f36, [%r8+896];
	fma.rn.f32 	%f37, %f35, %f36, %f34;
	ld.shared.f32 	%f38, [%r5+32];
	ld.shared.f32 	%f39, [%r8+1024];
	fma.rn.f32 	%f40, %f38, %f39, %f37;
	ld.shared.f32 	%f41, [%r5+36];
	ld.shared.f32 	%f42, [%r8+1152];
	fma.rn.f32 	%f43, %f41, %f42, %f40;
	ld.shared.f32 	%f44, [%r5+40];
	ld.shared.f32 	%f45, [%r8+1280];
	fma.rn.f32 	%f46, %f44, %f45, %f43;
	ld.shared.f32 	%f47, [%r5+44];
	ld.shared.f32 	%f48, [%r8+1408];
	fma.rn.f32 	%f49, %f47, %f48, %f46;
	ld.shared.f32 	%f50, [%r5+48];
	ld.shared.f32 	%f51, [%r8+1536];
	fma.rn.f32 	%f52, %f50, %f51, %f49;
	ld.shared.f32 	%f53, [%r5+52];
	ld.shared.f32 	%f54, [%r8+1664];
	fma.rn.f32 	%f55, %f53, %f54, %f52;
	ld.shared.f32 	%f56, [%r5+56];
	ld.shared.f32 	%f57, [%r8+1792];
	fma.rn.f32 	%f58, %f56, %f57, %f55;
	ld.shared.f32 	%f59, [%r5+60];
	ld.shared.f32 	%f60, [%r8+1920];
	fma.rn.f32 	%f61, %f59, %f60, %f58;
	ld.shared.f32 	%f62, [%r5+64];
	ld.shared.f32 	%f63, [%r8+2048];
	fma.rn.f32 	%f64, %f62, %f63, %f61;
	ld.shared.f32 	%f65, [%r5+68];
	ld.shared.f32 	%f66, [%r8+2176];
	fma.rn.f32 	%f67, %f65, %f66, %f64;
	ld.shared.f32 	%f68, [%r5+72];
	ld.shared.f32 	%f69, [%r8+2304];
	fma.rn.f32 	%f70, %f68, %f69, %f67;
	ld.shared.f32 	%f71, [%r5+76];
	ld.shared.f32 	%f72, [%r8+2432];
	fma.rn.f32 	%f73, %f71, %f72, %f70;
	ld.shared.f32 	%f74, [%r5+80];
	ld.shared.f32 	%f75, [%r8+2560];
	fma.rn.f32 	%f76, %f74, %f75, %f73;
	ld.shared.f32 	%f77, [%r5+84];
	ld.shared.f32 	%f78, [%r8+2688];
	fma.rn.f32 	%f79, %f77, %f78, %f76;
	ld.shared.f32 	%f80, [%r5+88];
	ld.shared.f32 	%f81, [%r8+2816];
	fma.rn.f32 	%f82, %f80, %f81, %f79;
	ld.shared.f32 	%f83, [%r5+92];
	ld.shared.f32 	%f84, [%r8+2944];
	fma.rn.f32 	%f85, %f83, %f84, %f82;
	ld.shared.f32 	%f86, [%r5+96];
	ld.shared.f32 	%f87, [%r8+3072];
	fma.rn.f32 	%f88, %f86, %f87, %f85;
	ld.shared.f32 	%f89, [%r5+100];
	ld.shared.f32 	%f90, [%r8+3200];
	fma.rn.f32 	%f91, %f89, %f90, %f88;
	ld.shared.f32 	%f92, [%r5+104];
	ld.shared.f32 	%f93, [%r8+3328];
	fma.rn.f32 	%f94, %f92, %f93, %f91;
	ld.shared.f32 	%f95, [%r5+108];
	ld.shared.f32 	%f96, [%r8+3456];
	fma.rn.f32 	%f97, %f95, %f96, %f94;
	ld.shared.f32 	%f98, [%r5+112];
	ld.shared.f32 	%f99, [%r8+3584];
	fma.rn.f32 	%f100, %f98, %f99, %f97;
	ld.shared.f32 	%f101, [%r5+116];
	ld.shared.f32 	%f102, [%r8+3712];
	fma.rn.f32 	%f103, %f101, %f102, %f100;
	ld.shared.f32 	%f104, [%r5+120];
	ld.shared.f32 	%f105, [%r8+3840];
	fma.rn.f32 	%f106, %f104, %f105, %f103;
	ld.shared.f32 	%f107, [%r5+124];
	ld.shared.f32 	%f108, [%r8+3968];
	fma.rn.f32 	%f115, %f107, %f108, %f106;
	bar.sync 	0;
	add.s32 	%r44, %r44, 1;
	add.s32 	%r43, %r43, %r11;
	add.s32 	%r42, %r42, 32;
	add.s32 	%r41, %r41, 32;
	add.s32 	%r40, %r40, 32;
	setp.ne.s32 	%p8, %r44, 1;
	@%p8 bra 	$L__BB2_2;
$L__BB2_7:
	setp.ge.s32 	%p9, %r3, %r23;
	setp.ge.s32 	%p10, %r4, %r24;
	or.pred  	%p11, %p9, %p10;
	@%p11 bra 	$L__BB2_9;
	mad.lo.s32 	%r39, %r24, %r3, %r4;
	cvta.to.global.u64 	%rd10, %rd5;
	mul.wide.s32 	%rd11, %r39, 4;
	add.s64 	%rd12, %rd10, %rd11;
	ld.global.f32 	%f109, [%rd12];
	mul.f32 	%f110, %f9, %f109;
	fma.rn.f32 	%f111, %f8, %f115, %f110;
	st.global.f32 	[%rd12], %f111;
$L__BB2_9:
	ret;

}
	// .globl	_Z17sgemm_1D_blockingILi64ELi64ELi16ELi4EEvPKfS1_Pfiiiff
.visible .entry _Z17sgemm_1D_blockingILi64ELi64ELi16ELi4EEvPKfS1_Pfiiiff(
	.param .u64 .ptr .align 1 _Z17sgemm_1D_blockingILi64ELi64ELi16ELi4EEvPKfS1_Pfiiiff_param_0,
	.param .u64 .ptr .align 1 _Z17sgemm_1D_blockingILi64ELi64ELi16ELi4EEvPKfS1_Pfiiiff_param_1,
	.param .u64 .ptr .align 1 _Z17sgemm_1D_blockingILi64ELi64ELi16ELi4EEvPKfS1_Pfiiiff_param_2,
	.param .u32 _Z17sgemm_1D_blockingILi64ELi64ELi16ELi4EEvPKfS1_Pfiiiff_param_3,
	.param .u32 _Z17sgemm_1D_blockingILi64ELi64ELi16ELi4EEvPKfS1_Pfiiiff_param_4,
	.param .u32 _Z17sgemm_1D_blockingILi64ELi64ELi16ELi4EEvPKfS1_Pfiiiff_param_5,
	.param .f32 _Z17sgemm_1D_blockingILi64ELi64ELi16ELi4EEvPKfS1_Pfiiiff_param_6,
	.param .f32 _Z17sgemm_1D_blockingILi64ELi64ELi16ELi4EEvPKfS1_Pfiiiff_param_7
)
{
	.reg .pred 	%p<21>;
	.reg .b32 	%r<64>;
	.reg .b32 	%f<185>;
	.reg .b64 	%rd<19>;
	// demoted variable
	.shared .align 4 .b8 _ZZ17sgemm_1D_blockingILi64ELi64ELi16ELi4EEvPKfS1_PfiiiffE2As[4096];
	// demoted variable
	.shared .align 4 .b8 _ZZ17sgemm_1D_blockingILi64ELi64ELi16ELi4EEvPKfS1_PfiiiffE2Bs[4096];
	ld.param.u64 	%rd4, [_Z17sgemm_1D_blockingILi64ELi64ELi16ELi4EEvPKfS1_Pfiiiff_param_0];
	ld.param.u64 	%rd5, [_Z17sgemm_1D_blockingILi64ELi64ELi16ELi4EEvPKfS1_Pfiiiff_param_1];
	ld.param.u64 	%rd6, [_Z17sgemm_1D_blockingILi64ELi64ELi16ELi4EEvPKfS1_Pfiiiff_param_2];
	ld.param.u32 	%r26, [_Z17sgemm_1D_blockingILi64ELi64ELi16ELi4EEvPKfS1_Pfiiiff_param_3];
	ld.param.u32 	%r27, [_Z17sgemm_1D_blockingILi64ELi64ELi16ELi4EEvPKfS1_Pfiiiff_param_4];
	ld.param.u32 	%r28, [_Z17sgemm_1D_blockingILi64ELi64ELi16ELi4EEvPKfS1_Pfiiiff_param_5];
	ld.param.f32 	%f17, [_Z17sgemm_1D_blockingILi64ELi64ELi16ELi4EEvPKfS1_Pfiiiff_param_6];
	ld.param.f32 	%f18, [_Z17sgemm_1D_blockingILi64ELi64ELi16ELi4EEvPKfS1_Pfiiiff_param_7];
	cvta.to.global.u64 	%rd1, %rd6;
	mov.u32 	%r1, %tid.y;
	mov.u32 	%r2, %tid.x;
	mov.u32 	%r29, %ctaid.y;
	shl.b32 	%r3, %r29, 6;
	mov.u32 	%r30, %ctaid.x;
	shl.b32 	%r4, %r30, 6;
	setp.lt.s32 	%p1, %r28, -14;
	mov.f32 	%f179, 0f00000000;
	mov.f32 	%f180, %f179;
	mov.f32 	%f181, %f179;
	mov.f32 	%f182, %f179;
	@%p1 bra 	$L__BB3_7;
	add.s32 	%r31, %r28, -1;
	shr.s32 	%r32, %r31, 31;
	shr.u32 	%r33, %r32, 28;
	add.s32 	%r34, %r31, %r33;
	shr.s32 	%r35, %r34, 4;
	neg.s32 	%r63, %r35;
	add.s32 	%r5, %r3, %r2;
	shl.b32 	%r36, %r2, 6;
	mov.u32 	%r37, _ZZ17sgemm_1D_blockingILi64ELi64ELi16ELi4EEvPKfS1_PfiiiffE2As;
	add.s32 	%r38, %r37, %r36;
	shl.b32 	%r39, %r1, 2;
	add.s32 	%r6, %r38, %r39;
	shl.b32 	%r40, %r1, 8;
	mov.u32 	%r41, _ZZ17sgemm_1D_blockingILi64ELi64ELi16ELi4EEvPKfS1_PfiiiffE2Bs;
	add.s32 	%r42, %r41, %r40;
	shl.b32 	%r43, %r2, 2;
	add.s32 	%r7, %r42, %r43;
	add.s32 	%r44, %r40, %r37;
	add.s32 	%r8, %r44, 60;
	mad.lo.s32 	%r45, %r1, %r27, %r2;
	add.s32 	%r62, %r45, %r4;
	shl.b32 	%r11, %r27, 4;
	mad.lo.s32 	%r61, %r28, %r5, %r1;
	cvta.to.global.u64 	%rd2, %rd4;
	cvta.to.global.u64 	%rd3, %rd5;
	mov.f32 	%f179, 0f00000000;
	add.s32 	%r47, %r4, %r2;
	mov.u32 	%r60, %r1;
$L__BB3_2:
	setp.ge.s32 	%p2, %r5, %r26;
	setp.ge.s32 	%p3, %r60, %r28;
	mov.f32 	%f183, 0f00000000;
	or.pred  	%p4, %p2, %p3;
	@%p4 bra 	$L__BB3_4;
	mul.wide.s32 	%rd7, %r61, 4;
	add.s64 	%rd8, %rd2, %rd7;
	ld.global.nc.f32 	%f183, [%rd8];
$L__BB3_4:
	setp.ge.s32 	%p6, %r47, %r27;
	st.shared.f32 	[%r6], %f183;
	mov.f32 	%f184, 0f00000000;
	or.pred  	%p7, %p3, %p6;
	@%p7 bra 	$L__BB3_6;
	mul.wide.s32 	%rd9, %r62, 4;
	add.s64 	%rd10, %rd3, %rd9;
	ld.global.nc.f32 	%f184, [%rd10];
$L__BB3_6:
	st.shared.f32 	[%r7], %f184;
	bar.sync 	0;
	shl.b32 	%r48, %r2, 2;
	mov.u32 	%r49, _ZZ17sgemm_1D_blockingILi64ELi64ELi16ELi4EEvPKfS1_PfiiiffE2Bs;
	add.s32 	%r50, %r49, %r48;
	ld.shared.f32 	%f23, [%r50];
	shl.b32 	%r51, %r1, 8;
	mov.u32 	%r52, _ZZ17sgemm_1D_blockingILi64ELi64ELi16ELi4EEvPKfS1_PfiiiffE2As;
	add.s32 	%r53, %r52, %r51;
	ld.shared.f32 	%f24, [%r53];
	fma.rn.f32 	%f25, %f23, %f24, %f182;
	ld.shared.f32 	%f26, [%r53+64];
	fma.rn.f32 	%f27, %f23, %f26, %f181;
	ld.shared.f32 	%f28, [%r53+128];
	fma.rn.f32 	%f29, %f23, %f28, %f180;
	ld.shared.f32 	%f30, [%r53+192];
	fma.rn.f32 	%f31, %f23, %f30, %f179;
	ld.shared.f32 	%f32, [%r50+256];
	ld.shared.f32 	%f33, [%r8+-56];
	fma.rn.f32 	%f34, %f32, %f33, %f25;
	ld.shared.f32 	%f35, [%r8+8];
	fma.rn.f32 	%f36, %f32, %f35, %f27;
	ld.shared.f32 	%f37, [%r8+72];
	fma.rn.f32 	%f38, %f32, %f37, %f29;
	ld.shared.f32 	%f39, [%r8+136];
	fma.rn.f32 	%f40, %f32, %f39, %f31;
	ld.shared.f32 	%f41, [%r50+512];
	ld.shared.f32 	%f42, [%r8+-52];
	fma.rn.f32 	%f43, %f41, %f42, %f34;
	ld.shared.f32 	%f44, [%r8+12];
	fma.rn.f32 	%f45, %f41, %f44, %f36;
	ld.shared.f32 	%f46, [%r8+76];
	fma.rn.f32 	%f47, %f41, %f46, %f38;
	ld.shared.f32 	%f48, [%r8+140];
	fma.rn.f32 	%f49, %f41, %f48, %f40;
	ld.shared.f32 	%f50, [%r50+768];
	ld.shared.f32 	%f51, [%r8+-48];
	fma.rn.f32 	%f52, %f50, %f51, %f43;
	ld.shared.f32 	%f53, [%r8+16];
	fma.rn.f32 	%f54, %f50, %f53, %f45;
	ld.shared.f32 	%f55, [%r8+80];
	fma.rn.f32 	%f56, %f50, %f55, %f47;
	ld.shared.f32 	%f57, [%r8+144];
	fma.rn.f32 	%f58, %f50, %f57, %f49;
	ld.shared.f32 	%f59, [%r50+1024];
	ld.shared.f32 	%f60, [%r8+-44];
	fma.rn.f32 	%f61, %f59, %f60, %f52;
	ld.shared.f32 	%f62, [%r8+20];
	fma.rn.f32 	%f63, %f59, %f62, %f54;
	ld.shared.f32 	%f64, [%r8+84];
	fma.rn.f32 	%f65, %f59, %f64, %f56;
	ld.shared.f32 	%f66, [%r8+148];
	fma.rn.f32 	%f67, %f59, %f66, %f58;
	ld.shared.f32 	%f68, [%r50+1280];
	ld.shared.f32 	%f69, [%r8+-40];
	fma.rn.f32 	%f70, %f68, %f69, %f61;
	ld.shared.f32 	%f71, [%r8+24];
	fma.rn.f32 	%f72, %f68, %f71, %f63;
	ld.shared.f32 	%f73, [%r8+88];
	fma.rn.f32 	%f74, %f68, %f73, %f65;
	ld.shared.f32 	%f75, [%r8+152];
	fma.rn.f32 	%f76, %f68, %f75, %f67;
	ld.shared.f32 	%f77, [%r50+1536];
	ld.shared.f32 	%f78, [%r8+-36];
	fma.rn.f32 	%f79, %f77, %f78, %f70;
	ld.shared.f32 	%f80, [%r8+28];
	fma.rn.f32 	%f81, %f77, %f80, %f72;
	ld.shared.f32 	%f82, [%r8+92];
	fma.rn.f32 	%f83, %f77, %f82, %f74;
	ld.shared.f32 	%f84, [%r8+156];
	fma.rn.f32 	%f85, %f77, %f84, %f76;
	ld.shared.f32 	%f86, [%r50+1792];
	ld.shared.f32 	%f87, [%r8+-32];
	fma.rn.f32 	%f88, %f86, %f87, %f79;
	ld.shared.f32 	%f89, [%r8+32];
	fma.rn.f32 	%f90, %f86, %f89, %f81;
	ld.shared.f32 	%f91, [%r8+96];
	fma.rn.f32 	%f92, %f86, %f91, %f83;
	ld.shared.f32 	%f93, [%r8+160];
	fma.rn.f32 	%f94, %f86, %f93, %f85;
	ld.shared.f32 	%f95, [%r50+2048];
	ld.shared.f32 	%f96, [%r8+-28];
	fma.rn.f32 	%f97, %f95, %f96, %f88;
	ld.shared.f32 	%f98, [%r8+36];
	fma.rn.f32 	%f99, %f95, %f98, %f90;
	ld.shared.f32 	%f100, [%r8+100];
	fma.rn.f32 	%f101, %f95, %f100, %f92;
	ld.shared.f32 	%f102, [%r8+164];
	fma.rn.f32 	%f103, %f95, %f102, %f94;
	ld.shared.f32 	%f104, [%r50+2304];
	ld.shared.f32 	%f105, [%r8+-24];
	fma.rn.f32 	%f106, %f104, %f105, %f97;
	ld.shared.f32 	%f107, [%r8+40];
	fma.rn.f32 	%f108, %f104, %f107, %f99;
	ld.shared.f32 	%f109, [%r8+104];
	fma.rn.f32 	%f110, %f104, %f109, %f101;
	ld.shared.f32 	%f111, [%r8+168];
	fma.rn.f32 	%f112, %f104, %f111, %f103;
	ld.shared.f32 	%f113, [%r50+2560];
	ld.shared.f32 	%f114, [%r8+-20];
	fma.rn.f32 	%f115, %f113, %f114, %f106;
	ld.shared.f32 	%f116, [%r8+44];
	fma.rn.f32 	%f117, %f113, %f116, %f108;
	ld.shared.f32 	%f118, [%r8+108];
	fma.rn.f32 	%f119, %f113, %f118, %f110;
	ld.shared.f32 	%f120, [%r8+172];
	fma.rn.f32 	%f121, %f113, %f120, %f112;
	ld.shared.f32 	%f122, [%r50+2816];
	ld.shared.f32 	%f123, [%r8+-16];
	fma.rn.f32 	%f124, %f122, %f123, %f115;
	ld.shared.f32 	%f125, [%r8+48];
	fma.rn.f32 	%f126, %f122, %f125, %f117;
	ld.shared.f32 	%f127, [%r8+112];
	fma.rn.f32 	%f128, %f122, %f127, %f119;
	ld.shared.f32 	%f129, [%r8+176];
	fma.rn.f32 	%f130, %f122, %f129, %f121;
	ld.shared.f32 	%f131, [%r50+3072];
	ld.shared.f32 	%f132, [%r8+-12];
	fma.rn.f32 	%f133, %f131, %f132, %f124;
	ld.shared.f32 	%f134, [%r8+52];
	fma.rn.f32 	%f135, %f131, %f134, %f126;
	ld.shared.f32 	%f136, [%r8+116];
	fma.rn.f32 	%f137, %f131, %f136, %f128;
	ld.shared.f32 	%f138, [%r8+180];
	fma.rn.f32 	%f139, %f131, %f138, %f130;
	ld.shared.f32 	%f140, [%r50+3328];
	ld.shared.f32 	%f141, [%r8+-8];
	fma.rn.f32 	%f142, %f140, %f141, %f133;
	ld.shared.f32 	%f143, [%r8+56];
	fma.rn.f32 	%f144, %f140, %f143, %f135;
	ld.shared.f32 	%f145, [%r8+120];
	fma.rn.f32 	%f146, %f140, %f145, %f137;
	ld.shared.f32 	%f147, [%r8+184];
	fma.rn.f32 	%f148, %f140, %f147, %f139;
	ld.shared.f32 	%f149, [%r50+3584];
	ld.shared.f32 	%f150, [%r8+-4];
	fma.rn.f32 	%f151, %f149, %f150, %f142;
	ld.shared.f32 	%f152, [%r8+60];
	fma.rn.f32 	%f153, %f149, %f152, %f144;
	ld.shared.f32 	%f154, [%r8+124];
	fma.rn.f32 	%f155, %f149, %f154, %f146;
	ld.shared.f32 	%f156, [%r8+188];
	fma.rn.f32 	%f157, %f149, %f156, %f148;
	ld.shared.f32 	%f158, [%r50+3840];
	ld.shared.f32 	%f159, [%r8];
	fma.rn.f32 	%f182, %f158, %f159, %f151;
	ld.shared.f32 	%f160, [%r8+64];
	fma.rn.f32 	%f181, %f158, %f160, %f153;
	ld.shared.f32 	%f161, [%r8+128];
	fma.rn.f32 	%f180, %f158, %f161, %f155;
	ld.shared.f32 	%f162, [%r8+192];
	fma.rn.f32 	%f179, %f158, %f162, %f157;
	bar.sync 	0;
	add.s32 	%r63, %r63, 1;
	add.s32 	%r62, %r62, %r11;
	add.s32 	%r61, %r61, 16;
	add.s32 	%r60, %r60, 16;
	setp.eq.s32 	%p8, %r63, 1;
	@%p8 bra 	$L__BB3_7;
	bra.uni 	$L__BB3_2;
$L__BB3_7:
	shl.b32 	%r54, %r1, 2;
	add.s32 	%r13, %r3, %r54;
	add.s32 	%r14, %r4, %r2;
	setp.lt.s32 	%p9, %r14, %r27;
	setp.lt.s32 	%p10, %r13, %r26;
	and.pred  	%p11, %p10, %p9;
	@%p11 bra 	$L__BB3_8;
	bra.uni 	$L__BB3_9;
$L__BB3_8:
	mad.lo.s32 	%r56, %r13, %r27, %r14;
	mul.wide.s32 	%rd11, %r56, 4;
	add.s64 	%rd12, %rd1, %rd11;
	ld.global.f32 	%f163, [%rd12];
	mul.f32 	%f164, %f18, %f163;
	fma.rn.f32 	%f165, %f17, %f182, %f164;
	st.global.f32 	[%rd12], %f165;
$L__BB3_9:
	setp.ge.s32 	%p12, %r14, %r27;
	add.s32 	%r23, %r13, 1;
	setp.ge.s32 	%p13, %r23, %r26;
	or.pred  	%p14, %p13, %p12;
	@%p14 bra 	$L__BB3_11;
	mad.lo.s32 	%r57, %r23, %r27, %r14;
	mul.wide.s32 	%rd13, %r57, 4;
	add.s64 	%rd14, %rd1, %rd13;
	ld.global.f32 	%f166, [%rd14];
	mul.f32 	%f167, %f18, %f166;
	fma.rn.f32 	%f168, %f17, %f181, %f167;
	st.global.f32 	[%rd14], %f168;
$L__BB3_11:
	setp.ge.s32 	%p15, %r14, %r27;
	add.s32 	%r24, %r13, 2;
	setp.ge.s32 	%p16, %r24, %r26;
	or.pred  	%p17, %p16, %p15;
	@%p17 bra 	$L__BB3_13;
	mad.lo.s32 	%r58, %r24, %r27, %r14;
	mul.wide.s32 	%rd15, %r58, 4;
	add.s64 	%rd16, %rd1, %rd15;
	ld.global.f32 	%f169, [%rd16];
	mul.f32 	%f170, %f18, %f169;
	fma.rn.f32 	%f171, %f17, %f180, %f170;
	st.global.f32 	[%rd16], %f171;
$L__BB3_13:
	setp.ge.s32 	%p18, %r14, %r27;
	add.s32 	%r25, %r13, 3;
	setp.ge.s32 	%p19, %r25, %r26;
	or.pred  	%p20, %p19, %p18;
	@%p20 bra 	$L__BB3_15;
	mad.lo.s32 	%r59, %r25, %r27, %r14;
	mul.wide.s32 	%rd17, %r59, 4;
	add.s64 	%rd18, %rd1, %rd17;
	ld.global.f32 	%f172, [%rd18];
	mul.f32 	%f173, %f18, %f172;
	fma.rn.f32 	%f174, %f17, %f179, %f173;
	st.global.f32 	[%rd18], %f174;
$L__BB3_15:
	ret;

}
	// .globl	_Z17sgemm_1D_blockingILi64ELi64ELi8ELi8EEvPKfS1_Pfiiiff
.visible .entry _Z17sgemm_1D_blockingILi64ELi64ELi8ELi8EEvPKfS1_Pfiiiff(
	.param .u64 .ptr .align 1 _Z17sgemm_1D_blockingILi64ELi64ELi8ELi8EEvPKfS1_Pfiiiff_param_0,
	.param .u64 .ptr .align 1 _Z17sgemm_1D_blockingILi64ELi64ELi8ELi8EEvPKfS1_Pfiiiff_param_1,
	.param .u64 .ptr .align 1 _Z17sgemm_1D_blockingILi64ELi64ELi8ELi8EEvPKfS1_Pfiiiff_param_2,
	.param .u32 _Z17sgemm_1D_blockingILi64ELi64ELi8ELi8EEvPKfS1_Pfiiiff_param_3,
	.param .u32 _Z17sgemm_1D_blockingILi64ELi64ELi8ELi8EEvPKfS1_Pfiiiff_param_4,
	.param .u32 _Z17sgemm_1D_blockingILi64ELi64ELi8ELi8EEvPKfS1_Pfiiiff_param_5,
	.param .f32 _Z17sgemm_1D_blockingILi64ELi64ELi8ELi8EEvPKfS1_Pfiiiff_param_6,
	.param .f32 _Z17sgemm_1D_blockingILi64ELi64ELi8ELi8EEvPKfS1_Pfiiiff_param_7
)
{
	.reg .pred 	%p<33>;
	.reg .b32 	%r<66>;
	.reg .b32 	%f<205>;
	.reg .b64 	%rd<28>;
	// demoted variable
	.shared .align 4 .b8 _ZZ17sgemm_1D_blockingILi64ELi64ELi8ELi8EEvPKfS1_PfiiiffE2As[2048];
	// demoted variable
	.shared .align 4 .b8 _ZZ17sgemm_1D_blockingILi64ELi64ELi8ELi8EEvPKfS1_PfiiiffE2Bs[2048];
	ld.param.u64 	%rd3, [_Z17sgemm_1D_blockingILi64ELi64ELi8ELi8EEvPKfS1_Pfiiiff_param_0];
	ld.param.u64 	%rd5, [_Z17sgemm_1D_blockingILi64ELi64ELi8ELi8EEvPKfS1_Pfiiiff_param_2];
	ld.param.u32 	%r27, [_Z17sgemm_1D_blockingILi64ELi64ELi8ELi8EEvPKfS1_Pfiiiff_param_3];
	ld.param.u32 	%r28, [_Z17sgemm_1D_blockingILi64ELi64ELi8ELi8EEvPKfS1_Pfiiiff_param_4];
	ld.param.u32 	%r29, [_Z17sgemm_1D_blockingILi64ELi64ELi8ELi8EEvPKfS1_Pfiiiff_param_5];
	ld.param.f32 	%f29, [_Z17sgemm_1D_blockingILi64ELi64ELi8ELi8EEvPKfS1_Pfiiiff_param_6];
	ld.param.f32 	%f30, [_Z17sgemm_1D_blockingILi64ELi64ELi8ELi8EEvPKfS1_Pfiiiff_param_7];
	cvta.to.global.u64 	%rd1, %rd5;
	mov.u32 	%r1, %tid.y;
	mov.u32 	%r2, %tid.x;
	mov.u32 	%r30, %ctaid.y;
	shl.b32 	%r3, %r30, 6;
	mov.u32 	%r31, %ctaid.x;
	shl.b32 	%r4, %r31, 6;
	setp.lt.s32 	%p1, %r29, -6;
	mov.f32 	%f195, 0f00000000;
	mov.f32 	%f196, %f195;
	mov.f32 	%f197, %f195;
	mov.f32 	%f198, %f195;
	mov.f32 	%f199, %f195;
	mov.f32 	%f200, %f195;
	mov.f32 	%f201, %f195;
	mov.f32 	%f202, %f195;
	@%p1 bra 	$L__BB4_7;
	add.s32 	%r32, %r29, -1;
	shr.s32 	%r33, %r32, 31;
	shr.u32 	%r34, %r33, 29;
	add.s32 	%r35, %r32, %r34;
	shr.s32 	%r36, %r35, 3;
	neg.s32 	%r65, %r36;
	add.s32 	%r5, %r3, %r2;
	mad.lo.s32 	%r37, %r1, %r28, %r2;
	add.s32 	%r64, %r37, %r4;
	shl.b32 	%r8, %r28, 3;
	mad.lo.s32 	%r63, %r29, %r5, %r1;
	cvta.to.global.u64 	%rd2, %rd3;
	mov.f32 	%f195, 0f00000000;
	mov.u32 	%r62, %r1;
$L__BB4_2:
	setp.ge.s32 	%p2, %r5, %r27;
	setp.ge.s32 	%p3, %r62, %r29;
	mov.f32 	%f203, 0f00000000;
	or.pred  	%p4, %p2, %p3;
	@%p4 bra 	$L__BB4_4;
	mul.wide.s32 	%rd6, %r63, 4;
	add.s64 	%rd7, %rd2, %rd6;
	ld.global.nc.f32 	%f203, [%rd7];
$L__BB4_4:
	add.s32 	%r39, %r4, %r2;
	setp.ge.s32 	%p6, %r39, %r28;
	shl.b32 	%r40, %r2, 5;
	mov.u32 	%r41, _ZZ17sgemm_1D_blockingILi64ELi64ELi8ELi8EEvPKfS1_PfiiiffE2As;
	add.s32 	%r42, %r41, %r40;
	shl.b32 	%r43, %r1, 2;
	add.s32 	%r44, %r42, %r43;
	st.shared.f32 	[%r44], %f203;
	mov.f32 	%f204, 0f00000000;
	or.pred  	%p7, %p3, %p6;
	@%p7 bra 	$L__BB4_6;
	ld.param.u64 	%rd27, [_Z17sgemm_1D_blockingILi64ELi64ELi8ELi8EEvPKfS1_Pfiiiff_param_1];
	cvta.to.global.u64 	%rd8, %rd27;
	mul.wide.s32 	%rd9, %r64, 4;
	add.s64 	%rd10, %rd8, %rd9;
	ld.global.nc.f32 	%f204, [%rd10];
$L__BB4_6:
	shl.b32 	%r45, %r1, 8;
	mov.u32 	%r46, _ZZ17sgemm_1D_blockingILi64ELi64ELi8ELi8EEvPKfS1_PfiiiffE2Bs;
	shl.b32 	%r47, %r2, 2;
	add.s32 	%r48, %r46, %r47;
	add.s32 	%r49, %r48, %r45;
	st.shared.f32 	[%r49], %f204;
	bar.sync 	0;
	ld.shared.f32 	%f35, [%r48];
	mov.u32 	%r50, _ZZ17sgemm_1D_blockingILi64ELi64ELi8ELi8EEvPKfS1_PfiiiffE2As;
	add.s32 	%r51, %r50, %r45;
	ld.shared.f32 	%f36, [%r51];
	fma.rn.f32 	%f37, %f35, %f36, %f202;
	ld.shared.f32 	%f38, [%r51+32];
	fma.rn.f32 	%f39, %f35, %f38, %f201;
	ld.shared.f32 	%f40, [%r51+64];
	fma.rn.f32 	%f41, %f35, %f40, %f200;
	ld.shared.f32 	%f42, [%r51+96];
	fma.rn.f32 	%f43, %f35, %f42, %f199;
	ld.shared.f32 	%f44, [%r51+128];
	fma.rn.f32 	%f45, %f35, %f44, %f198;
	ld.shared.f32 	%f46, [%r51+160];
	fma.rn.f32 	%f47, %f35, %f46, %f197;
	ld.shared.f32 	%f48, [%r51+192];
	fma.rn.f32 	%f49, %f35, %f48, %f196;
	ld.shared.f32 	%f50, [%r51+224];
	fma.rn.f32 	%f51, %f35, %f50, %f195;
	ld.shared.f32 	%f52, [%r48+256];
	ld.shared.f32 	%f53, [%r51+4];
	fma.rn.f32 	%f54, %f52, %f53, %f37;
	ld.shared.f32 	%f55, [%r51+36];
	fma.rn.f32 	%f56, %f52, %f55, %f39;
	ld.shared.f32 	%f57, [%r51+68];
	fma.rn.f32 	%f58, %f52, %f57, %f41;
	ld.shared.f32 	%f59, [%r51+100];
	fma.rn.f32 	%f60, %f52, %f59, %f43;
	ld.shared.f32 	%f61, [%r51+132];
	fma.rn.f32 	%f62, %f52, %f61, %f45;
	ld.shared.f32 	%f63, [%r51+164];
	fma.rn.f32 	%f64, %f52, %f63, %f47;
	ld.shared.f32 	%f65, [%r51+196];
	fma.rn.f32 	%f66, %f52, %f65, %f49;
	ld.shared.f32 	%f67, [%r51+228];
	fma.rn.f32 	%f68, %f52, %f67, %f51;
	ld.shared.f32 	%f69, [%r48+512];
	ld.shared.f32 	%f70, [%r51+8];
	fma.rn.f32 	%f71, %f69, %f70, %f54;
	ld.shared.f32 	%f72, [%r51+40];
	fma.rn.f32 	%f73, %f69, %f72, %f56;
	ld.shared.f32 	%f74, [%r51+72];
	fma.rn.f32 	%f75, %f69, %f74, %f58;
	ld.shared.f32 	%f76, [%r51+104];
	fma.rn.f32 	%f77, %f69, %f76, %f60;
	ld.shared.f32 	%f78, [%r51+136];
	fma.rn.f32 	%f79, %f69, %f78, %f62;
	ld.shared.f32 	%f80, [%r51+168];
	fma.rn.f32 	%f81, %f69, %f80, %f64;
	ld.shared.f32 	%f82, [%r51+200];
	fma.rn.f32 	%f83, %f69, %f82, %f66;
	ld.shared.f32 	%f84, [%r51+232];
	fma.rn.f32 	%f85, %f69, %f84, %f68;
	ld.shared.f32 	%f86, [%r48+768];
	ld.shared.f32 	%f87, [%r51+12];
	fma.rn.f32 	%f88, %f86, %f87, %f71;
	ld.shared.f32 	%f89, [%r51+44];
	fma.rn.f32 	%f90, %f86, %f89, %f73;
	ld.shared.f32 	%f91, [%r51+76];
	fma.rn.f32 	%f92, %f86, %f91, %f75;
	ld.shared.f32 	%f93, [%r51+108];
	fma.rn.f32 	%f94, %f86, %f93, %f77;
	ld.shared.f32 	%f95, [%r51+140];
	fma.rn.f32 	%f96, %f86, %f95, %f79;
	ld.shared.f32 	%f97, [%r51+172];
	fma.rn.f32 	%f98, %f86, %f97, %f81;
	ld.shared.f32 	%f99, [%r51+204];
	fma.rn.f32 	%f100, %f86, %f99, %f83;
	ld.shared.f32 	%f101, [%r51+236];
	fma.rn.f32 	%f102, %f86, %f101, %f85;
	ld.shared.f32 	%f103, [%r48+1024];
	ld.shared.f32 	%f104, [%r51+16];
	fma.rn.f32 	%f105, %f103, %f104, %f88;
	ld.shared.f32 	%f106, [%r51+48];
	fma.rn.f32 	%f107, %f103, %f106, %f90;
	ld.shared.f32 	%f108, [%r51+80];
	fma.rn.f32 	%f109, %f103, %f108, %f92;
	ld.shared.f32 	%f110, [%r51+112];
	fma.rn.f32 	%f111, %f103, %f110, %f94;
	ld.shared.f32 	%f112, [%r51+144];
	fma.rn.f32 	%f113, %f103, %f112, %f96;
	ld.shared.f32 	%f114, [%r51+176];
	fma.rn.f32 	%f115, %f103, %f114, %f98;
	ld.shared.f32 	%f116, [%r51+208];
	fma.rn.f32 	%f117, %f103, %f116, %f100;
	ld.shared.f32 	%f118, [%r51+240];
	fma.rn.f32 	%f119, %f103, %f118, %f102;
	ld.shared.f32 	%f120, [%r48+1280];
	ld.shared.f32 	%f121, [%r51+20];
	fma.rn.f32 	%f122, %f120, %f121, %f105;
	ld.shared.f32 	%f123, [%r51+52];
	fma.rn.f32 	%f124, %f120, %f123, %f107;
	ld.shared.f32 	%f125, [%r51+84];
	fma.rn.f32 	%f126, %f120, %f125, %f109;
	ld.shared.f32 	%f127, [%r51+116];
	fma.rn.f32 	%f128, %f120, %f127, %f111;
	ld.shared.f32 	%f129, [%r51+148];
	fma.rn.f32 	%f130, %f120, %f129, %f113;
	ld.shared.f32 	%f131, [%r51+180];
	fma.rn.f32 	%f132, %f120, %f131, %f115;
	ld.shared.f32 	%f133, [%r51+212];
	fma.rn.f32 	%f134, %f120, %f133, %f117;
	ld.shared.f32 	%f135, [%r51+244];
	fma.rn.f32 	%f136, %f120, %f135, %f119;
	ld.shared.f32 	%f137, [%r48+1536];
	ld.shared.f32 	%f138, [%r51+24];
	fma.rn.f32 	%f139, %f137, %f138, %f122;
	ld.shared.f32 	%f140, [%r51+56];
	fma.rn.f32 	%f141, %f137, %f140, %f124;
	ld.shared.f32 	%f142, [%r51+88];
	fma.rn.f32 	%f143, %f137, %f142, %f126;
	ld.shared.f32 	%f144, [%r51+120];
	fma.rn.f32 	%f145, %f137, %f144, %f128;
	ld.shared.f32 	%f146, [%r51+152];
	fma.rn.f32 	%f147, %f137, %f146, %f130;
	ld.shared.f32 	%f148, [%r51+184];
	fma.rn.f32 	%f149, %f137, %f148, %f132;
	ld.shared.f32 	%f150, [%r51+216];
	fma.rn.f32 	%f151, %f137, %f150, %f134;
	ld.shared.f32 	%f152, [%r51+248];
	fma.rn.f32 	%f153, %f137, %f152, %f136;
	ld.shared.f32 	%f154, [%r48+1792];
	ld.shared.f32 	%f155, [%r51+28];
	fma.rn.f32 	%f202, %f154, %f155, %f139;
	ld.shared.f32 	%f156, [%r51+60];
	fma.rn.f32 	%f201, %f154, %f156, %f141;
	ld.shared.f32 	%f157, [%r51+92];
	fma.rn.f32 	%f200, %f154, %f157, %f143;
	ld.shared.f32 	%f158, [%r51+124];
	fma.rn.f32 	%f199, %f154, %f158, %f145;
	ld.shared.f32 	%f159, [%r51+156];
	fma.rn.f32 	%f198, %f154, %f159, %f147;
	ld.shared.f32 	%f160, [%r51+188];
	fma.rn.f32 	%f197, %f154, %f160, %f149;
	ld.shared.f32 	%f161, [%r51+220];
	fma.rn.f32 	%f196, %f154, %f161, %f151;
	ld.shared.f32 	%f162, [%r51+252];
	fma.rn.f32 	%f195, %f154, %f162, %f153;
	bar.sync 	0;
	add.s32 	%r65, %r65, 1;
	add.s32 	%r64, %r64, %r8;
	add.s32 	%r63, %r63, 8;
	add.s32 	%r62, %r62, 8;
	setp.eq.s32 	%p8, %r65, 1;
	@%p8 bra 	$L__BB4_7;
	bra.uni 	$L__BB4_2;
$L__BB4_7:
	shl.b32 	%r52, %r1, 3;
	add.s32 	%r10, %r3, %r52;
	add.s32 	%r11, %r4, %r2;
	setp.lt.s32 	%p9, %r11, %r28;
	setp.lt.s32 	%p10, %r10, %r27;
	and.pred  	%p11, %p10, %p9;
	@%p11 bra 	$L__BB4_8;
	bra.uni 	$L__BB4_9;
$L__BB4_8:
	mad.lo.s32 	%r54, %r10, %r28, %r11;
	mul.wide.s32 	%rd11, %r54, 4;
	add.s64 	%rd12, %rd1, %rd11;
	ld.global.f32 	%f163, [%rd12];
	mul.f32 	%f164, %f30, %f163;
	fma.rn.f32 	%f165, %f29, %f202, %f164;
	st.global.f32 	[%rd12], %f165;
$L__BB4_9:
	setp.ge.s32 	%p12, %r11, %r28;
	add.s32 	%r20, %r10, 1;
	setp.ge.s32 	%p13, %r20, %r27;
	or.pred  	%p14, %p13, %p12;
	@%p14 bra 	$L__BB4_11;
	mad.lo.s32 	%r55, %r20, %r28, %r11;
	mul.wide.s32 	%rd13, %r55, 4;
	add.s64 	%rd14, %rd1, %rd13;
	ld.global.f32 	%f166, [%rd14];
	mul.f32 	%f167, %f30, %f166;
	fma.rn.f32 	%f168, %f29, %f201, %f167;
	st.global.f32 	[%rd14], %f168;
$L__BB4_11:
	setp.ge.s32 	%p15, %r11, %r28;
	add.s32 	%r21, %r10, 2;
	setp.ge.s32 	%p16, %r21, %r27;
	or.pred  	%p17, %p16, %p15;
	@%p17 bra 	$L__BB4_13;
	mad.lo.s32 	%r56, %r21, %r28, %r11;
	mul.wide.s32 	%rd15, %r56, 4;
	add.s64 	%rd16, %rd1, %rd15;
	ld.global.f32 	%f169, [%rd16];
	mul.f32 	%f170, %f30, %f169;
	fma.rn.f32 	%f171, %f29, %f200, %f170;
	st.global.f32 	[%rd16], %f171;
$L__BB4_13:
	setp.ge.s32 	%p18, %r11, %r28;
	add.s32 	%r22, %r10, 3;
	setp.ge.s32 	%p19, %r22, %r27;
	or.pred  	%p20, %p19, %p18;
	@%p20 bra 	$L__BB4_15;
	mad.lo.s32 	%r57, %r22, %r28, %r11;
	mul.wide.s32 	%rd17, %r57, 4;
	add.s64 	%rd18, %rd1, %rd17;
	ld.global.f32 	%f172, [%rd18];
	mul.f32 	%f173, %f30, %f172;
	fma.rn.f32 	%f174, %f29, %f199, %f173;
	st.global.f32 	[%rd18], %f174;
$L__BB4_15:
	setp.ge.s32 	%p21, %r11, %r28;
	add.s32 	%r23, %r10, 4;
	setp.ge.s32 	%p22, %r23, %r27;
	or.pred  	%p23, %p22, %p21;
	@%p23 bra 	$L__BB4_17;
	mad.lo.s32 	%r58, %r23, %r28, %r11;
	mul.wide.s32 	%rd19, %r58, 4;
	add.s64 	%rd20, %rd1, %rd19;
	ld.global.f32 	%f175, [%rd20];
	mul.f32 	%f176, %f30, %f175;
	fma.rn.f32 	%f177, %f29, %f198, %f176;
	st.global.f32 	[%rd20], %f177;
$L__BB4_17:
	setp.ge.s32 	%p24, %r11, %r28;
	add.s32 	%r24, %r10, 5;
	setp.ge.s32 	%p25, %r24, %r27;
	or.pred  	%p26, %p25, %p24;
	@%p26 bra 	$L__BB4_19;
	mad.lo.s32 	%r59, %r24, %r28, %r11;
	mul.wide.s32 	%rd21, %r59, 4;
	add.s64 	%rd22, %rd1, %rd21;
	ld.global.f32 	%f178, [%rd22];
	mul.f32 	%f179, %f30, %f178;
	fma.rn.f32 	%f180, %f29, %f197, %f179;
	st.global.f32 	[%rd22], %f180;
$L__BB4_19:
	setp.ge.s32 	%p27, %r11, %r28;
	add.s32 	%r25, %r10, 6;
	setp.ge.s32 	%p28, %r25, %r27;
	or.pred  	%p29, %p28, %p27;
	@%p29 bra 	$L__BB4_21;
	mad.lo.s32 	%r60, %r25, %r28, %r11;
	mul.wide.s32 	%rd23, %r60, 4;
	add.s64 	%rd24, %rd1, %rd23;
	ld.global.f32 	%f181, [%rd24];
	mul.f32 	%f182, %f30, %f181;
	fma.rn.f32 	%f183, %f29, %f196, %f182;
	st.global.f32 	[%rd24], %f183;
$L__BB4_21:
	setp.ge.s32 	%p30, %r11, %r28;
	add.s32 	%r26, %r10, 7;
	setp.ge.s32 	%p31, %r26, %r27;
	or.pred  	%p32, %p31, %p30;
	@%p32 bra 	$L__BB4_23;
	mad.lo.s32 	%r61, %r26, %r28, %r11;
	mul.wide.s32 	%rd25, %r61, 4;
	add.s64 	%rd26, %rd1, %rd25;
	ld.global.f32 	%f184, [%rd26];
	mul.f32 	%f185, %f30, %f184;
	fma.rn.f32 	%f186, %f29, %f195, %f185;
	st.global.f32 	[%rd26], %f186;
$L__BB4_23:
	ret;

}
	// .globl	_Z17sgemm_1D_blockingILi64ELi64ELi4ELi16EEvPKfS1_Pfiiiff
.visible .entry _Z17sgemm_1D_blockingILi64ELi64ELi4ELi16EEvPKfS1_Pfiiiff(
	.param .u64 .ptr .align 1 _Z17sgemm_1D_blockingILi64ELi64ELi4ELi16EEvPKfS1_Pfiiiff_param_0,
	.param .u64 .ptr .align 1 _Z17sgemm_1D_blockingILi64ELi64ELi4ELi16EEvPKfS1_Pfiiiff_param_1,
	.param .u64 .ptr .align 1 _Z17sgemm_1D_blockingILi64ELi64ELi4ELi16EEvPKfS1_Pfiiiff_param_2,
	.param .u32 _Z17sgemm_1D_blockingILi64ELi64ELi4ELi16EEvPKfS1_Pfiiiff_param_3,
	.param .u32 _Z17sgemm_1D_blockingILi64ELi64ELi4ELi16EEvPKfS1_Pfiiiff_param_4,
	.param .u32 _Z17sgemm_1D_blockingILi64ELi64ELi4ELi16EEvPKfS1_Pfiiiff_param_5,
	.param .f32 _Z17sgemm_1D_blockingILi64ELi64ELi4ELi16EEvPKfS1_Pfiiiff_param_6,
	.param .f32 _Z17sgemm_1D_blockingILi64ELi64ELi4ELi16EEvPKfS1_Pfiiiff_param_7
)
{
	.reg .pred 	%p<57>;
	.reg .b32 	%r<82>;
	.reg .b32 	%f<257>;
	.reg .b64 	%rd<44>;
	// demoted variable
	.shared .align 4 .b8 _ZZ17sgemm_1D_blockingILi64ELi64ELi4ELi16EEvPKfS1_PfiiiffE2As[1024];
	// demoted variable
	.shared .align 4 .b8 _ZZ17sgemm_1D_blockingILi64ELi64ELi4ELi16EEvPKfS1_PfiiiffE2Bs[1024];
	ld.param.u64 	%rd3, [_Z17sgemm_1D_blockingILi64ELi64ELi4ELi16EEvPKfS1_Pfiiiff_param_0];
	ld.param.u64 	%rd5, [_Z17sgemm_1D_blockingILi64ELi64ELi4ELi16EEvPKfS1_Pfiiiff_param_2];
	ld.param.u32 	%r35, [_Z17sgemm_1D_blockingILi64ELi64ELi4ELi16EEvPKfS1_Pfiiiff_param_3];
	ld.param.u32 	%r36, [_Z17sgemm_1D_blockingILi64ELi64ELi4ELi16EEvPKfS1_Pfiiiff_param_4];
	ld.param.u32 	%r37, [_Z17sgemm_1D_blockingILi64ELi64ELi4ELi16EEvPKfS1_Pfiiiff_param_5];
	ld.param.f32 	%f53, [_Z17sgemm_1D_blockingILi64ELi64ELi4ELi16EEvPKfS1_Pfiiiff_param_6];
	ld.param.f32 	%f54, [_Z17sgemm_1D_blockingILi64ELi64ELi4ELi16EEvPKfS1_Pfiiiff_param_7];
	cvta.to.global.u64 	%rd1, %rd5;
	mov.u32 	%r1, %tid.y;
	mov.u32 	%r2, %tid.x;
	mov.u32 	%r38, %ctaid.y;
	shl.b32 	%r3, %r38, 6;
	mov.u32 	%r39, %ctaid.x;
	shl.b32 	%r4, %r39, 6;
	setp.lt.s32 	%p1, %r37, -2;
	mov.f32 	%f239, 0f00000000;
	mov.f32 	%f240, %f239;
	mov.f32 	%f241, %f239;
	mov.f32 	%f242, %f239;
	mov.f32 	%f243, %f239;
	mov.f32 	%f244, %f239;
	mov.f32 	%f245, %f239;
	mov.f32 	%f246, %f239;
	mov.f32 	%f247, %f239;
	mov.f32 	%f248, %f239;
	mov.f32 	%f249, %f239;
	mov.f32 	%f250, %f239;
	mov.f32 	%f251, %f239;
	mov.f32 	%f252, %f239;
	mov.f32 	%f253, %f239;
	mov.f32 	%f254, %f239;
	@%p1 bra 	$L__BB5_7;
	add.s32 	%r40, %r37, -1;
	shr.s32 	%r41, %r40, 31;
	shr.u32 	%r42, %r41, 30;
	add.s32 	%r43, %r40, %r42;
	shr.s32 	%r44, %r43, 2;
	neg.s32 	%r81, %r44;
	add.s32 	%r5, %r3, %r2;
	mad.lo.s32 	%r45, %r1, %r36, %r2;
	add.s32 	%r80, %r45, %r4;
	shl.b32 	%r8, %r36, 2;
	mad.lo.s32 	%r79, %r37, %r5, %r1;
	cvta.to.global.u64 	%rd2, %rd3;
	mov.f32 	%f239, 0f00000000;
	mov.u32 	%r78, %r1;
$L__BB5_2:
	setp.ge.s32 	%p2, %r5, %r35;
	setp.ge.s32 	%p3, %r78, %r37;
	mov.f32 	%f255, 0f00000000;
	or.pred  	%p4, %p2, %p3;
	@%p4 bra 	$L__BB5_4;
	mul.wide.s32 	%rd6, %r79, 4;
	add.s64 	%rd7, %rd2, %rd6;
	ld.global.nc.f32 	%f255, [%rd7];
$L__BB5_4:
	add.s32 	%r47, %r4, %r2;
	setp.ge.s32 	%p6, %r47, %r36;
	shl.b32 	%r48, %r2, 4;
	mov.u32 	%r49, _ZZ17sgemm_1D_blockingILi64ELi64ELi4ELi16EEvPKfS1_PfiiiffE2As;
	add.s32 	%r50, %r49, %r48;
	shl.b32 	%r51, %r1, 2;
	add.s32 	%r52, %r50, %r51;
	st.shared.f32 	[%r52], %f255;
	mov.f32 	%f256, 0f00000000;
	or.pred  	%p7, %p3, %p6;
	@%p7 bra 	$L__BB5_6;
	ld.param.u64 	%rd43, [_Z17sgemm_1D_blockingILi64ELi64ELi4ELi16EEvPKfS1_Pfiiiff_param_1];
	cvta.to.global.u64 	%rd8, %rd43;
	mul.wide.s32 	%rd9, %r80, 4;
	add.s64 	%rd10, %rd8, %rd9;
	ld.global.nc.f32 	%f256, [%rd10];
$L__BB5_6:
	shl.b32 	%r53, %r1, 8;
	mov.u32 	%r54, _ZZ17sgemm_1D_blockingILi64ELi64ELi4ELi16EEvPKfS1_PfiiiffE2Bs;
	shl.b32 	%r55, %r2, 2;
	add.s32 	%r56, %r54, %r55;
	add.s32 	%r57, %r56, %r53;
	st.shared.f32 	[%r57], %f256;
	bar.sync 	0;
	ld.shared.f32 	%f59, [%r56];
	mov.u32 	%r58, _ZZ17sgemm_1D_blockingILi64ELi64ELi4ELi16EEvPKfS1_PfiiiffE2As;
	add.s32 	%r59, %r58, %r53;
	ld.shared.f32 	%f60, [%r59];
	fma.rn.f32 	%f61, %f59, %f60, %f254;
	ld.shared.f32 	%f62, [%r59+16];
	fma.rn.f32 	%f63, %f59, %f62, %f253;
	ld.shared.f32 	%f64, [%r59+32];
	fma.rn.f32 	%f65, %f59, %f64, %f252;
	ld.shared.f32 	%f66, [%r59+48];
	fma.rn.f32 	%f67, %f59, %f66, %f251;
	ld.shared.f32 	%f68, [%r59+64];
	fma.rn.f32 	%f69, %f59, %f68, %f250;
	ld.shared.f32 	%f70, [%r59+80];
	fma.rn.f32 	%f71, %f59, %f70, %f249;
	ld.shared.f32 	%f72, [%r59+96];
	fma.rn.f32 	%f73, %f59, %f72, %f248;
	ld.shared.f32 	%f74, [%r59+112];
	fma.rn.f32 	%f75, %f59, %f74, %f247;
	ld.shared.f32 	%f76, [%r59+128];
	fma.rn.f32 	%f77, %f59, %f76, %f246;
	ld.shared.f32 	%f78, [%r59+144];
	fma.rn.f32 	%f79, %f59, %f78, %f245;
	ld.shared.f32 	%f80, [%r59+160];
	fma.rn.f32 	%f81, %f59, %f80, %f244;
	ld.shared.f32 	%f82, [%r59+176];
	fma.rn.f32 	%f83, %f59, %f82, %f243;
	ld.shared.f32 	%f84, [%r59+192];
	fma.rn.f32 	%f85, %f59, %f84, %f242;
	ld.shared.f32 	%f86, [%r59+208];
	fma.rn.f32 	%f87, %f59, %f86, %f241;
	ld.shared.f32 	%f88, [%r59+224];
	fma.rn.f32 	%f89, %f59, %f88, %f240;
	ld.shared.f32 	%f90, [%r59+240];
	fma.rn.f32 	%f91, %f59, %f90, %f239;
	ld.shared.f32 	%f92, [%r56+256];
	ld.shared.f32 	%f93, [%r59+4];
	fma.rn.f32 	%f94, %f92, %f93, %f61;
	ld.shared.f32 	%f95, [%r59+20];
	fma.rn.f32 	%f96, %f92, %f95, %f63;
	ld.shared.f32 	%f97, [%r59+36];
	fma.rn.f32 	%f98, %f92, %f97, %f65;
	ld.shared.f32 	%f99, [%r59+52];
	fma.rn.f32 	%f100, %f92, %f99, %f67;
	ld.shared.f32 	%f101, [%r59+68];
	fma.rn.f32 	%f102, %f92, %f101, %f69;
	ld.shared.f32 	%f103, [%r59+84];
	fma.rn.f32 	%f104, %f92, %f103, %f71;
	ld.shared.f32 	%f105, [%r59+100];
	fma.rn.f32 	%f106, %f92, %f105, %f73;
	ld.shared.f32 	%f107, [%r59+116];
	fma.rn.f32 	%f108, %f92, %f107, %f75;
	ld.shared.f32 	%f109, [%r59+132];
	fma.rn.f32 	%f110, %f92, %f109, %f77;
	ld.shared.f32 	%f111, [%r59+148];
	fma.rn.f32 	%f112, %f92, %f111, %f79;
	ld.shared.f32 	%f113, [%r59+164];
	fma.rn.f32 	%f114, %f92, %f113, %f81;
	ld.shared.f32 	%f115, [%r59+180];
	fma.rn.f32 	%f116, %f92, %f115, %f83;
	ld.shared.f32 	%f117, [%r59+196];
	fma.rn.f32 	%f118, %f92, %f117, %f85;
	ld.shared.f32 	%f119, [%r59+212];
	fma.rn.f32 	%f120, %f92, %f119, %f87;
	ld.shared.f32 	%f121, [%r59+228];
	fma.rn.f32 	%f122, %f92, %f121, %f89;
	ld.shared.f32 	%f123, [%r59+244];
	fma.rn.f32 	%f124, %f92, %f123, %f91;
	ld.shared.f32 	%f125, [%r56+512];
	ld.shared.f32 	%f126, [%r59+8];
	fma.rn.f32 	%f127, %f125, %f126, %f94;
	ld.shared.f32 	%f128, [%r59+24];
	fma.rn.f32 	%f129, %f125, %f128, %f96;
	ld.shared.f32 	%f130, [%r59+40];
	fma.rn.f32 	%f131, %f125, %f130, %f98;
	ld.shared.f32 	%f132, [%r59+56];
	fma.rn.f32 	%f133, %f125, %f132, %f100;
	ld.shared.f32 	%f134, [%r59+72];
	fma.rn.f32 	%f135, %f125, %f134, %f102;
	ld.shared.f32 	%f136, [%r59+88];
	fma.rn.f32 	%f137, %f125, %f136, %f104;
	ld.shared.f32 	%f138, [%r59+104];
	fma.rn.f32 	%f139, %f125, %f138, %f106;
	ld.shared.f32 	%f140, [%r59+120];
	fma.rn.f32 	%f141, %f125, %f140, %f108;
	ld.shared.f32 	%f142, [%r59+136];
	fma.rn.f32 	%f143, %f125, %f142, %f110;
	ld.shared.f32 	%f144, [%r59+152];
	fma.rn.f32 	%f145, %f125, %f144, %f112;
	ld.shared.f32 	%f146, [%r59+168];
	fma.rn.f32 	%f147, %f125, %f146, %f114;
	ld.shared.f32 	%f148, [%r59+184];
	fma.rn.f32 	%f149, %f125, %f148, %f116;
	ld.shared.f32 	%f150, [%r59+200];
	fma.rn.f32 	%f151, %f125, %f150, %f118;
	ld.shared.f32 	%f152, [%r59+216];
	fma.rn.f32 	%f153, %f125, %f152, %f120;
	ld.shared.f32 	%f154, [%r59+232];
	fma.rn.f32 	%f155, %f125, %f154, %f122;
	ld.shared.f32 	%f156, [%r59+248];
	fma.rn.f32 	%f157, %f125, %f156, %f124;
	ld.shared.f32 	%f158, [%r56+768];
	ld.shared.f32 	%f159, [%r59+12];
	fma.rn.f32 	%f254, %f158, %f159, %f127;
	ld.shared.f32 	%f160, [%r59+28];
	fma.rn.f32 	%f253, %f158, %f160, %f129;
	ld.shared.f32 	%f161, [%r59+44];
	fma.rn.f32 	%f252, %f158, %f161, %f131;
	ld.shared.f32 	%f162, [%r59+60];
	fma.rn.f32 	%f251, %f158, %f162, %f133;
	ld.shared.f32 	%f163, [%r59+76];
	fma.rn.f32 	%f250, %f158, %f163, %f135;
	ld.shared.f32 	%f164, [%r59+92];
	fma.rn.f32 	%f249, %f158, %f164, %f137;
	ld.shared.f32 	%f165, [%r59+108];
	fma.rn.f32 	%f248, %f158, %f165, %f139;
	ld.shared.f32 	%f166, [%r59+124];
	fma.rn.f32 	%f247, %f158, %f166, %f141;
	ld.shared.f32 	%f167, [%r59+140];
	fma.rn.f32 	%f246, %f158, %f167, %f143;
	ld.shared.f32 	%f168, [%r59+156];
	fma.rn.f32 	%f245, %f158, %f168, %f145;
	ld.shared.f32 	%f169, [%r59+172];
	fma.rn.f32 	%f244, %f158, %f169, %f147;
	ld.shared.f32 	%f170, [%r59+188];
	fma.rn.f32 	%f243, %f158, %f170, %f149;
	ld.shared.f32 	%f171, [%r59+204];
	fma.rn.f32 	%f242, %f158, %f171, %f151;
	ld.shared.f32 	%f172, [%r59+220];
	fma.rn.f32 	%f241, %f158, %f172, %f153;
	ld.shared.f32 	%f173, [%r59+236];
	fma.rn.f32 	%f240, %f158, %f173, %f155;
	ld.shared.f32 	%f174, [%r59+252];
	fma.rn.f32 	%f239, %f158, %f174, %f157;
	bar.sync 	0;
	add.s32 	%r81, %r81, 1;
	add.s32 	%r80, %r80, %r8;
	add.s32 	%r79, %r79, 4;
	add.s32 	%r78, %r78, 4;
	setp.eq.s32 	%p8, %r81, 1;
	@%p8 bra 	$L__BB5_7;
	bra.uni 	$L__BB5_2;
$L__BB5_7:
	shl.b32 	%r60, %r1, 4;
	add.s32 	%r10, %r3, %r60;
	add.s32 	%r11, %r4, %r2;
	setp.lt.s32 	%p9, %r11, %r36;
	setp.lt.s32 	%p10, %r10, %r35;
	and.pred  	%p11, %p10, %p9;
	@%p11 bra 	$L__BB5_8;
	bra.uni 	$L__BB5_9;
$L__BB5_8:
	mad.lo.s32 	%r62, %r10, %r36, %r11;
	mul.wide.s32 	%rd11, %r62, 4;
	add.s64 	%rd12, %rd1, %rd11;
	ld.global.f32 	%f175, [%rd12];
	mul.f32 	%f176, %f54, %f175;
	fma.rn.f32 	%f177, %f53, %f254, %f176;
	st.global.f32 	[%rd12], %f177;
$L__BB5_9:
	setp.ge.s32 	%p12, %r11, %r36;
	add.s32 	%r20, %r10, 1;
	setp.ge.s32 	%p13, %r20, %r35;
	or.pred  	%p14, %p13, %p12;
	@%p14 bra 	$L__BB5_11;
	mad.lo.s32 	%r63, %r20, %r36, %r11;
	mul.wide.s32 	%rd13, %r63, 4;
	add.s64 	%rd14, %rd1, %rd13;
	ld.global.f32 	%f178, [%rd14];
	mul.f32 	%f179, %f54, %f178;
	fma.rn.f32 	%f180, %f53, %f253, %f179;
	st.global.f32 	[%rd14], %f180;
$L__BB5_11:
	setp.ge.s32 	%p15, %r11, %r36;
	add.s32 	%r21, %r10, 2;
	setp.ge.s32 	%p16, %r21, %r35;
	or.pred  	%p17, %p16, %p15;
	@%p17 bra 	$L__BB5_13;
	mad.lo.s32 	%r64, %r21, %r36, %r11;
	mul.wide.s32 	%rd15, %r64, 4;
	add.s64 	%rd16, %rd1, %rd15;
	ld.global.f32 	%f181, [%rd16];
	mul.f32 	%f182, %f54, %f181;
	fma.rn.f32 	%f183, %f53, %f252, %f182;
	st.global.f32 	[%rd16], %f183;
$L__BB5_13:
	setp.ge.s32 	%p18, %r11, %r36;
	add.s32 	%r22, %r10, 3;
	setp.ge.s32 	%p19, %r22, %r35;
	or.pred  	%p20, %p19, %p18;
	@%p20 bra 	$L__BB5_15;
	mad.lo.s32 	%r65, %r22, %r36, %r11;
	mul.wide.s32 	%rd17, %r65, 4;
	add.s64 	%rd18, %rd1, %rd17;
	ld.global.f32 	%f184, [%rd18];
	mul.f32 	%f185, %f54, %f184;
	fma.rn.f32 	%f186, %f53, %f251, %f185;
	st.global.f32 	[%rd18], %f186;
$L__BB5_15:
	setp.ge.s32 	%p21, %r11, %r36;
	add.s32 	%r23, %r10, 4;
	setp.ge.s32 	%p22, %r23, %r35;
	or.pred  	%p23, %p22, %p21;
	@%p23 bra 	$L__BB5_17;
	mad.lo.s32 	%r66, %r23, %r36, %r11;
	mul.wide.s32 	%rd19, %r66, 4;
	add.s64 	%rd20, %rd1, %rd19;
	ld.global.f32 	%f187, [%rd20];
	mul.f32 	%f188, %f54, %f187;
	fma.rn.f32 	%f189, %f53, %f250, %f188;
	st.global.f32 	[%rd20], %f189;
$L__BB5_17:
	setp.ge.s32 	%p24, %r11, %r36;
	add.s32 	%r24, %r10, 5;
	setp.ge.s32 	%p25, %r24, %r35;
	or.pred  	%p26, %p25, %p24;
	@%p26 bra 	$L__BB5_19;
	mad.lo.s32 	%r67, %r24, %r36, %r11;
	mul.wide.s32 	%rd21, %r67, 4;
	add.s64 	%rd22, %rd1, %rd21;
	ld.global.f32 	%f190, [%rd22];
	mul.f32 	%f191, %f54, %f190;
	fma.rn.f32 	%f192, %f53, %f249, %f191;
	st.global.f32 	[%rd22], %f192;
$L__BB5_19:
	setp.ge.s32 	%p27, %r11, %r36;
	add.s32 	%r25, %r10, 6;
	setp.ge.s32 	%p28, %r25, %r35;
	or.pred  	%p29, %p28, %p27;
	@%p29 bra 	$L__BB5_21;
	mad.lo.s32 	%r68, %r25, %r36, %r11;
	mul.wide.s32 	%rd23, %r68, 4;
	add.s64 	%rd24, %rd1, %rd23;
	ld.global.f32 	%f193, [%rd24];
	mul.f32 	%f194, %f54, %f193;
	fma.rn.f32 	%f195, %f53, %f248, %f194;
	st.global.f32 	[%rd24], %f195;
$L__BB5_21:
	setp.ge.s32 	%p30, %r11, %r36;
	add.s32 	%r26, %r10, 7;
	setp.ge.s32 	%p31, %r26, %r35;
	or.pred  	%p32, %p31, %p30;
	@%p32 bra 	$L__BB5_23;
	mad.lo.s32 	%r69, %r26, %r36, %r11;
	mul.wide.s32 	%rd25, %r69, 4;
	add.s64 	%rd26, %rd1, %rd25;
	ld.global.f32 	%f196, [%rd26];
	mul.f32 	%f197, %f54, %f196;
	fma.rn.f32 	%f198, %f53, %f247, %f197;
	st.global.f32 	[%rd26], %f198;
$L__BB5_23:
	setp.ge.s32 	%p33, %r11, %r36;
	add.s32 	%r27, %r10, 8;
	setp.ge.s32 	%p34, %r27, %r35;
	or.pred  	%p35, %p34, %p33;
	@%p35 bra 	$L__BB5_25;
	mad.lo.s32 	%r70, %r27, %r36, %r11;
	mul.wide.s32 	%rd27, %r70, 4;
	add.s64 	%rd28, %rd1, %rd27;
	ld.global.f32 	%f199, [%rd28];
	mul.f32 	%f200, %f54, %f199;
	fma.rn.f32 	%f201, %f53, %f246, %f200;
	st.global.f32 	[%rd28], %f201;
$L__BB5_25:
	setp.ge.s32 	%p36, %r11, %r36;
	add.s32 	%r28, %r10, 9;
	setp.ge.s32 	%p37, %r28, %r35;
	or.pred  	%p38, %p37, %p36;
	@%p38 bra 	$L__BB5_27;
	mad.lo.s32 	%r71, %r28, %r36, %r11;
	mul.wide.s32 	%rd29, %r71, 4;
	add.s64 	%rd30, %rd1, %rd29;
	ld.global.f32 	%f202, [%rd30];
	mul.f32 	%f203, %f54, %f202;
	fma.rn.f32 	%f204, %f53, %f245, %f203;
	st.global.f32 	[%rd30], %f204;
$L__BB5_27:
	setp.ge.s32 	%p39, %r11, %r36;
	add.s32 	%r29, %r10, 10;
	setp.ge.s32 	%p40, %r29, %r35;
	or.pred  	%p41, %p40, %p39;
	@%p41 bra 	$L__BB5_29;
	mad.lo.s32 	%r72, %r29, %r36, %r11;
	mul.wide.s32 	%rd31, %r72, 4;
	add.s64 	%rd32, %rd1, %rd31;
	ld.global.f32 	%f205, [%rd32];
	mul.f32 	%f206, %f54, %f205;
	fma.rn.f32 	%f207, %f53, %f244, %f206;
	st.global.f32 	[%rd32], %f207;
$L__BB5_29:
	setp.ge.s32 	%p42, %r11, %r36;
	add.s32 	%r30, %r10, 11;
	setp.ge.s32 	%p43, %r30, %r35;
	or.pred  	%p44, %p43, %p42;
	@%p44 bra 	$L__BB5_31;
	mad.lo.s32 	%r73, %r30, %r36, %r11;
	mul.wide.s32 	%rd33, %r73, 4;
	add.s64 	%rd34, %rd1, %rd33;
	ld.global.f32 	%f208, [%rd34];
	mul.f32 	%f209, %f54, %f208;
	fma.rn.f32 	%f210, %f53, %f243, %f209;
	st.global.f32 	[%rd34], %f210;
$L__BB5_31:
	setp.ge.s32 	%p45, %r11, %r36;
	add.s32 	%r31, %r10, 12;
	setp.ge.s32 	%p46, %r31, %r35;
	or.pred  	%p47, %p46, %p45;
	@%p47 bra 	$L__BB5_33;
	mad.lo.s32 	%r74, %r31, %r36, %r11;
	mul.wide.s32 	%rd35, %r74, 4;
	add.s64 	%rd36, %rd1, %rd35;
	ld.global.f32 	%f211, [%rd36];
	mul.f32 	%f212, %f54, %f211;
	fma.rn.f32 	%f213, %f53, %f242, %f212;
	st.global.f32 	[%rd36], %f213;
$L__BB5_33:
	setp.ge.s32 	%p48, %r11, %r36;
	add.s32 	%r32, %r10, 13;
	setp.ge.s32 	%p49, %r32, %r35;
	or.pred  	%p50, %p49, %p48;
	@%p50 bra 	$L__BB5_35;
	mad.lo.s32 	%r75, %r32, %r36, %r11;
	mul.wide.s32 	%rd37, %r75, 4;
	add.s64 	%rd38, %rd1, %rd37;
	ld.global.f32 	%f214, [%rd38];
	mul.f32 	%f215, %f54, %f214;
	fma.rn.f32 	%f216, %f53, %f241, %f215;
	st.global.f32 	[%rd38], %f216;
$L__BB5_35:
	setp.ge.s32 	%p51, %r11, %r36;
	add.s32 	%r33, %r10, 14;
	setp.ge.s32 	%p52, %r33, %r35;
	or.pred  	%p53, %p52, %p51;
	@%p53 bra 	$L__BB5_37;
	mad.lo.s32 	%r76, %r33, %r36, %r11;
	mul.wide.s32 	%rd39, %r76, 4;
	add.s64 	%rd40, %rd1, %rd39;
	ld.global.f32 	%f217, [%rd40];
	mul.f32 	%f218, %f54, %f217;
	fma.rn.f32 	%f219, %f53, %f240, %f218;
	st.global.f32 	[%rd40], %f219;
$L__BB5_37:
	setp.ge.s32 	%p54, %r11, %r36;
	add.s32 	%r34, %r10, 15;
	setp.ge.s32 	%p55, %r34, %r35;
	or.pred  	%p56, %p55, %p54;
	@%p56 bra 	$L__BB5_39;
	mad.lo.s32 	%r77, %r34, %r36, %r11;
	mul.wide.s32 	%rd41, %r77, 4;
	add.s64 	%rd42, %rd1, %rd41;
	ld.global.f32 	%f220, [%rd42];
	mul.f32 	%f221, %f54, %f220;
	fma.rn.f32 	%f222, %f53, %f239, %f221;
	st.global.f32 	[%rd42], %f222;
$L__BB5_39:
	ret;

}
	// .globl	_Z17sgemm_1D_blockingILi64ELi64ELi2ELi32EEvPKfS1_Pfiiiff
.visible .entry _Z17sgemm_1D_blockingILi64ELi64ELi2ELi32EEvPKfS1_Pfiiiff(
	.param .u64 .ptr .align 1 _Z17sgemm_1D_blockingILi64ELi64ELi2ELi32EEvPKfS1_Pfiiiff_param_0,
	.param .u64 .ptr .align 1 _Z17sgemm_1D_blockingILi64ELi64ELi2ELi32EEvPKfS1_Pfiiiff_param_1,
	.param .u64 .ptr .align 1 _Z17sgemm_1D_blockingILi64ELi64ELi2ELi32EEvPKfS1_Pfiiiff_param_2,
	.param .u32 _Z17sgemm_1D_blockingILi64ELi64ELi2ELi32EEvPKfS1_Pfiiiff_param_3,
	.param .u32 _Z17sgemm_1D_blockingILi64ELi64ELi2ELi32EEvPKfS1_Pfiiiff_param_4,
	.param .u32 _Z17sgemm_1D_blockingILi64ELi64ELi2ELi32EEvPKfS1_Pfiiiff_param_5,
	.param .f32 _Z17sgemm_1D_blockingILi64ELi64ELi2ELi32EEvPKfS1_Pfiiiff_param_6,
	.param .f32 _Z17sgemm_1D_blockingILi64ELi64ELi2ELi32EEvPKfS1_Pfiiiff_param_7
)
{
	.reg .pred 	%p<105>;
	.reg .b32 	%r<125>;
	.reg .b32 	%f<367>;
	.reg .b64 	%rd<77>;
	// demoted variable
	.shared .align 4 .b8 _ZZ17sgemm_1D_blockingILi64ELi64ELi2ELi32EEvPKfS1_PfiiiffE2As[512];
	// demoted variable
	.shared .align 4 .b8 _ZZ17sgemm_1D_blockingILi64ELi64ELi2ELi32EEvPKfS1_PfiiiffE2Bs[512];
	ld.param.u64 	%rd4, [_Z17sgemm_1D_blockingILi64ELi64ELi2ELi32EEvPKfS1_Pfiiiff_param_2];
	ld.param.u32 	%r50, [_Z17sgemm_1D_blockingILi64ELi64ELi2ELi32EEvPKfS1_Pfiiiff_param_3];
	ld.param.u32 	%r51, [_Z17sgemm_1D_blockingILi64ELi64ELi2ELi32EEvPKfS1_Pfiiiff_param_4];
	ld.param.u32 	%r52, [_Z17sgemm_1D_blockingILi64ELi64ELi2ELi32EEvPKfS1_Pfiiiff_param_5];
	ld.param.f32 	%f101, [_Z17sgemm_1D_blockingILi64ELi64ELi2ELi32EEvPKfS1_Pfiiiff_param_6];
	ld.param.f32 	%f102, [_Z17sgemm_1D_blockingILi64ELi64ELi2ELi32EEvPKfS1_Pfiiiff_param_7];
	cvta.to.global.u64 	%rd1, %rd4;
	mov.u32 	%r121, %tid.y;
	mov.u32 	%r2, %tid.x;
	mov.u32 	%r53, %ctaid.y;
	shl.b32 	%r3, %r53, 6;
	mov.u32 	%r54, %ctaid.x;
	shl.b32 	%r4, %r54, 6;
	setp.lt.s32 	%p1, %r52, 0;
	mov.f32 	%f333, 0f00000000;
	mov.f32 	%f334, %f333;
	mov.f32 	%f335, %f333;
	mov.f32 	%f336, %f333;
	mov.f32 	%f337, %f333;
	mov.f32 	%f338, %f333;
	mov.f32 	%f339, %f333;
	mov.f32 	%f340, %f333;
	mov.f32 	%f341, %f333;
	mov.f32 	%f342, %f333;
	mov.f32 	%f343, %f333;
	mov.f32 	%f344, %f333;
	mov.f32 	%f345, %f333;
	mov.f32 	%f346, %f333;
	mov.f32 	%f347, %f333;
	mov.f32 	%f348, %f333;
	mov.f32 	%f349, %f333;
	mov.f32 	%f350, %f333;
	mov.f32 	%f351, %f333;
	mov.f32 	%f352, %f333;
	mov.f32 	%f353, %f333;
	mov.f32 	%f354, %f333;
	mov.f32 	%f355, %f333;
	mov.f32 	%f356, %f333;
	mov.f32 	%f357, %f333;
	mov.f32 	%f358, %f333;
	mov.f32 	%f359, %f333;
	mov.f32 	%f360, %f333;
	mov.f32 	%f361, %f333;
	mov.f32 	%f362, %f333;
	mov.f32 	%f363, %f333;
	mov.f32 	%f364, %f333;
	@%p1 bra 	$L__BB6_7;
	add.s32 	%r55, %r52, -1;
	shr.u32 	%r56, %r55, 31;
	add.s32 	%r57, %r55, %r56;
	shr.s32 	%r58, %r57, 1;
	neg.s32 	%r124, %r58;
	add.s32 	%r5, %r3, %r2;
	mad.lo.s32 	%r59, %r121, %r51, %r2;
	add.s32 	%r123, %r59, %r4;
	mad.lo.s32 	%r122, %r52, %r5, %r121;
	mov.f32 	%f333, 0f00000000;
$L__BB6_2:
	setp.ge.s32 	%p2, %r5, %r50;
	setp.ge.s32 	%p3, %r121, %r52;
	mov.f32 	%f365, 0f00000000;
	or.pred  	%p4, %p2, %p3;
	@%p4 bra 	$L__BB6_4;
	ld.param.u64 	%rd75, [_Z17sgemm_1D_blockingILi64ELi64ELi2ELi32EEvPKfS1_Pfiiiff_param_0];
	cvta.to.global.u64 	%rd5, %rd75;
	mul.wide.u32 	%rd6, %r122, 4;
	add.s64 	%rd7, %rd5, %rd6;
	ld.global.nc.f32 	%f365, [%rd7];
$L__BB6_4:
	mov.u32 	%r60, %tid.x;
	mov.u32 	%r61, %ctaid.x;
	shl.b32 	%r62, %r61, 6;
	add.s32 	%r63, %r62, %r60;
	setp.ge.s32 	%p6, %r63, %r51;
	shl.b32 	%r65, %r60, 3;
	mov.u32 	%r66, _ZZ17sgemm_1D_blockingILi64ELi64ELi2ELi32EEvPKfS1_PfiiiffE2As;
	add.s32 	%r67, %r66, %r65;
	mov.u32 	%r68, %tid.y;
	shl.b32 	%r69, %r68, 2;
	add.s32 	%r70, %r67, %r69;
	st.shared.f32 	[%r70], %f365;
	mov.f32 	%f366, 0f00000000;
	or.pred  	%p7, %p3, %p6;
	@%p7 bra 	$L__BB6_6;
	ld.param.u64 	%rd76, [_Z17sgemm_1D_blockingILi64ELi64ELi2ELi32EEvPKfS1_Pfiiiff_param_1];
	cvta.to.global.u64 	%rd8, %rd76;
	mul.wide.s32 	%rd9, %r123, 4;
	add.s64 	%rd10, %rd8, %rd9;
	ld.global.nc.f32 	%f366, [%rd10];
$L__BB6_6:
	mov.u32 	%r71, %tid.y;
	shl.b32 	%r72, %r71, 8;
	mov.u32 	%r73, _ZZ17sgemm_1D_blockingILi64ELi64ELi2ELi32EEvPKfS1_PfiiiffE2Bs;
	mov.u32 	%r74, %tid.x;
	shl.b32 	%r75, %r74, 2;
	add.s32 	%r76, %r73, %r75;
	add.s32 	%r77, %r76, %r72;
	st.shared.f32 	[%r77], %f366;
	bar.sync 	0;
	ld.shared.f32 	%f107, [%r76];
	mov.u32 	%r78, _ZZ17sgemm_1D_blockingILi64ELi64ELi2ELi32EEvPKfS1_PfiiiffE2As;
	add.s32 	%r79, %r78, %r72;
	ld.shared.f32 	%f108, [%r79];
	fma.rn.f32 	%f109, %f107, %f108, %f364;
	ld.shared.f32 	%f110, [%r79+8];
	fma.rn.f32 	%f111, %f107, %f110, %f363;
	ld.shared.f32 	%f112, [%r79+16];
	fma.rn.f32 	%f113, %f107, %f112, %f362;
	ld.shared.f32 	%f114, [%r79+24];
	fma.rn.f32 	%f115, %f107, %f114, %f361;
	ld.shared.f32 	%f116, [%r79+32];
	fma.rn.f32 	%f117, %f107, %f116, %f360;
	ld.shared.f32 	%f118, [%r79+40];
	fma.rn.f32 	%f119, %f107, %f118, %f359;
	ld.shared.f32 	%f120, [%r79+48];
	fma.rn.f32 	%f121, %f107, %f120, %f358;
	ld.shared.f32 	%f122, [%r79+56];
	fma.rn.f32 	%f123, %f107, %f122, %f357;
	ld.shared.f32 	%f124, [%r79+64];
	fma.rn.f32 	%f125, %f107, %f124, %f356;
	ld.shared.f32 	%f126, [%r79+72];
	fma.rn.f32 	%f127, %f107, %f126, %f355;
	ld.shared.f32 	%f128, [%r79+80];
	fma.rn.f32 	%f129, %f107, %f128, %f354;
	ld.shared.f32 	%f130, [%r79+88];
	fma.rn.f32 	%f131, %f107, %f130, %f353;
	ld.shared.f32 	%f132, [%r79+96];
	fma.rn.f32 	%f133, %f107, %f132, %f352;
	ld.shared.f32 	%f134, [%r79+104];
	fma.rn.f32 	%f135, %f107, %f134, %f351;
	ld.shared.f32 	%f136, [%r79+112];
	fma.rn.f32 	%f137, %f107, %f136, %f350;
	ld.shared.f32 	%f138, [%r79+120];
	fma.rn.f32 	%f139, %f107, %f138, %f349;
	ld.shared.f32 	%f140, [%r79+128];
	fma.rn.f32 	%f141, %f107, %f140, %f348;
	ld.shared.f32 	%f142, [%r79+136];
	fma.rn.f32 	%f143, %f107, %f142, %f347;
	ld.shared.f32 	%f144, [%r79+144];
	fma.rn.f32 	%f145, %f107, %f144, %f346;
	ld.shared.f32 	%f146, [%r79+152];
	fma.rn.f32 	%f147, %f107, %f146, %f345;
	ld.shared.f32 	%f148, [%r79+160];
	fma.rn.f32 	%f149, %f107, %f148, %f344;
	ld.shared.f32 	%f150, [%r79+168];
	fma.rn.f32 	%f151, %f107, %f150, %f343;
	ld.shared.f32 	%f152, [%r79+176];
	fma.rn.f32 	%f153, %f107, %f152, %f342;
	ld.shared.f32 	%f154, [%r79+184];
	fma.rn.f32 	%f155, %f107, %f154, %f341;
	ld.shared.f32 	%f156, [%r79+192];
	fma.rn.f32 	%f157, %f107, %f156, %f340;
	ld.shared.f32 	%f158, [%r79+200];
	fma.rn.f32 	%f159, %f107, %f158, %f339;
	ld.shared.f32 	%f160, [%r79+208];
	fma.rn.f32 	%f161, %f107, %f160, %f338;
	ld.shared.f32 	%f162, [%r79+216];
	fma.rn.f32 	%f163, %f107, %f162, %f337;
	ld.shared.f32 	%f164, [%r79+224];
	fma.rn.f32 	%f165, %f107, %f164, %f336;
	ld.shared.f32 	%f166, [%r79+232];
	fma.rn.f32 	%f167, %f107, %f166, %f335;
	ld.shared.f32 	%f168, [%r79+240];
	fma.rn.f32 	%f169, %f107, %f168, %f334;
	ld.shared.f32 	%f170, [%r79+248];
	fma.rn.f32 	%f171, %f107, %f170, %f333;
	ld.shared.f32 	%f172, [%r76+256];
	ld.shared.f32 	%f173, [%r79+4];
	fma.rn.f32 	%f364, %f172, %f173, %f109;
	ld.shared.f32 	%f174, [%r79+12];
	fma.rn.f32 	%f363, %f172, %f174, %f111;
	ld.shared.f32 	%f175, [%r79+20];
	fma.rn.f32 	%f362, %f172, %f175, %f113;
	ld.shared.f32 	%f176, [%r79+28];
	fma.rn.f32 	%f361, %f172, %f176, %f115;
	ld.shared.f32 	%f177, [%r79+36];
	fma.rn.f32 	%f360, %f172, %f177, %f117;
	ld.shared.f32 	%f178, [%r79+44];
	fma.rn.f32 	%f359, %f172, %f178, %f119;
	ld.shared.f32 	%f179, [%r79+52];
	fma.rn.f32 	%f358, %f172, %f179, %f121;
	ld.shared.f32 	%f180, [%r79+60];
	fma.rn.f32 	%f357, %f172, %f180, %f123;
	ld.shared.f32 	%f181, [%r79+68];
	fma.rn.f32 	%f356, %f172, %f181, %f125;
	ld.shared.f32 	%f182, [%r79+76];
	fma.rn.f32 	%f355, %f172, %f182, %f127;
	ld.shared.f32 	%f183, [%r79+84];
	fma.rn.f32 	%f354, %f172, %f183, %f129;
	ld.shared.f32 	%f184, [%r79+92];
	fma.rn.f32 	%f353, %f172, %f184, %f131;
	ld.shared.f32 	%f185, [%r79+100];
	fma.rn.f32 	%f352, %f172, %f185, %f133;
	ld.shared.f32 	%f186, [%r79+108];
	fma.rn.f32 	%f351, %f172, %f186, %f135;
	ld.shared.f32 	%f187, [%r79+116];
	fma.rn.f32 	%f350, %f172, %f187, %f137;
	ld.shared.f32 	%f188, [%r79+124];
	fma.rn.f32 	%f349, %f172, %f188, %f139;
	ld.shared.f32 	%f189, [%r79+132];
	fma.rn.f32 	%f348, %f172, %f189, %f141;
	ld.shared.f32 	%f190, [%r79+140];
	fma.rn.f32 	%f347, %f172, %f190, %f143;
	ld.shared.f32 	%f191, [%r79+148];
	fma.rn.f32 	%f346, %f172, %f191, %f145;
	ld.shared.f32 	%f192, [%r79+156];
	fma.rn.f32 	%f345, %f172, %f192, %f147;
	ld.shared.f32 	%f193, [%r79+164];
	fma.rn.f32 	%f344, %f172, %f193, %f149;
	ld.shared.f32 	%f194, [%r79+172];
	fma.rn.f32 	%f343, %f172, %f194, %f151;
	ld.shared.f32 	%f195, [%r79+180];
	fma.rn.f32 	%f342, %f172, %f195, %f153;
	ld.shared.f32 	%f196, [%r79+188];
	fma.rn.f32 	%f341, %f172, %f196, %f155;
	ld.shared.f32 	%f197, [%r79+196];
	fma.rn.f32 	%f340, %f172, %f197, %f157;
	ld.shared.f32 	%f198, [%r79+204];
	fma.rn.f32 	%f339, %f172, %f198, %f159;
	ld.shared.f32 	%f199, [%r79+212];
	fma.rn.f32 	%f338, %f172, %f199, %f161;
	ld.shared.f32 	%f200, [%r79+220];
	fma.rn.f32 	%f337, %f172, %f200, %f163;
	ld.shared.f32 	%f201, [%r79+228];
	fma.rn.f32 	%f336, %f172, %f201, %f165;
	ld.shared.f32 	%f202, [%r79+236];
	fma.rn.f32 	%f335, %f172, %f202, %f167;
	ld.shared.f32 	%f203, [%r79+244];
	fma.rn.f32 	%f334, %f172, %f203, %f169;
	ld.shared.f32 	%f204, [%r79+252];
	fma.rn.f32 	%f333, %f172, %f204, %f171;
	bar.sync 	0;
	add.s32 	%r124, %r124, 1;
	shl.b32 	%r80, %r51, 1;
	add.s32 	%r123, %r123, %r80;
	add.s32 	%r122, %r122, 2;
	add.s32 	%r121, %r121, 2;
	setp.eq.s32 	%p8, %r124, 1;
	@%p8 bra 	$L__BB6_7;
	bra.uni 	$L__BB6_2;
$L__BB6_7:
	mov.u32 	%r81, %tid.y;
	shl.b32 	%r82, %r81, 5;
	mov.u32 	%r83, %ctaid.y;
	shl.b32 	%r84, %r83, 6;
	add.s32 	%r9, %r84, %r82;
	mov.u32 	%r85, %tid.x;
	mov.u32 	%r86, %ctaid.x;
	shl.b32 	%r87, %r86, 6;
	add.s32 	%r88, %r87, %r85;
	setp.lt.s32 	%p9, %r88, %r51;
	setp.lt.s32 	%p10, %r9, %r50;
	and.pred  	%p11, %p10, %p9;
	@%p11 bra 	$L__BB6_8;
	bra.uni 	$L__BB6_9;
$L__BB6_8:
	mad.lo.s32 	%r89, %r9, %r51, %r88;
	mul.wide.s32 	%rd11, %r89, 4;
	add.s64 	%rd12, %rd1, %rd11;
	ld.global.f32 	%f205, [%rd12];
	mul.f32 	%f206, %f102, %f205;
	fma.rn.f32 	%f207, %f101, %f364, %f206;
	st.global.f32 	[%rd12], %f207;
$L__BB6_9:
	setp.ge.s32 	%p12, %r88, %r51;
	add.s32 	%r19, %r9, 1;
	setp.ge.s32 	%p13, %r19, %r50;
	or.pred  	%p14, %p13, %p12;
	@%p14 bra 	$L__BB6_11;
	mad.lo.s32 	%r90, %r19, %r51, %r88;
	mul.wide.s32 	%rd13, %r90, 4;
	add.s64 	%rd14, %rd1, %rd13;
	ld.global.f32 	%f208, [%rd14];
	mul.f32 	%f209, %f102, %f208;
	fma.rn.f32 	%f210, %f101, %f363, %f209;
	st.global.f32 	[%rd14], %f210;
$L__BB6_11:
	add.s32 	%r20, %r9, 2;
	setp.ge.s32 	%p16, %r20, %r50;
	or.pred  	%p17, %p16, %p12;
	@%p17 bra 	$L__BB6_13;
	mad.lo.s32 	%r91, %r20, %r51, %r88;
	mul.wide.s32 	%rd15, %r91, 4;
	add.s64 	%rd16, %rd1, %rd15;
	ld.global.f32 	%f211, [%rd16];
	mul.f32 	%f212, %f102, %f211;
	fma.rn.f32 	%f213, %f101, %f362, %f212;
	st.global.f32 	[%rd16], %f213;
$L__BB6_13:
	setp.ge.s32 	%p18, %r88, %r51;
	add.s32 	%r21, %r9, 3;
	setp.ge.s32 	%p19, %r21, %r50;
	or.pred  	%p20, %p19, %p18;
	@%p20 bra 	$L__BB6_15;
	mad.lo.s32 	%r92, %r21, %r51, %r88;
	mul.wide.s32 	%rd17, %r92, 4;
	add.s64 	%rd18, %rd1, %rd17;
	ld.global.f32 	%f214, [%rd18];
	mul.f32 	%f215, %f102, %f214;
	fma.rn.f32 	%f216, %f101, %f361, %f215;
	st.global.f32 	[%rd18], %f216;
$L__BB6_15:
	setp.ge.s32 	%p21, %r88, %r51;
	add.s32 	%r22, %r9, 4;
	setp.ge.s32 	%p22, %r22, %r50;
	or.pred  	%p23, %p22, %p21;
	@%p23 bra 	$L__BB6_17;
	mad.lo.s32 	%r93, %r22, %r51, %r88;
	mul.wide.s32 	%rd19, %r93, 4;
	add.s64 	%rd20, %rd1, %rd19;
	ld.global.f32 	%f217, [%rd20];
	mul.f32 	%f218, %f102, %f217;
	fma.rn.f32 	%f219, %f101, %f360, %f218;
	st.global.f32 	[%rd20], %f219;
$L__BB6_17:
	setp.ge.s32 	%p24, %r88, %r51;
	add.s32 	%r23, %r9, 5;
	setp.ge.s32 	%p25, %r23, %r50;
	or.pred  	%p26, %p25, %p24;
	@%p26 bra 	$L__BB6_19;
	mad.lo.s32 	%r94, %r23, %r51, %r88;
	mul.wide.s32 	%rd21, %r94, 4;
	add.s64 	%rd22, %rd1, %rd21;
	ld.global.f32 	%f220, [%rd22];
	mul.f32 	%f221, %f102, %f220;
	fma.rn.f32 	%f222, %f101, %f359, %f221;
	st.global.f32 	[%rd22], %f222;
$L__BB6_19:
	setp.ge.s32 	%p27, %r88, %r51;
	add.s32 	%r24, %r9, 6;
	setp.ge.s32 	%p28, %r24, %r50;
	or.pred  	%p29, %p28, %p27;
	@%p29 bra 	$L__BB6_21;
	mad.lo.s32 	%r95, %r24, %r51, %r88;
	mul.wide.s32 	%rd23, %r95, 4;
	add.s64 	%rd24, %rd1, %rd23;
	ld.global.f32 	%f223, [%rd24];
	mul.f32 	%f224, %f102, %f223;
	fma.rn.f32 	%f225, %f101, %f358, %f224;
	st.global.f32 	[%rd24], %f225;
$L__BB6_21:
	setp.ge.s32 	%p30, %r88, %r51;
	add.s32 	%r25, %r9, 7;
	setp.ge.s32 	%p31, %r25, %r50;
	or.pred  	%p32, %p31, %p30;
	@%p32 bra 	$L__BB6_23;
	mad.lo.s32 	%r96, %r25, %r51, %r88;
	mul.wide.s32 	%rd25, %r96, 4;
	add.s64 	%rd26, %rd1, %rd25;
	ld.global.f32 	%f226, [%rd26];
	mul.f32 	%f227, %f102, %f226;
	fma.rn.f32 	%f228, %f101, %f357, %f227;
	st.global.f32 	[%rd26], %f228;
$L__BB6_23:
	setp.ge.s32 	%p33, %r88, %r51;
	add.s32 	%r26, %r9, 8;
	setp.ge.s32 	%p34, %r26, %r50;
	or.pred  	%p35, %p34, %p33;
	@%p35 bra 	$L__BB6_25;
	mad.lo.s32 	%r97, %r26, %r51, %r88;
	mul.wide.s32 	%rd27, %r97, 4;
	add.s64 	%rd28, %rd1, %rd27;
	ld.global.f32 	%f229, [%rd28];
	mul.f32 	%f230, %f102, %f229;
	fma.rn.f32 	%f231, %f101, %f356, %f230;
	st.global.f32 	[%rd28], %f231;
$L__BB6_25:
	setp.ge.s32 	%p36, %r88, %r51;
	add.s32 	%r27, %r9, 9;
	setp.ge.s32 	%p37, %r27, %r50;
	or.pred  	%p38, %p37, %p36;
	@%p38 bra 	$L__BB6_27;
	mad.lo.s32 	%r98, %r27, %r51, %r88;
	mul.wide.s32 	%rd29, %r98, 4;
	add.s64 	%rd30, %rd1, %rd29;
	ld.global.f32 	%f232, [%rd30];
	mul.f32 	%f233, %f102, %f232;
	fma.rn.f32 	%f234, %f101, %f355, %f233;
	st.global.f32 	[%rd30], %f234;
$L__BB6_27:
	setp.ge.s32 	%p39, %r88, %r51;
	add.s32 	%r28, %r9, 10;
	setp.ge.s32 	%p40, %r28, %r50;
	or.pred  	%p41, %p40, %p39;
	@%p41 bra 	$L__BB6_29;
	mad.lo.s32 	%r99, %r28, %r51, %r88;
	mul.wide.s32 	%rd31, %r99, 4;
	add.s64 	%rd32, %rd1, %rd31;
	ld.global.f32 	%f235, [%rd32];
	mul.f32 	%f236, %f102, %f235;
	fma.rn.f32 	%f237, %f101, %f354, %f236;
	st.global.f32 	[%rd32], %f237;
$L__BB6_29:
	setp.ge.s32 	%p42, %r88, %r51;
	add.s32 	%r29, %r9, 11;
	setp.ge.s32 	%p43, %r29, %r50;
	or.pred  	%p44, %p43, %p42;
	@%p44 bra 	$L__BB6_31;
	mad.lo.s32 	%r100, %r29, %r51, %r88;
	mul.wide.s32 	%rd33, %r100, 4;
	add.s64 	%rd34, %rd1, %rd33;
	ld.global.f32 	%f238, [%rd34];
	mul.f32 	%f239, %f102, %f238;
	fma.rn.f32 	%f240, %f101, %f353, %f239;
	st.global.f32 	[%rd34], %f240;
$L__BB6_31:
	setp.ge.s32 	%p45, %r88, %r51;
	add.s32 	%r30, %r9, 12;
	setp.ge.s32 	%p46, %r30, %r50;
	or.pred  	%p47, %p46, %p45;
	@%p47 bra 	$L__BB6_33;
	mad.lo.s32 	%r101, %r30, %r51, %r88;
	mul.wide.s32 	%rd35, %r101, 4;
	add.s64 	%rd36, %rd1, %rd35;
	ld.global.f32 	%f241, [%rd36];
	mul.f32 	%f242, %f102, %f241;
	fma.rn.f32 	%f243, %f101, %f352, %f242;
	st.global.f32 	[%rd36], %f243;
$L__BB6_33:
	setp.ge.s32 	%p48, %r88, %r51;
	add.s32 	%r31, %r9, 13;
	setp.ge.s32 	%p49, %r31, %r50;
	or.pred  	%p50, %p49, %p48;
	@%p50 bra 	$L__BB6_35;
	mad.lo.s32 	%r102, %r31, %r51, %r88;
	mul.wide.s32 	%rd37, %r102, 4;
	add.s64 	%rd38, %rd1, %rd37;
	ld.global.f32 	%f244, [%rd38];
	mul.f32 	%f245, %f102, %f244;
	fma.rn.f32 	%f246, %f101, %f351, %f245;
	st.global.f32 	[%rd38], %f246;
$L__BB6_35:
	setp.ge.s32 	%p51, %r88, %r51;
	add.s32 	%r32, %r9, 14;
	setp.ge.s32 	%p52, %r32, %r50;
	or.pred  	%p53, %p52, %p51;
	@%p53 bra 	$L__BB6_37;
	mad.lo.s32 	%r103, %r32, %r51, %r88;
	mul.wide.s32 	%rd39, %r103, 4;
	add.s64 	%rd40, %rd1, %rd39;
	ld.global.f32 	%f247, [%rd40];
	mul.f32 	%f248, %f102, %f247;
	fma.rn.f32 	%f249, %f101, %f350, %f248;
	st.global.f32 	[%rd40], %f249;
$L__BB6_37:
	setp.ge.s32 	%p54, %r88, %r51;
	add.s32 	%r33, %r9, 15;
	setp.ge.s32 	%p55, %r33, %r50;
	or.pred  	%p56, %p55, %p54;
	@%p56 bra 	$L__BB6_39;
	mad.lo.s32 	%r104, %r33, %r51, %r88;
	mul.wide.s32 	%rd41, %r104, 4;
	add.s64 	%rd42, %rd1, %rd41;
	ld.global.f32 	%f250, [%rd42];
	mul.f32 	%f251, %f102, %f250;
	fma.rn.f32 	%f252, %f101, %f349, %f251;
	st.global.f32 	[%rd42], %f252;
$L__BB6_39:
	setp.ge.s32 	%p57, %r88, %r51;
	add.s32 	%r34, %r9, 16;
	setp.ge.s32 	%p58, %r34, %r50;
	or.pred  	%p59, %p58, %p57;
	@%p59 bra 	$L__BB6_41;
	mad.lo.s32 	%r105, %r34, %r51, %r88;
	mul.wide.s32 	%rd43, %r105, 4;
	add.s64 	%rd44, %rd1, %rd43;
	ld.global.f32 	%f253, [%rd44];
	mul.f32 	%f254, %f102, %f253;
	fma.rn.f32 	%f255, %f101, %f348, %f254;
	st.global.f32 	[%rd44], %f255;
$L__BB6_41:
	setp.ge.s32 	%p60, %r88, %r51;
	add.s32 	%r35, %r9, 17;
	setp.ge.s32 	%p61, %r35, %r50;
	or.pred  	%p62, %p61, %p60;
	@%p62 bra 	$L__BB6_43;
	mad.lo.s32 	%r106, %r35, %r51, %r88;
	mul.wide.s32 	%rd45, %r106, 4;
	add.s64 	%rd46, %rd1, %rd45;
	ld.global.f32 	%f256, [%rd46];
	mul.f32 	%f257, %f102, %f256;
	fma.rn.f32 	%f258, %f101, %f347, %f257;
	st.global.f32 	[%rd46], %f258;
$L__BB6_43:
	setp.ge.s32 	%p63, %r88, %r51;
	add.s32 	%r36, %r9, 18;
	setp.ge.s32 	%p64, %r36, %r50;
	or.pred  	%p65, %p64, %p63;
	@%p65 bra 	$L__BB6_45;
	mad.lo.s32 	%r107, %r36, %r51, %r88;
	mul.wide.s32 	%rd47, %r107, 4;
	add.s64 	%rd48, %rd1, %rd47;
	ld.global.f32 	%f259, [%rd48];
	mul.f32 	%f260, %f102, %f259;
	fma.rn.f32 	%f261, %f101, %f346, %f260;
	st.global.f32 	[%rd48], %f261;
$L__BB6_45:
	setp.ge.s32 	%p66, %r88, %r51;
	add.s32 	%r37, %r9, 19;
	setp.ge.s32 	%p67, %r37, %r50;
	or.pred  	%p68, %p67, %p66;
	@%p68 bra 	$L__BB6_47;
	mad.lo.s32 	%r108, %r37, %r51, %r88;
	mul.wide.s32 	%rd49, %r108, 4;
	add.s64 	%rd50, %rd1, %rd49;
	ld.global.f32 	%f262, [%rd50];
	mul.f32 	%f263, %f102, %f262;
	fma.rn.f32 	%f264, %f101, %f345, %f263;
	st.global.f32 	[%rd50], %f264;
$L__BB6_47:
	setp.ge.s32 	%p69, %r88, %r51;
	add.s32 	%r38, %r9, 20;
	setp.ge.s32 	%p70, %r38, %r50;
	or.pred  	%p71, %p70, %p69;
	@%p71 bra 	$L__BB6_49;
	mad.lo.s32 	%r109, %r38, %r51, %r88;
	mul.wide.s32 	%rd51, %r109, 4;
	add.s64 	%rd52, %rd1, %rd51;
	ld.global.f32 	%f265, [%rd52];
	mul.f32 	%f266, %f102, %f265;
	fma.rn.f32 	%f267, %f101, %f344, %f266;
	st.global.f32 	[%rd52], %f267;
$L__BB6_49:
	setp.ge.s32 	%p72, %r88, %r51;
	add.s32 	%r39, %r9, 21;
	setp.ge.s32 	%p73, %r39, %r50;
	or.pred  	%p74, %p73, %p72;
	@%p74 bra 	$L__BB6_51;
	mad.lo.s32 	%r110, %r39, %r51, %r88;
	mul.wide.s32 	%rd53, %r110, 4;
	add.s64 	%rd54, %rd1, %rd53;
	ld.global.f32 	%f268, [%rd54];
	mul.f32 	%f269, %f102, %f268;
	fma.rn.f32 	%f270, %f101, %f343, %f269;
	st.global.f32 	[%rd54], %f270;
$L__BB6_51:
	setp.ge.s32 	%p75, %r88, %r51;
	add.s32 	%r40, %r9, 22;
	setp.ge.s32 	%p76, %r40, %r50;
	or.pred  	%p77, %p76, %p75;
	@%p77 bra 	$L__BB6_53;
	mad.lo.s32 	%r111, %r40, %r51, %r88;
	mul.wide.s32 	%rd55, %r111, 4;
	add.s64 	%rd56, %rd1, %rd55;
	ld.global.f32 	%f271, [%rd56];
	mul.f32 	%f272, %f102, %f271;
	fma.rn.f32 	%f273, %f101, %f342, %f272;
	st.global.f32 	[%rd56], %f273;
$L__BB6_53:
	setp.ge.s32 	%p78, %r88, %r51;
	add.s32 	%r41, %r9, 23;
	setp.ge.s32 	%p79, %r41, %r50;
	or.pred  	%p80, %p79, %p78;
	@%p80 bra 	$L__BB6_55;
	mad.lo.s32 	%r112, %r41, %r51, %r88;
	mul.wide.s32 	%rd57, %r112, 4;
	add.s64 	%rd58, %rd1, %rd57;
	ld.global.f32 	%f274, [%rd58];
	mul.f32 	%f275, %f102, %f274;
	fma.rn.f32 	%f276, %f101, %f341, %f275;
	st.global.f32 	[%rd58], %f276;
$L__BB6_55:
	setp.ge.s32 	%p81, %r88, %r51;
	add.s32 	%r42, %r9, 24;
	setp.ge.s32 	%p82, %r42, %r50;
	or.pred  	%p83, %p82, %p81;
	@%p83 bra 	$L__BB6_57;
	mad.lo.s32 	%r113, %r42, %r51, %r88;
	mul.wide.s32 	%rd59, %r113, 4;
	add.s64 	%rd60, %rd1, %rd59;
	ld.global.f32 	%f277, [%rd60];
	mul.f32 	%f278, %f102, %f277;
	fma.rn.f32 	%f279, %f101, %f340, %f278;
	st.global.f32 	[%rd60], %f279;
$L__BB6_57:
	setp.ge.s32 	%p84, %r88, %r51;
	add.s32 	%r43, %r9, 25;
	setp.ge.s32 	%p85, %r43, %r50;
	or.pred  	%p86, %p85, %p84;
	@%p86 bra 	$L__BB6_59;
	mad.lo.s32 	%r114, %r43, %r51, %r88;
	mul.wide.s32 	%rd61, %r114, 4;
	add.s64 	%rd62, %rd1, %rd61;
	ld.global.f32 	%f280, [%rd62];
	mul.f32 	%f281, %f102, %f280;
	fma.rn.f32 	%f282, %f101, %f339, %f281;
	st.global.f32 	[%rd62], %f282;
$L__BB6_59:
	setp.ge.s32 	%p87, %r88, %r51;
	add.s32 	%r44, %r9, 26;
	setp.ge.s32 	%p88, %r44, %r50;
	or.pred  	%p89, %p88, %p87;
	@%p89 bra 	$L__BB6_61;
	mad.lo.s32 	%r115, %r44, %r51, %r88;
	mul.wide.s32 	%rd63, %r115, 4;
	add.s64 	%rd64, %rd1, %rd63;
	ld.global.f32 	%f283, [%rd64];
	mul.f32 	%f284, %f102, %f283;
	fma.rn.f32 	%f285, %f101, %f338, %f284;
	st.global.f32 	[%rd64], %f285;
$L__BB6_61:
	setp.ge.s32 	%p90, %r88, %r51;
	add.s32 	%r45, %r9, 27;
	setp.ge.s32 	%p91, %r45, %r50;
	or.pred  	%p92, %p91, %p90;
	@%p92 bra 	$L__BB6_63;
	mad.lo.s32 	%r116, %r45, %r51, %r88;
	mul.wide.s32 	%rd65, %r116, 4;
	add.s64 	%rd66, %rd1, %rd65;
	ld.global.f32 	%f286, [%rd66];
	mul.f32 	%f287, %f102, %f286;
	fma.rn.f32 	%f288, %f101, %f337, %f287;
	st.global.f32 	[%rd66], %f288;
$L__BB6_63:
	setp.ge.s32 	%p93, %r88, %r51;
	add.s32 	%r46, %r9, 28;
	setp.ge.s32 	%p94, %r46, %r50;
	or.pred  	%p95, %p94, %p93;
	@%p95 bra 	$L__BB6_65;
	mad.lo.s32 	%r117, %r46, %r51, %r88;
	mul.wide.s32 	%rd67, %r117, 4;
	add.s64 	%rd68, %rd1, %rd67;
	ld.global.f32 	%f289, [%rd68];
	mul.f32 	%f290, %f102, %f289;
	fma.rn.f32 	%f291, %f101, %f336, %f290;
	st.global.f32 	[%rd68], %f291;
$L__BB6_65:
	setp.ge.s32 	%p96, %r88, %r51;
	add.s32 	%r47, %r9, 29;
	setp.ge.s32 	%p97, %r47, %r50;
	or.pred  	%p98, %p97, %p96;
	@%p98 bra 	$L__BB6_67;
	mad.lo.s32 	%r118, %r47, %r51, %r88;
	mul.wide.s32 	%rd69, %r118, 4;
	add.s64 	%rd70, %rd1, %rd69;
	ld.global.f32 	%f292, [%rd70];
	mul.f32 	%f293, %f102, %f292;
	fma.rn.f32 	%f294, %f101, %f335, %f293;
	st.global.f32 	[%rd70], %f294;
$L__BB6_67:
	setp.ge.s32 	%p99, %r88, %r51;
	add.s32 	%r48, %r9, 30;
	setp.ge.s32 	%p100, %r48, %r50;
	or.pred  	%p101, %p100, %p99;
	@%p101 bra 	$L__BB6_69;
	mad.lo.s32 	%r119, %r48, %r51, %r88;
	mul.wide.s32 	%rd71, %r119, 4;
	add.s64 	%rd72, %rd1, %rd71;
	ld.global.f32 	%f295, [%rd72];
	mul.f32 	%f296, %f102, %f295;
	fma.rn.f32 	%f297, %f101, %f334, %f296;
	st.global.f32 	[%rd72], %f297;
$L__BB6_69:
	setp.ge.s32 	%p102, %r88, %r51;
	add.s32 	%r49, %r9, 31;
	setp.ge.s32 	%p103, %r49, %r50;
	or.pred  	%p104, %p103, %p102;
	@%p104 bra 	$L__BB6_71;
	mad.lo.s32 	%r120, %r49, %r51, %r88;
	mul.wide.s32 	%rd73, %r120, 4;
	add.s64 	%rd74, %rd1, %rd73;
	ld.global.f32 	%f298, [%rd74];
	mul.f32 	%f299, %f102, %f298;
	fma.rn.f32 	%f300, %f101, %f333, %f299;
	st.global.f32 	[%rd74], %f300;
$L__BB6_71:
	ret;

}
	// .globl	_Z17sgemm_2D_blockingILi64ELi64ELi8ELi4ELi4EEvPKfS1_Pfiiiff
.visible .entry _Z17sgemm_2D_blockingILi64ELi64ELi8ELi4ELi4EEvPKfS1_Pfiiiff(
	.param .u64 .ptr .align 1 _Z17sgemm_2D_blockingILi64ELi64ELi8ELi4ELi4EEvPKfS1_Pfiiiff_param_0,
	.param .u64 .ptr .align 1 _Z17sgemm_2D_blockingILi64ELi64ELi8ELi4ELi4EEvPKfS1_Pfiiiff_param_1,
	.param .u64 .ptr .align 1 _Z17sgemm_2D_blockingILi64ELi64ELi8ELi4ELi4EEvPKfS1_Pfiiiff_param_2,
	.param .u32 _Z17sgemm_2D_blockingILi64ELi64ELi8ELi4ELi4EEvPKfS1_Pfiiiff_param_3,
	.param .u32 _Z17sgemm_2D_blockingILi64ELi64ELi8ELi4ELi4EEvPKfS1_Pfiiiff_param_4,
	.param .u32 _Z17sgemm_2D_blockingILi64ELi64ELi8ELi4ELi4EEvPKfS1_Pfiiiff_param_5,
	.param .f32 _Z17sgemm_2D_blockingILi64ELi64ELi8ELi4ELi4EEvPKfS1_Pfiiiff_param_6,
	.param .f32 _Z17sgemm_2D_blockingILi64ELi64ELi8ELi4ELi4EEvPKfS1_Pfiiiff_param_7
)
{
	.reg .pred 	%p<106>;
	.reg .b32 	%r<263>;
	.reg .b32 	%f<253>;
	.reg .b64 	%rd<60>;
	// demoted variable
	.shared .align 4 .b8 _ZZ17sgemm_2D_blockingILi64ELi64ELi8ELi4ELi4EEvPKfS1_PfiiiffE2As[2048];
	// demoted variable
	.shared .align 4 .b8 _ZZ17sgemm_2D_blockingILi64ELi64ELi8ELi4ELi4EEvPKfS1_PfiiiffE2Bs[2048];
	ld.param.u64 	%rd9, [_Z17sgemm_2D_blockingILi64ELi64ELi8ELi4ELi4EEvPKfS1_Pfiiiff_param_0];
	ld.param.u64 	%rd10, [_Z17sgemm_2D_blockingILi64ELi64ELi8ELi4ELi4EEvPKfS1_Pfiiiff_param_1];
	ld.param.u64 	%rd11, [_Z17sgemm_2D_blockingILi64ELi64ELi8ELi4ELi4EEvPKfS1_Pfiiiff_param_2];
	ld.param.u32 	%r102, [_Z17sgemm_2D_blockingILi64ELi64ELi8ELi4ELi4EEvPKfS1_Pfiiiff_param_3];
	ld.param.u32 	%r103, [_Z17sgemm_2D_blockingILi64ELi64ELi8ELi4ELi4EEvPKfS1_Pfiiiff_param_4];
	ld.param.u32 	%r104, [_Z17sgemm_2D_blockingILi64ELi64ELi8ELi4ELi4EEvPKfS1_Pfiiiff_param_5];
	ld.param.f32 	%f93, [_Z17sgemm_2D_blockingILi64ELi64ELi8ELi4ELi4EEvPKfS1_Pfiiiff_param_6];
	ld.param.f32 	%f94, [_Z17sgemm_2D_blockingILi64ELi64ELi8ELi4ELi4EEvPKfS1_Pfiiiff_param_7];
	cvta.to.global.u64 	%rd1, %rd11;
	cvta.to.global.u64 	%rd2, %rd9;
	cvta.to.global.u64 	%rd3, %rd10;
	mov.u32 	%r1, %tid.y;
	mov.u32 	%r2, %tid.x;
	mov.u32 	%r105, %ctaid.y;
	shl.b32 	%r3, %r105, 6;
	mov.u32 	%r106, %ctaid.x;
	shl.b32 	%r4, %r106, 6;
	mov.u32 	%r107, %ntid.x;
	mad.lo.s32 	%r5, %r107, %r1, %r2;
	mov.u32 	%r108, %ntid.y;
	mul.lo.s32 	%r6, %r107, %r108;
	setp.lt.s32 	%p1, %r104, -6;
	mov.f32 	%f237, 0f00000000;
	mov.f32 	%f238, %f237;
	mov.f32 	%f239, %f237;
	mov.f32 	%f240, %f237;
	mov.f32 	%f241, %f237;
	mov.f32 	%f242, %f237;
	mov.f32 	%f243, %f237;
	mov.f32 	%f244, %f237;
	mov.f32 	%f245, %f237;
	mov.f32 	%f246, %f237;
	mov.f32 	%f247, %f237;
	mov.f32 	%f248, %f237;
	mov.f32 	%f249, %f237;
	mov.f32 	%f250, %f237;
	mov.f32 	%f251, %f237;
	mov.f32 	%f252, %f237;
	@%p1 bra 	$L__BB7_47;
	add.s32 	%r110, %r104, -1;
	shr.s32 	%r111, %r110, 31;
	shr.u32 	%r112, %r111, 29;
	add.s32 	%r113, %r110, %r112;
	shr.s32 	%r7, %r113, 3;
	add.s32 	%r8, %r5, %r6;
	max.u32 	%r114, %r8, 512;
	setp.lt.u32 	%p2, %r8, 512;
	selp.u32 	%r115, 1, 0, %p2;
	add.s32 	%r116, %r8, %r115;
	sub.s32 	%r117, %r114, %r116;
	div.u32 	%r118, %r117, %r6;
	add.s32 	%r9, %r118, %r115;
	add.s32 	%r119, %r9, 1;
	and.b32  	%r10, %r119, 3;
	and.b32  	%r11, %r5, 7;
	shr.u32 	%r120, %r5, 3;
	add.s32 	%r12, %r120, %r3;
	mul.lo.s32 	%r13, %r12, %r104;
	and.b32  	%r14, %r8, 7;
	shr.u32 	%r121, %r8, 3;
	add.s32 	%r15, %r121, %r3;
	mul.lo.s32 	%r16, %r15, %r104;
	add.s32 	%r17, %r8, %r6;
	and.b32  	%r18, %r17, 7;
	shr.u32 	%r122, %r17, 3;
	add.s32 	%r19, %r122, %r3;
	mul.lo.s32 	%r20, %r19, %r104;
	shr.u32 	%r21, %r5, 6;
	shr.u32 	%r22, %r8, 6;
	shr.u32 	%r23, %r17, 6;
	mov.b32 	%r254, 0;
	mov.f32 	%f237, 0f00000000;
$L__BB7_2:
	setp.gt.u32 	%p3, %r5, 511;
	shl.b32 	%r28, %r254, 3;
	@%p3 bra 	$L__BB7_44;
	setp.eq.s32 	%p4, %r10, 0;
	mov.u32 	%r255, %r5;
	@%p4 bra 	$L__BB7_13;
	setp.ge.s32 	%p5, %r12, %r102;
	add.s32 	%r29, %r11, %r28;
	setp.ge.s32 	%p6, %r29, %r104;
	mov.f32 	%f223, 0f00000000;
	or.pred  	%p7, %p6, %p5;
	@%p7 bra 	$L__BB7_6;
	add.s32 	%r124, %r13, %r29;
	mul.wide.s32 	%rd12, %r124, 4;
	add.s64 	%rd13, %rd2, %rd12;
	ld.global.nc.f32 	%f223, [%rd13];
$L__BB7_6:
	setp.eq.s32 	%p8, %r10, 1;
	shl.b32 	%r125, %r5, 2;
	and.b32  	%r126, %r125, -32;
	mov.u32 	%r127, _ZZ17sgemm_2D_blockingILi64ELi64ELi8ELi4ELi4EEvPKfS1_PfiiiffE2As;
	add.s32 	%r128, %r127, %r126;
	shl.b32 	%r129, %r11, 2;
	add.s32 	%r130, %r128, %r129;
	st.shared.f32 	[%r130], %f223;
	mov.u32 	%r255, %r8;
	@%p8 bra 	$L__BB7_13;
	setp.ge.s32 	%p9, %r15, %r102;
	add.s32 	%r30, %r14, %r28;
	setp.ge.s32 	%p10, %r30, %r104;
	mov.f32 	%f224, 0f00000000;
	or.pred  	%p11, %p10, %p9;
	@%p11 bra 	$L__BB7_9;
	add.s32 	%r132, %r16, %r30;
	mul.wide.s32 	%rd14, %r132, 4;
	add.s64 	%rd15, %rd2, %rd14;
	ld.global.nc.f32 	%f224, [%rd15];
$L__BB7_9:
	setp.eq.s32 	%p12, %r10, 2;
	shl.b32 	%r133, %r8, 2;
	and.b32  	%r134, %r133, -32;
	mov.u32 	%r135, _ZZ17sgemm_2D_blockingILi64ELi64ELi8ELi4ELi4EEvPKfS1_PfiiiffE2As;
	add.s32 	%r136, %r135, %r134;
	shl.b32 	%r137, %r14, 2;
	add.s32 	%r138, %r136, %r137;
	st.shared.f32 	[%r138], %f224;
	mov.u32 	%r255, %r17;
	@%p12 bra 	$L__BB7_13;
	setp.ge.s32 	%p13, %r19, %r102;
	add.s32 	%r31, %r18, %r28;
	setp.ge.s32 	%p14, %r31, %r104;
	mov.f32 	%f225, 0f00000000;
	or.pred  	%p15, %p14, %p13;
	@%p15 bra 	$L__BB7_12;
	add.s32 	%r140, %r20, %r31;
	mul.wide.s32 	%rd16, %r140, 4;
	add.s64 	%rd17, %rd2, %rd16;
	ld.global.nc.f32 	%f225, [%rd17];
$L__BB7_12:
	add.s32 	%r255, %r17, %r6;
	shl.b32 	%r141, %r17, 2;
	and.b32  	%r142, %r141, -32;
	mov.u32 	%r143, _ZZ17sgemm_2D_blockingILi64ELi64ELi8ELi4ELi4EEvPKfS1_PfiiiffE2As;
	add.s32 	%r144, %r143, %r142;
	shl.b32 	%r145, %r18, 2;
	add.s32 	%r146, %r144, %r145;
	st.shared.f32 	[%r146], %f225;
$L__BB7_13:
	setp.lt.u32 	%p16, %r9, 3;
	@%p16 bra 	$L__BB7_24;
	shl.b32 	%r147, %r6, 1;
	add.s32 	%r259, %r147, %r255;
	mad.lo.s32 	%r258, %r6, 3, %r255;
	add.s32 	%r257, %r6, %r255;
$L__BB7_15:
	.pragma "nounroll";
	and.b32  	%r47, %r255, 7;
	shr.u32 	%r48, %r255, 3;
	add.s32 	%r49, %r47, %r28;
	add.s32 	%r50, %r48, %r3;
	setp.ge.s32 	%p17, %r49, %r104;
	setp.ge.s32 	%p18, %r50, %r102;
	mov.f32 	%f229, 0f00000000;
	or.pred  	%p19, %p17, %p18;
	@%p19 bra 	$L__BB7_17;
	mad.lo.s32 	%r149, %r50, %r104, %r49;
	mul.wide.s32 	%rd18, %r149, 4;
	add.s64 	%rd19, %rd2, %rd18;
	ld.global.nc.f32 	%f229, [%rd19];
$L__BB7_17:
	shl.b32 	%r150, %r48, 5;
	mov.u32 	%r151, _ZZ17sgemm_2D_blockingILi64ELi64ELi8ELi4ELi4EEvPKfS1_PfiiiffE2As;
	add.s32 	%r152, %r151, %r150;
	shl.b32 	%r153, %r47, 2;
	add.s32 	%r154, %r152, %r153;
	st.shared.f32 	[%r154], %f229;
	and.b32  	%r51, %r257, 7;
	shr.u32 	%r52, %r257, 3;
	add.s32 	%r53, %r51, %r28;
	add.s32 	%r54, %r52, %r3;
	setp.ge.s32 	%p20, %r53, %r104;
	setp.ge.s32 	%p21, %r54, %r102;
	mov.f32 	%f230, 0f00000000;
	or.pred  	%p22, %p20, %p21;
	@%p22 bra 	$L__BB7_19;
	mad.lo.s32 	%r156, %r54, %r104, %r53;
	mul.wide.s32 	%rd20, %r156, 4;
	add.s64 	%rd21, %rd2, %rd20;
	ld.global.nc.f32 	%f230, [%rd21];
$L__BB7_19:
	shl.b32 	%r157, %r52, 5;
	mov.u32 	%r158, _ZZ17sgemm_2D_blockingILi64ELi64ELi8ELi4ELi4EEvPKfS1_PfiiiffE2As;
	add.s32 	%r159, %r158, %r157;
	shl.b32 	%r160, %r51, 2;
	add.s32 	%r161, %r159, %r160;
	st.shared.f32 	[%r161], %f230;
	add.s32 	%r55, %r255, %r6;
	and.b32  	%r56, %r259, 7;
	shr.u32 	%r57, %r259, 3;
	add.s32 	%r58, %r56, %r28;
	add.s32 	%r59, %r57, %r3;
	setp.ge.s32 	%p23, %r58, %r104;
	setp.ge.s32 	%p24, %r59, %r102;
	mov.f32 	%f231, 0f00000000;
	or.pred  	%p25, %p23, %p24;
	@%p25 bra 	$L__BB7_21;
	mad.lo.s32 	%r163, %r59, %r104, %r58;
	mul.wide.s32 	%rd22, %r163, 4;
	add.s64 	%rd23, %rd2, %rd22;
	ld.global.nc.f32 	%f231, [%rd23];
$L__BB7_21:
	shl.b32 	%r164, %r57, 5;
	mov.u32 	%r165, _ZZ17sgemm_2D_blockingILi64ELi64ELi8ELi4ELi4EEvPKfS1_PfiiiffE2As;
	add.s32 	%r166, %r165, %r164;
	shl.b32 	%r167, %r56, 2;
	add.s32 	%r168, %r166, %r167;
	st.shared.f32 	[%r168], %f231;
	add.s32 	%r60, %r55, %r6;
	and.b32  	%r61, %r258, 7;
	shr.u32 	%r62, %r258, 3;
	add.s32 	%r63, %r61, %r28;
	add.s32 	%r64, %r62, %r3;
	setp.ge.s32 	%p26, %r63, %r104;
	setp.ge.s32 	%p27, %r64, %r102;
	mov.f32 	%f232, 0f00000000;
	or.pred  	%p28, %p26, %p27;
	@%p28 bra 	$L__BB7_23;
	mad.lo.s32 	%r170, %r64, %r104, %r63;
	mul.wide.s32 	%rd24, %r170, 4;
	add.s64 	%rd25, %rd2, %rd24;
	ld.global.nc.f32 	%f232, [%rd25];
$L__BB7_23:
	shl.b32 	%r171, %r62, 5;
	mov.u32 	%r172, _ZZ17sgemm_2D_blockingILi64ELi64ELi8ELi4ELi4EEvPKfS1_PfiiiffE2As;
	add.s32 	%r173, %r172, %r171;
	shl.b32 	%r174, %r61, 2;
	add.s32 	%r175, %r173, %r174;
	st.shared.f32 	[%r175], %f232;
	add.s32 	%r176, %r60, %r6;
	add.s32 	%r255, %r176, %r6;
	shl.b32 	%r177, %r6, 2;
	add.s32 	%r259, %r259, %r177;
	add.s32 	%r258, %r258, %r177;
	add.s32 	%r257, %r257, %r177;
	setp.lt.u32 	%p29, %r255, 512;
	@%p29 bra 	$L__BB7_15;
$L__BB7_24:
	mov.u32 	%r256, %r5;
	@%p4 bra 	$L__BB7_34;
	and.b32  	%r178, %r5, 63;
	add.s32 	%r37, %r178, %r4;
	setp.ge.s32 	%p31, %r37, %r103;
	add.s32 	%r38, %r21, %r28;
	setp.ge.s32 	%p32, %r38, %r104;
	mov.f32 	%f226, 0f00000000;
	or.pred  	%p33, %p31, %p32;
	@%p33 bra 	$L__BB7_27;
	mad.lo.s32 	%r180, %r38, %r103, %r37;
	mul.wide.s32 	%rd26, %r180, 4;
	add.s64 	%rd27, %rd3, %rd26;
	ld.global.nc.f32 	%f226, [%rd27];
$L__BB7_27:
	setp.eq.s32 	%p34, %r10, 1;
	shl.b32 	%r181, %r21, 8;
	mov.u32 	%r182, _ZZ17sgemm_2D_blockingILi64ELi64ELi8ELi4ELi4EEvPKfS1_PfiiiffE2Bs;
	add.s32 	%r183, %r182, %r181;
	shl.b32 	%r184, %r5, 2;
	and.b32  	%r185, %r184, 252;
	add.s32 	%r186, %r183, %r185;
	st.shared.f32 	[%r186], %f226;
	mov.u32 	%r256, %r8;
	@%p34 bra 	$L__BB7_34;
	and.b32  	%r187, %r8, 63;
	add.s32 	%r188, %r187, %r4;
	setp.ge.s32 	%p35, %r188, %r103;
	add.s32 	%r39, %r22, %r28;
	setp.ge.s32 	%p36, %r39, %r104;
	mov.f32 	%f227, 0f00000000;
	or.pred  	%p37, %p35, %p36;
	@%p37 bra 	$L__BB7_30;
	and.b32  	%r190, %r8, 63;
	add.s32 	%r191, %r190, %r4;
	mad.lo.s32 	%r192, %r39, %r103, %r191;
	mul.wide.s32 	%rd28, %r192, 4;
	add.s64 	%rd29, %rd3, %rd28;
	ld.global.nc.f32 	%f227, [%rd29];
$L__BB7_30:
	setp.eq.s32 	%p38, %r10, 2;
	shl.b32 	%r193, %r22, 8;
	mov.u32 	%r194, _ZZ17sgemm_2D_blockingILi64ELi64ELi8ELi4ELi4EEvPKfS1_PfiiiffE2Bs;
	add.s32 	%r195, %r194, %r193;
	shl.b32 	%r196, %r8, 2;
	and.b32  	%r197, %r196, 252;
	add.s32 	%r198, %r195, %r197;
	st.shared.f32 	[%r198], %f227;
	mov.u32 	%r256, %r17;
	@%p38 bra 	$L__BB7_34;
	and.b32  	%r199, %r17, 63;
	add.s32 	%r200, %r199, %r4;
	setp.ge.s32 	%p39, %r200, %r103;
	add.s32 	%r40, %r23, %r28;
	setp.ge.s32 	%p40, %r40, %r104;
	mov.f32 	%f228, 0f00000000;
	or.pred  	%p41, %p39, %p40;
	@%p41 bra 	$L__BB7_33;
	and.b32  	%r202, %r17, 63;
	add.s32 	%r203, %r202, %r4;
	mad.lo.s32 	%r204, %r40, %r103, %r203;
	mul.wide.s32 	%rd30, %r204, 4;
	add.s64 	%rd31, %rd3, %rd30;
	ld.global.nc.f32 	%f228, [%rd31];
$L__BB7_33:
	add.s32 	%r256, %r17, %r6;
	shl.b32 	%r205, %r23, 8;
	mov.u32 	%r206, _ZZ17sgemm_2D_blockingILi64ELi64ELi8ELi4ELi4EEvPKfS1_PfiiiffE2Bs;
	add.s32 	%r207, %r206, %r205;
	shl.b32 	%r208, %r17, 2;
	and.b32  	%r209, %r208, 252;
	add.s32 	%r210, %r207, %r209;
	st.shared.f32 	[%r210], %f228;
$L__BB7_34:
	@%p16 bra 	$L__BB7_44;
$L__BB7_35:
	.pragma "nounroll";
	and.b32  	%r70, %r256, 63;
	shr.u32 	%r71, %r256, 6;
	add.s32 	%r72, %r70, %r4;
	add.s32 	%r73, %r71, %r28;
	setp.ge.s32 	%p43, %r72, %r103;
	setp.ge.s32 	%p44, %r73, %r104;
	mov.f32 	%f233, 0f00000000;
	or.pred  	%p45, %p43, %p44;
	@%p45 bra 	$L__BB7_37;
	mad.lo.s32 	%r211, %r73, %r103, %r72;
	mul.wide.s32 	%rd32, %r211, 4;
	add.s64 	%rd33, %rd3, %rd32;
	ld.global.nc.f32 	%f233, [%rd33];
$L__BB7_37:
	shl.b32 	%r212, %r71, 8;
	mov.u32 	%r213, _ZZ17sgemm_2D_blockingILi64ELi64ELi8ELi4ELi4EEvPKfS1_PfiiiffE2Bs;
	add.s32 	%r214, %r213, %r212;
	shl.b32 	%r215, %r70, 2;
	add.s32 	%r216, %r214, %r215;
	st.shared.f32 	[%r216], %f233;
	add.s32 	%r74, %r256, %r6;
	and.b32  	%r75, %r74, 63;
	shr.u32 	%r217, %r74, 6;
	add.s32 	%r77, %r75, %r4;
	add.s32 	%r78, %r217, %r28;
	setp.ge.s32 	%p46, %r77, %r103;
	setp.ge.s32 	%p47, %r78, %r104;
	mov.f32 	%f234, 0f00000000;
	or.pred  	%p48, %p46, %p47;
	@%p48 bra 	$L__BB7_39;
	mad.lo.s32 	%r218, %r78, %r103, %r77;
	mul.wide.s32 	%rd34, %r218, 4;
	add.s64 	%rd35, %rd3, %rd34;
	ld.global.nc.f32 	%f234, [%rd35];
$L__BB7_39:
	shl.b32 	%r219, %r217, 8;
	mov.u32 	%r220, _ZZ17sgemm_2D_blockingILi64ELi64ELi8ELi4ELi4EEvPKfS1_PfiiiffE2Bs;
	add.s32 	%r221, %r220, %r219;
	shl.b32 	%r222, %r75, 2;
	add.s32 	%r223, %r221, %r222;
	st.shared.f32 	[%r223], %f234;
	add.s32 	%r79, %r74, %r6;
	and.b32  	%r80, %r79, 63;
	shr.u32 	%r81, %r79, 6;
	add.s32 	%r82, %r80, %r4;
	add.s32 	%r83, %r81, %r28;
	setp.ge.s32 	%p49, %r82, %r103;
	setp.ge.s32 	%p50, %r83, %r104;
	mov.f32 	%f235, 0f00000000;
	or.pred  	%p51, %p49, %p50;
	@%p51 bra 	$L__BB7_41;
	mad.lo.s32 	%r224, %r83, %r103, %r82;
	mul.wide.s32 	%rd36, %r224, 4;
	add.s64 	%rd37, %rd3, %rd36;
	ld.global.nc.f32 	%f235, [%rd37];
$L__BB7_41:
	shl.b32 	%r225, %r81, 8;
	mov.u32 	%r226, _ZZ17sgemm_2D_blockingILi64ELi64ELi8ELi4ELi4EEvPKfS1_PfiiiffE2Bs;
	add.s32 	%r227, %r226, %r225;
	shl.b32 	%r228, %r80, 2;
	add.s32 	%r229, %r227, %r228;
	st.shared.f32 	[%r229], %f235;
	add.s32 	%r84, %r79, %r6;
	and.b32  	%r85, %r84, 63;
	shr.u32 	%r86, %r84, 6;
	add.s32 	%r87, %r85, %r4;
	add.s32 	%r88, %r86, %r28;
	setp.ge.s32 	%p52, %r87, %r103;
	setp.ge.s32 	%p53, %r88, %r104;
	mov.f32 	%f236, 0f00000000;
	or.pred  	%p54, %p52, %p53;
	@%p54 bra 	$L__BB7_43;
	mad.lo.s32 	%r230, %r88, %r103, %r87;
	mul.wide.s32 	%rd38, %r230, 4;
	add.s64 	%rd39, %rd3, %rd38;
	ld.global.nc.f32 	%f236, [%rd39];
$L__BB7_43:
	shl.b32 	%r231, %r86, 8;
	mov.u32 	%r232, _ZZ17sgemm_2D_blockingILi64ELi64ELi8ELi4ELi4EEvPKfS1_PfiiiffE2Bs;
	add.s32 	%r233, %r232, %r231;
	shl.b32 	%r234, %r85, 2;
	add.s32 	%r235, %r233, %r234;
	st.shared.f32 	[%r235], %f236;
	add.s32 	%r256, %r84, %r6;
	setp.lt.u32 	%p55, %r256, 512;
	@%p55 bra 	$L__BB7_35;
$L__BB7_44:
	bar.sync 	0;
	mov.b32 	%r262, 0;
$L__BB7_45:
	shl.b32 	%r237, %r262, 2;
	mov.u32 	%r238, _ZZ17sgemm_2D_blockingILi64ELi64ELi8ELi4ELi4EEvPKfS1_PfiiiffE2As;
	add.s32 	%r239, %r238, %r237;
	shl.b32 	%r240, %r1, 7;
	add.s32 	%r241, %r239, %r240;
	ld.shared.f32 	%f111, [%r241];
	ld.shared.f32 	%f112, [%r241+32];
	ld.shared.f32 	%f113, [%r241+64];
	ld.shared.f32 	%f114, [%r241+96];
	shl.b32 	%r242, %r262, 8;
	mov.u32 	%r243, _ZZ17sgemm_2D_blockingILi64ELi64ELi8ELi4ELi4EEvPKfS1_PfiiiffE2Bs;
	add.s32 	%r244, %r243, %r242;
	shl.b32 	%r245, %r2, 4;
	add.s32 	%r246, %r244, %r245;
	ld.shared.f32 	%f115, [%r246];
	ld.shared.f32 	%f116, [%r246+4];
	ld.shared.f32 	%f117, [%r246+8];
	ld.shared.f32 	%f118, [%r246+12];
	fma.rn.f32 	%f119, %f111, %f115, %f252;
	fma.rn.f32 	%f120, %f111, %f116, %f251;
	fma.rn.f32 	%f121, %f111, %f117, %f250;
	fma.rn.f32 	%f122, %f111, %f118, %f249;
	fma.rn.f32 	%f123, %f112, %f115, %f248;
	fma.rn.f32 	%f124, %f112, %f116, %f247;
	fma.rn.f32 	%f125, %f112, %f117, %f246;
	fma.rn.f32 	%f126, %f112, %f118, %f245;
	fma.rn.f32 	%f127, %f113, %f115, %f244;
	fma.rn.f32 	%f128, %f113, %f116, %f243;
	fma.rn.f32 	%f129, %f113, %f117, %f242;
	fma.rn.f32 	%f130, %f113, %f118, %f241;
	fma.rn.f32 	%f131, %f114, %f115, %f240;
	fma.rn.f32 	%f132, %f114, %f116, %f239;
	fma.rn.f32 	%f133, %f114, %f117, %f238;
	fma.rn.f32 	%f134, %f114, %f118, %f237;
	ld.shared.f32 	%f135, [%r241+4];
	ld.shared.f32 	%f136, [%r241+36];
	ld.shared.f32 	%f137, [%r241+68];
	ld.shared.f32 	%f138, [%r241+100];
	ld.shared.f32 	%f139, [%r246+256];
	ld.shared.f32 	%f140, [%r246+260];
	ld.shared.f32 	%f141, [%r246+264];
	ld.shared.f32 	%f142, [%r246+268];
	fma.rn.f32 	%f252, %f135, %f139, %f119;
	fma.rn.f32 	%f251, %f135, %f140, %f120;
	fma.rn.f32 	%f250, %f135, %f141, %f121;
	fma.rn.f32 	%f249, %f135, %f142, %f122;
	fma.rn.f32 	%f248, %f136, %f139, %f123;
	fma.rn.f32 	%f247, %f136, %f140, %f124;
	fma.rn.f32 	%f246, %f136, %f141, %f125;
	fma.rn.f32 	%f245, %f136, %f142, %f126;
	fma.rn.f32 	%f244, %f137, %f139, %f127;
	fma.rn.f32 	%f243, %f137, %f140, %f128;
	fma.rn.f32 	%f242, %f137, %f141, %f129;
	fma.rn.f32 	%f241, %f137, %f142, %f130;
	fma.rn.f32 	%f240, %f138, %f139, %f131;
	fma.rn.f32 	%f239, %f138, %f140, %f132;
	fma.rn.f32 	%f238, %f138, %f141, %f133;
	fma.rn.f32 	%f237, %f138, %f142, %f134;
	add.s32 	%r262, %r262, 2;
	setp.ne.s32 	%p56, %r262, 8;
	@%p56 bra 	$L__BB7_45;
	bar.sync 	0;
	add.s32 	%r92, %r254, 1;
	setp.eq.s32 	%p57, %r254, %r7;
	mov.u32 	%r254, %r92;
	@%p57 bra 	$L__BB7_47;
	bra.uni 	$L__BB7_2;
$L__BB7_47:
	shl.b32 	%r247, %r1, 2;
	add.s32 	%r24, %r3, %r247;
	shl.b32 	%r249, %r2, 2;
	add.s32 	%r25, %r4, %r249;
	setp.lt.s32 	%p58, %r24, %r102;
	mul.lo.s32 	%r26, %r24, %r103;
	setp.lt.s32 	%p59, %r25, %r103;
	and.pred  	%p60, %p58, %p59;
	@%p60 bra 	$L__BB7_48;
	bra.uni 	$L__BB7_49;
$L__BB7_48:
	add.s32 	%r250, %r25, %r26;
	mul.wide.s32 	%rd40, %r250, 4;
	add.s64 	%rd41, %rd1, %rd40;
	ld.global.f32 	%f143, [%rd41];
	mul.f32 	%f144, %f94, %f143;
	fma.rn.f32 	%f145, %f93, %f252, %f144;
	st.global.f32 	[%rd41], %f145;
$L__BB7_49:
	setp.ge.s32 	%p61, %r24, %r102;
	add.s32 	%r93, %r25, 1;
	setp.ge.s32 	%p62, %r93, %r103;
	cvt.s64.s32 	%rd42, %r26;
	cvt.s64.s32 	%rd4, %r25;
	add.s64 	%rd43, %rd4, %rd42;
	shl.b64 	%rd44, %rd43, 2;
	add.s64 	%rd5, %rd1, %rd44;
	or.pred  	%p63, %p61, %p62;
	@%p63 bra 	$L__BB7_51;
	ld.global.f32 	%f146, [%rd5+4];
	mul.f32 	%f147, %f94, %f146;
	fma.rn.f32 	%f148, %f93, %f251, %f147;
	st.global.f32 	[%rd5+4], %f148;
$L__BB7_51:
	setp.ge.s32 	%p64, %r24, %r102;
	add.s32 	%r94, %r25, 2;
	setp.ge.s32 	%p65, %r94, %r103;
	or.pred  	%p66, %p64, %p65;
	@%p66 bra 	$L__BB7_53;
	ld.global.f32 	%f149, [%rd5+8];
	mul.f32 	%f150, %f94, %f149;
	fma.rn.f32 	%f151, %f93, %f250, %f150;
	st.global.f32 	[%rd5+8], %f151;
$L__BB7_53:
	setp.ge.s32 	%p67, %r24, %r102;
	add.s32 	%r95, %r25, 3;
	setp.ge.s32 	%p68, %r95, %r103;
	or.pred  	%p69, %p67, %p68;
	@%p69 bra 	$L__BB7_55;
	ld.global.f32 	%f152, [%rd5+12];
	mul.f32 	%f153, %f94, %f152;
	fma.rn.f32 	%f154, %f93, %f249, %f153;
	st.global.f32 	[%rd5+12], %f154;
$L__BB7_55:
	setp.ge.s32 	%p70, %r25, %r103;
	add.s32 	%r96, %r24, 1;
	setp.ge.s32 	%p71, %r96, %r102;
	add.s32 	%r97, %r26, %r103;
	or.pred  	%p72, %p71, %p70;
	@%p72 bra 	$L__BB7_57;
	add.s32 	%r251, %r25, %r97;
	mul.wide.s32 	%rd45, %r251, 4;
	add.s64 	%rd46, %rd1, %rd45;
	ld.global.f32 	%f155, [%rd46];
	mul.f32 	%f156, %f94, %f155;
	fma.rn.f32 	%f157, %f93, %f248, %f156;
	st.global.f32 	[%rd46], %f157;
$L__BB7_57:
	setp.ge.s32 	%p73, %r96, %r102;
	setp.ge.s32 	%p74, %r93, %r103;
	cvt.s64.s32 	%rd47, %r97;
	add.s64 	%rd48, %rd4, %rd47;
	shl.b64 	%rd49, %rd48, 2;
	add.s64 	%rd6, %rd1, %rd49;
	or.pred  	%p75, %p73, %p74;
	@%p75 bra 	$L__BB7_59;
	ld.global.f32 	%f158, [%rd6+4];
	mul.f32 	%f159, %f94, %f158;
	fma.rn.f32 	%f160, %f93, %f247, %f159;
	st.global.f32 	[%rd6+4], %f160;
$L__BB7_59:
	setp.ge.s32 	%p76, %r96, %r102;
	setp.ge.s32 	%p77, %r94, %r103;
	or.pred  	%p78, %p76, %p77;
	@%p78 bra 	$L__BB7_61;
	ld.global.f32 	%f161, [%rd6+8];
	mul.f32 	%f162, %f94, %f161;
	fma.rn.f32 	%f163, %f93, %f246, %f162;
	st.global.f32 	[%rd6+8], %f163;
$L__BB7_61:
	setp.ge.s32 	%p79, %r96, %r102;
	setp.ge.s32 	%p80, %r95, %r103;
	or.pred  	%p81, %p79, %p80;
	@%p81 bra 	$L__BB7_63;
	ld.global.f32 	%f164, [%rd6+12];
	mul.f32 	%f165, %f94, %f164;
	fma.rn.f32 	%f166, %f93, %f245, %f165;
	st.global.f32 	[%rd6+12], %f166;
$L__BB7_63:
	setp.ge.s32 	%p82, %r25, %r103;
	add.s32 	%r98, %r24, 2;
	setp.ge.s32 	%p83, %r98, %r102;
	add.s32 	%r99, %r97, %r103;
	or.pred  	%p84, %p83, %p82;
	@%p84 bra 	$L__BB7_65;
	add.s32 	%r252, %r25, %r99;
	mul.wide.s32 	%rd50, %r252, 4;
	add.s64 	%rd51, %rd1, %rd50;
	ld.global.f32 	%f167, [%rd51];
	mul.f32 	%f168, %f94, %f167;
	fma.rn.f32 	%f169, %f93, %f244, %f168;
	st.global.f32 	[%rd51], %f169;
$L__BB7_65:
	setp.ge.s32 	%p85, %r98, %r102;
	setp.ge.s32 	%p86, %r93, %r103;
	cvt.s64.s32 	%rd52, %r99;
	add.s64 	%rd53, %rd4, %rd52;
	shl.b64 	%rd54, %rd53, 2;
	add.s64 	%rd7, %rd1, %rd54;
	or.pred  	%p87, %p85, %p86;
	@%p87 bra 	$L__BB7_67;
	ld.global.f32 	%f170, [%rd7+4];
	mul.f32 	%f171, %f94, %f170;
	fma.rn.f32 	%f172, %f93, %f243, %f171;
	st.global.f32 	[%rd7+4], %f172;
$L__BB7_67:
	setp.ge.s32 	%p88, %r98, %r102;
	setp.ge.s32 	%p89, %r94, %r103;
	or.pred  	%p90, %p88, %p89;
	@%p90 bra 	$L__BB7_69;
	ld.global.f32 	%f173, [%rd7+8];
	mul.f32 	%f174, %f94, %f173;
	fma.rn.f32 	%f175, %f93, %f242, %f174;
	st.global.f32 	[%rd7+8], %f175;
$L__BB7_69:
	setp.ge.s32 	%p91, %r98, %r102;
	setp.ge.s32 	%p92, %r95, %r103;
	or.pred  	%p93, %p91, %p92;
	@%p93 bra 	$L__BB7_71;
	ld.global.f32 	%f176, [%rd7+12];
	mul.f32 	%f177, %f94, %f176;
	fma.rn.f32 	%f178, %f93, %f241, %f177;
	st.global.f32 	[%rd7+12], %f178;
$L__BB7_71:
	setp.ge.s32 	%p94, %r25, %r103;
	add.s32 	%r100, %r24, 3;
	setp.ge.s32 	%p95, %r100, %r102;
	add.s32 	%r101, %r99, %r103;
	or.pred  	%p96, %p95, %p94;
	@%p96 bra 	$L__BB7_73;
	add.s32 	%r253, %r25, %r101;
	mul.wide.s32 	%rd55, %r253, 4;
	add.s64 	%rd56, %rd1, %rd55;
	ld.global.f32 	%f179, [%rd56];
	mul.f32 	%f180, %f94, %f179;
	fma.rn.f32 	%f181, %f93, %f240, %f180;
	st.global.f32 	[%rd56], %f181;
$L__BB7_73:
	setp.ge.s32 	%p97, %r100, %r102;
	setp.ge.s32 	%p98, %r93, %r103;
	cvt.s64.s32 	%rd57, %r101;
	add.s64 	%rd58, %rd4, %rd57;
	shl.b64 	%rd59, %rd58, 2;
	add.s64 	%rd8, %rd1, %rd59;
	or.pred  	%p99, %p97, %p98;
	@%p99 bra 	$L__BB7_75;
	ld.global.f32 	%f182, [%rd8+4];
	mul.f32 	%f183, %f94, %f182;
	fma.rn.f32 	%f184, %f93, %f239, %f183;
	st.global.f32 	[%rd8+4], %f184;
$L__BB7_75:
	setp.ge.s32 	%p100, %r100, %r102;
	setp.ge.s32 	%p101, %r94, %r103;
	or.pred  	%p102, %p100, %p101;
	@%p102 bra 	$L__BB7_77;
	ld.global.f32 	%f185, [%rd8+8];
	mul.f32 	%f186, %f94, %f185;
	fma.rn.f32 	%f187, %f93, %f238, %f186;
	st.global.f32 	[%rd8+8], %f187;
$L__BB7_77:
	setp.ge.s32 	%p103, %r100, %r102;
	setp.ge.s32 	%p104, %r95, %r103;
	or.pred  	%p105, %p103, %p104;
	@%p105 bra 	$L__BB7_79;
	ld.global.f32 	%f188, [%rd8+12];
	mul.f32 	%f189, %f94, %f188;
	fma.rn.f32 	%f190, %f93, %f237, %f189;
	st.global.f32 	[%rd8+12], %f190;
$L__BB7_79:
	ret;

}
	// .globl	_Z20sgemm_vectorize_smemILi64ELi64ELi8ELi4ELi4EEvPKfS1_Pfiiiff
.visible .entry _Z20sgemm_vectorize_smemILi64ELi64ELi8ELi4ELi4EEvPKfS1_Pfiiiff(
	.param .u64 .ptr .align 1 _Z20sgemm_vectorize_smemILi64ELi64ELi8ELi4ELi4EEvPKfS1_Pfiiiff_param_0,
	.param .u64 .ptr .align 1 _Z20sgemm_vectorize_smemILi64ELi64ELi8ELi4ELi4EEvPKfS1_Pfiiiff_param_1,
	.param .u64 .ptr .align 1 _Z20sgemm_vectorize_smemILi64ELi64ELi8ELi4ELi4EEvPKfS1_Pfiiiff_param_2,
	.param .u32 _Z20sgemm_vectorize_smemILi64ELi64ELi8ELi4ELi4EEvPKfS1_Pfiiiff_param_3,
	.param .u32 _Z20sgemm_vectorize_smemILi64ELi64ELi8ELi4ELi4EEvPKfS1_Pfiiiff_param_4,
	.param .u32 _Z20sgemm_vectorize_smemILi64ELi64ELi8ELi4ELi4EEvPKfS1_Pfiiiff_param_5,
	.param .f32 _Z20sgemm_vectorize_smemILi64ELi64ELi8ELi4ELi4EEvPKfS1_Pfiiiff_param_6,
	.param .f32 _Z20sgemm_vectorize_smemILi64ELi64ELi8ELi4ELi4EEvPKfS1_Pfiiiff_param_7
)
{
	.reg .pred 	%p<64>;
	.reg .b32 	%r<274>;
	.reg .b32 	%f<253>;
	.reg .b64 	%rd<60>;
	// demoted variable
	.shared .align 4 .b8 _ZZ20sgemm_vectorize_smemILi64ELi64ELi8ELi4ELi4EEvPKfS1_PfiiiffE2As[2048];
	// demoted variable
	.shared .align 4 .b8 _ZZ20sgemm_vectorize_smemILi64ELi64ELi8ELi4ELi4EEvPKfS1_PfiiiffE2Bs[2048];
	ld.param.u64 	%rd9, [_Z20sgemm_vectorize_smemILi64ELi64ELi8ELi4ELi4EEvPKfS1_Pfiiiff_param_0];
	ld.param.u64 	%rd10, [_Z20sgemm_vectorize_smemILi64ELi64ELi8ELi4ELi4EEvPKfS1_Pfiiiff_param_1];
	ld.param.u64 	%rd11, [_Z20sgemm_vectorize_smemILi64ELi64ELi8ELi4ELi4EEvPKfS1_Pfiiiff_param_2];
	ld.param.u32 	%r67, [_Z20sgemm_vectorize_smemILi64ELi64ELi8ELi4ELi4EEvPKfS1_Pfiiiff_param_3];
	ld.param.u32 	%r68, [_Z20sgemm_vectorize_smemILi64ELi64ELi8ELi4ELi4EEvPKfS1_Pfiiiff_param_4];
	ld.param.u32 	%r69, [_Z20sgemm_vectorize_smemILi64ELi64ELi8ELi4ELi4EEvPKfS1_Pfiiiff_param_5];
	ld.param.f32 	%f65, [_Z20sgemm_vectorize_smemILi64ELi64ELi8ELi4ELi4EEvPKfS1_Pfiiiff_param_6];
	ld.param.f32 	%f66, [_Z20sgemm_vectorize_smemILi64ELi64ELi8ELi4ELi4EEvPKfS1_Pfiiiff_param_7];
	cvta.to.global.u64 	%rd1, %rd11;
	cvta.to.global.u64 	%rd2, %rd9;
	cvta.to.global.u64 	%rd3, %rd10;
	mov.u32 	%r1, %tid.y;
	mov.u32 	%r2, %tid.x;
	mov.u32 	%r70, %ctaid.y;
	shl.b32 	%r3, %r70, 6;
	mov.u32 	%r71, %ctaid.x;
	shl.b32 	%r4, %r71, 6;
	mov.u32 	%r72, %ntid.x;
	mad.lo.s32 	%r5, %r72, %r1, %r2;
	mov.u32 	%r73, %ntid.y;
	mul.lo.s32 	%r6, %r72, %r73;
	setp.lt.s32 	%p1, %r69, -6;
	mov.f32 	%f237, 0f00000000;
	mov.f32 	%f238, %f237;
	mov.f32 	%f239, %f237;
	mov.f32 	%f240, %f237;
	mov.f32 	%f241, %f237;
	mov.f32 	%f242, %f237;
	mov.f32 	%f243, %f237;
	mov.f32 	%f244, %f237;
	mov.f32 	%f245, %f237;
	mov.f32 	%f246, %f237;
	mov.f32 	%f247, %f237;
	mov.f32 	%f248, %f237;
	mov.f32 	%f249, %f237;
	mov.f32 	%f250, %f237;
	mov.f32 	%f251, %f237;
	mov.f32 	%f252, %f237;
	@%p1 bra 	$L__BB8_19;
	add.s32 	%r75, %r69, -1;
	shr.s32 	%r76, %r75, 31;
	shr.u32 	%r77, %r76, 29;
	add.s32 	%r78, %r75, %r77;
	shr.s32 	%r7, %r78, 3;
	add.s32 	%r8, %r5, %r6;
	max.u32 	%r79, %r8, 128;
	setp.lt.u32 	%p2, %r8, 128;
	selp.u32 	%r80, 1, 0, %p2;
	add.s32 	%r81, %r8, %r80;
	sub.s32 	%r82, %r79, %r81;
	div.u32 	%r83, %r82, %r6;
	add.s32 	%r9, %r83, %r80;
	add.s32 	%r84, %r9, 1;
	and.b32  	%r10, %r84, 3;
	shl.b32 	%r85, %r5, 2;
	and.b32  	%r86, %r85, 4;
	shr.u32 	%r87, %r5, 1;
	add.s32 	%r88, %r3, %r87;
	mad.lo.s32 	%r11, %r88, %r69, %r86;
	shl.b32 	%r89, %r5, 8;
	and.b32  	%r90, %r89, 256;
	add.s32 	%r91, %r90, %r87;
	shl.b32 	%r92, %r91, 2;
	mov.u32 	%r93, _ZZ20sgemm_vectorize_smemILi64ELi64ELi8ELi4ELi4EEvPKfS1_PfiiiffE2As;
	add.s32 	%r12, %r93, %r92;
	shl.b32 	%r94, %r8, 2;
	and.b32  	%r95, %r94, 4;
	shr.u32 	%r96, %r8, 1;
	add.s32 	%r97, %r3, %r96;
	mad.lo.s32 	%r13, %r97, %r69, %r95;
	shl.b32 	%r98, %r8, 8;
	and.b32  	%r99, %r98, 256;
	add.s32 	%r100, %r99, %r96;
	shl.b32 	%r101, %r100, 2;
	add.s32 	%r14, %r93, %r101;
	add.s32 	%r15, %r8, %r6;
	shl.b32 	%r102, %r15, 2;
	and.b32  	%r103, %r102, 4;
	shr.u32 	%r104, %r15, 1;
	add.s32 	%r105, %r3, %r104;
	mad.lo.s32 	%r16, %r105, %r69, %r103;
	shl.b32 	%r106, %r15, 8;
	and.b32  	%r107, %r106, 256;
	add.s32 	%r108, %r107, %r104;
	shl.b32 	%r109, %r108, 2;
	add.s32 	%r17, %r93, %r109;
	shr.u32 	%r18, %r5, 4;
	shr.u32 	%r19, %r8, 4;
	shr.u32 	%r20, %r15, 4;
	mov.b32 	%r261, 0;
	mov.f32 	%f237, 0f00000000;
$L__BB8_2:
	setp.gt.u32 	%p3, %r5, 127;
	shl.b32 	%r25, %r261, 3;
	@%p3 bra 	$L__BB8_16;
	setp.eq.s32 	%p4, %r10, 0;
	mov.u32 	%r262, %r5;
	@%p4 bra 	$L__BB8_7;
	setp.eq.s32 	%p5, %r10, 1;
	add.s32 	%r110, %r25, %r11;
	mul.wide.s32 	%rd12, %r110, 4;
	add.s64 	%rd13, %rd2, %rd12;
	ld.global.nc.v4.f32 	{%f69, %f70, %f71, %f72}, [%rd13];
	st.shared.f32 	[%r12], %f69;
	st.shared.f32 	[%r12+256], %f70;
	st.shared.f32 	[%r12+512], %f71;
	st.shared.f32 	[%r12+768], %f72;
	mov.u32 	%r262, %r8;
	@%p5 bra 	$L__BB8_7;
	setp.eq.s32 	%p6, %r10, 2;
	add.s32 	%r111, %r25, %r13;
	mul.wide.s32 	%rd14, %r111, 4;
	add.s64 	%rd15, %rd2, %rd14;
	ld.global.nc.v4.f32 	{%f73, %f74, %f75, %f76}, [%rd15];
	st.shared.f32 	[%r14], %f73;
	st.shared.f32 	[%r14+256], %f74;
	st.shared.f32 	[%r14+512], %f75;
	st.shared.f32 	[%r14+768], %f76;
	mov.u32 	%r262, %r15;
	@%p6 bra 	$L__BB8_7;
	add.s32 	%r262, %r15, %r6;
	add.s32 	%r112, %r25, %r16;
	mul.wide.s32 	%rd16, %r112, 4;
	add.s64 	%rd17, %rd2, %rd16;
	ld.global.nc.v4.f32 	{%f77, %f78, %f79, %f80}, [%rd17];
	st.shared.f32 	[%r17], %f77;
	st.shared.f32 	[%r17+256], %f78;
	st.shared.f32 	[%r17+512], %f79;
	st.shared.f32 	[%r17+768], %f80;
$L__BB8_7:
	setp.lt.u32 	%p7, %r9, 3;
	@%p7 bra 	$L__BB8_10;
	shl.b32 	%r264, %r262, 2;
	shl.b32 	%r113, %r6, 3;
	add.s32 	%r270, %r113, %r264;
	shl.b32 	%r114, %r6, 1;
	add.s32 	%r269, %r114, %r262;
	mad.lo.s32 	%r268, %r6, 12, %r264;
	mad.lo.s32 	%r267, %r6, 3, %r262;
	add.s32 	%r266, %r6, %r262;
	shl.b32 	%r265, %r266, 2;
$L__BB8_9:
	.pragma "nounroll";
	and.b32  	%r115, %r264, 4;
	shr.u32 	%r116, %r262, 1;
	add.s32 	%r117, %r115, %r25;
	add.s32 	%r118, %r3, %r116;
	mad.lo.s32 	%r119, %r118, %r69, %r117;
	mul.wide.s32 	%rd18, %r119, 4;
	add.s64 	%rd19, %rd2, %rd18;
	ld.global.nc.v4.f32 	{%f81, %f82, %f83, %f84}, [%rd19];
	shl.b32 	%r120, %r264, 6;
	and.b32  	%r121, %r120, 256;
	add.s32 	%r122, %r121, %r116;
	shl.b32 	%r123, %r122, 2;
	mov.u32 	%r124, _ZZ20sgemm_vectorize_smemILi64ELi64ELi8ELi4ELi4EEvPKfS1_PfiiiffE2As;
	add.s32 	%r125, %r124, %r123;
	st.shared.f32 	[%r125], %f81;
	st.shared.f32 	[%r125+256], %f82;
	st.shared.f32 	[%r125+512], %f83;
	st.shared.f32 	[%r125+768], %f84;
	add.s32 	%r126, %r262, %r6;
	and.b32  	%r127, %r265, 4;
	shr.u32 	%r128, %r266, 1;
	add.s32 	%r129, %r127, %r25;
	add.s32 	%r130, %r3, %r128;
	mad.lo.s32 	%r131, %r130, %r69, %r129;
	mul.wide.s32 	%rd20, %r131, 4;
	add.s64 	%rd21, %rd2, %rd20;
	ld.global.nc.v4.f32 	{%f85, %f86, %f87, %f88}, [%rd21];
	shl.b32 	%r132, %r265, 6;
	and.b32  	%r133, %r132, 256;
	add.s32 	%r134, %r133, %r128;
	shl.b32 	%r135, %r134, 2;
	add.s32 	%r136, %r124, %r135;
	st.shared.f32 	[%r136], %f85;
	st.shared.f32 	[%r136+256], %f86;
	st.shared.f32 	[%r136+512], %f87;
	st.shared.f32 	[%r136+768], %f88;
	add.s32 	%r137, %r126, %r6;
	and.b32  	%r138, %r270, 4;
	shr.u32 	%r139, %r269, 1;
	add.s32 	%r140, %r138, %r25;
	add.s32 	%r141, %r3, %r139;
	mad.lo.s32 	%r142, %r141, %r69, %r140;
	mul.wide.s32 	%rd22, %r142, 4;
	add.s64 	%rd23, %rd2, %rd22;
	ld.global.nc.v4.f32 	{%f89, %f90, %f91, %f92}, [%rd23];
	shl.b32 	%r143, %r270, 6;
	and.b32  	%r144, %r143, 256;
	add.s32 	%r145, %r144, %r139;
	shl.b32 	%r146, %r145, 2;
	add.s32 	%r147, %r124, %r146;
	st.shared.f32 	[%r147], %f89;
	st.shared.f32 	[%r147+256], %f90;
	st.shared.f32 	[%r147+512], %f91;
	st.shared.f32 	[%r147+768], %f92;
	add.s32 	%r148, %r137, %r6;
	and.b32  	%r149, %r268, 4;
	shr.u32 	%r150, %r267, 1;
	add.s32 	%r151, %r149, %r25;
	add.s32 	%r152, %r3, %r150;
	mad.lo.s32 	%r153, %r152, %r69, %r151;
	mul.wide.s32 	%rd24, %r153, 4;
	add.s64 	%rd25, %rd2, %rd24;
	ld.global.nc.v4.f32 	{%f93, %f94, %f95, %f96}, [%rd25];
	shl.b32 	%r154, %r268, 6;
	and.b32  	%r155, %r154, 256;
	add.s32 	%r156, %r155, %r150;
	shl.b32 	%r157, %r156, 2;
	add.s32 	%r158, %r124, %r157;
	st.shared.f32 	[%r158], %f93;
	st.shared.f32 	[%r158+256], %f94;
	st.shared.f32 	[%r158+512], %f95;
	st.shared.f32 	[%r158+768], %f96;
	add.s32 	%r262, %r148, %r6;
	shl.b32 	%r159, %r6, 4;
	add.s32 	%r270, %r270, %r159;
	shl.b32 	%r160, %r6, 2;
	add.s32 	%r269, %r269, %r160;
	add.s32 	%r268, %r268, %r159;
	add.s32 	%r267, %r267, %r160;
	add.s32 	%r266, %r266, %r160;
	add.s32 	%r265, %r265, %r159;
	add.s32 	%r264, %r264, %r159;
	setp.lt.u32 	%p8, %r262, 128;
	@%p8 bra 	$L__BB8_9;
$L__BB8_10:
	mov.u32 	%r263, %r5;
	@%p4 bra 	$L__BB8_14;
	setp.eq.s32 	%p10, %r10, 1;
	add.s32 	%r161, %r25, %r18;
	shl.b32 	%r162, %r5, 2;
	and.b32  	%r163, %r162, 60;
	add.s32 	%r164, %r163, %r4;
	mad.lo.s32 	%r165, %r161, %r68, %r164;
	mul.wide.s32 	%rd26, %r165, 4;
	add.s64 	%rd27, %rd3, %rd26;
	ld.global.nc.v4.f32 	{%f97, %f98, %f99, %f100}, [%rd27];
	shl.b32 	%r166, %r18, 8;
	shl.b32 	%r167, %r5, 4;
	and.b32  	%r168, %r167, 240;
	or.b32  	%r169, %r166, %r168;
	mov.u32 	%r170, _ZZ20sgemm_vectorize_smemILi64ELi64ELi8ELi4ELi4EEvPKfS1_PfiiiffE2Bs;
	add.s32 	%r171, %r170, %r169;
	st.shared.f32 	[%r171], %f97;
	st.shared.f32 	[%r171+4], %f98;
	st.shared.f32 	[%r171+8], %f99;
	st.shared.f32 	[%r171+12], %f100;
	mov.u32 	%r263, %r8;
	@%p10 bra 	$L__BB8_14;
	setp.eq.s32 	%p11, %r10, 2;
	add.s32 	%r172, %r25, %r19;
	shl.b32 	%r173, %r8, 2;
	and.b32  	%r174, %r173, 60;
	add.s32 	%r175, %r174, %r4;
	mad.lo.s32 	%r176, %r172, %r68, %r175;
	mul.wide.s32 	%rd28, %r176, 4;
	add.s64 	%rd29, %rd3, %rd28;
	ld.global.nc.v4.f32 	{%f101, %f102, %f103, %f104}, [%rd29];
	shl.b32 	%r177, %r19, 8;
	shl.b32 	%r178, %r8, 4;
	and.b32  	%r179, %r178, 240;
	or.b32  	%r180, %r177, %r179;
	mov.u32 	%r181, _ZZ20sgemm_vectorize_smemILi64ELi64ELi8ELi4ELi4EEvPKfS1_PfiiiffE2Bs;
	add.s32 	%r182, %r181, %r180;
	st.shared.f32 	[%r182], %f101;
	st.shared.f32 	[%r182+4], %f102;
	st.shared.f32 	[%r182+8], %f103;
	st.shared.f32 	[%r182+12], %f104;
	mov.u32 	%r263, %r15;
	@%p11 bra 	$L__BB8_14;
	add.s32 	%r263, %r15, %r6;
	add.s32 	%r183, %r25, %r20;
	shl.b32 	%r184, %r15, 2;
	and.b32  	%r185, %r184, 60;
	add.s32 	%r186, %r185, %r4;
	mad.lo.s32 	%r187, %r183, %r68, %r186;
	mul.wide.s32 	%rd30, %r187, 4;
	add.s64 	%rd31, %rd3, %rd30;
	ld.global.nc.v4.f32 	{%f105, %f106, %f107, %f108}, [%rd31];
	shl.b32 	%r188, %r20, 8;
	shl.b32 	%r189, %r15, 4;
	and.b32  	%r190, %r189, 240;
	or.b32  	%r191, %r188, %r190;
	mov.u32 	%r192, _ZZ20sgemm_vectorize_smemILi64ELi64ELi8ELi4ELi4EEvPKfS1_PfiiiffE2Bs;
	add.s32 	%r193, %r192, %r191;
	st.shared.f32 	[%r193], %f105;
	st.shared.f32 	[%r193+4], %f106;
	st.shared.f32 	[%r193+8], %f107;
	st.shared.f32 	[%r193+12], %f108;
$L__BB8_14:
	@%p7 bra 	$L__BB8_16;
$L__BB8_15:
	.pragma "nounroll";
	shl.b32 	%r194, %r263, 2;
	and.b32  	%r195, %r194, 60;
	shr.u32 	%r196, %r263, 4;
	add.s32 	%r197, %r195, %r4;
	add.s32 	%r198, %r25, %r196;
	mad.lo.s32 	%r199, %r198, %r68, %r197;
	mul.wide.s32 	%rd32, %r199, 4;
	add.s64 	%rd33, %rd3, %rd32;
	ld.global.nc.v4.f32 	{%f109, %f110, %f111, %f112}, [%rd33];
	shl.b32 	%r200, %r263, 4;
	and.b32  	%r201, %r200, 240;
	shl.b32 	%r202, %r196, 8;
	or.b32  	%r203, %r202, %r201;
	mov.u32 	%r204, _ZZ20sgemm_vectorize_smemILi64ELi64ELi8ELi4ELi4EEvPKfS1_PfiiiffE2Bs;
	add.s32 	%r205, %r204, %r203;
	st.shared.f32 	[%r205], %f109;
	st.shared.f32 	[%r205+4], %f110;
	st.shared.f32 	[%r205+8], %f111;
	st.shared.f32 	[%r205+12], %f112;
	add.s32 	%r206, %r263, %r6;
	shl.b32 	%r207, %r206, 2;
	and.b32  	%r208, %r207, 60;
	shr.u32 	%r209, %r206, 4;
	add.s32 	%r210, %r208, %r4;
	add.s32 	%r211, %r25, %r209;
	mad.lo.s32 	%r212, %r211, %r68, %r210;
	mul.wide.s32 	%rd34, %r212, 4;
	add.s64 	%rd35, %rd3, %rd34;
	ld.global.nc.v4.f32 	{%f113, %f114, %f115, %f116}, [%rd35];
	shl.b32 	%r213, %r206, 4;
	and.b32  	%r214, %r213, 240;
	shl.b32 	%r215, %r209, 8;
	or.b32  	%r216, %r215, %r214;
	add.s32 	%r217, %r204, %r216;
	st.shared.f32 	[%r217], %f113;
	st.shared.f32 	[%r217+4], %f114;
	st.shared.f32 	[%r217+8], %f115;
	st.shared.f32 	[%r217+12], %f116;
	add.s32 	%r218, %r206, %r6;
	shl.b32 	%r219, %r218, 2;
	and.b32  	%r220, %r219, 60;
	shr.u32 	%r221, %r218, 4;
	add.s32 	%r222, %r220, %r4;
	add.s32 	%r223, %r25, %r221;
	mad.lo.s32 	%r224, %r223, %r68, %r222;
	mul.wide.s32 	%rd36, %r224, 4;
	add.s64 	%rd37, %rd3, %rd36;
	ld.global.nc.v4.f32 	{%f117, %f118, %f119, %f120}, [%rd37];
	shl.b32 	%r225, %r218, 4;
	and.b32  	%r226, %r225, 240;
	shl.b32 	%r227, %r221, 8;
	or.b32  	%r228, %r227, %r226;
	add.s32 	%r229, %r204, %r228;
	st.shared.f32 	[%r229], %f117;
	st.shared.f32 	[%r229+4], %f118;
	st.shared.f32 	[%r229+8], %f119;
	st.shared.f32 	[%r229+12], %f120;
	add.s32 	%r230, %r218, %r6;
	shl.b32 	%r231, %r230, 2;
	and.b32  	%r232, %r231, 60;
	shr.u32 	%r233, %r230, 4;
	add.s32 	%r234, %r232, %r4;
	add.s32 	%r235, %r25, %r233;
	mad.lo.s32 	%r236, %r235, %r68, %r234;
	mul.wide.s32 	%rd38, %r236, 4;
	add.s64 	%rd39, %rd3, %rd38;
	ld.global.nc.v4.f32 	{%f121, %f122, %f123, %f124}, [%rd39];
	shl.b32 	%r237, %r230, 4;
	and.b32  	%r238, %r237, 240;
	shl.b32 	%r239, %r233, 8;
	or.b32  	%r240, %r239, %r238;
	add.s32 	%r241, %r204, %r240;
	st.shared.f32 	[%r241], %f121;
	st.shared.f32 	[%r241+4], %f122;
	st.shared.f32 	[%r241+8], %f123;
	st.shared.f32 	[%r241+12], %f124;
	add.s32 	%r263, %r230, %r6;
	setp.lt.u32 	%p13, %r263, 128;
	@%p13 bra 	$L__BB8_15;
$L__BB8_16:
	bar.sync 	0;
	mov.b32 	%r273, 0;
$L__BB8_17:
	shl.b32 	%r243, %r273, 6;
	shl.b32 	%r244, %r1, 2;
	add.s32 	%r245, %r243, %r244;
	shl.b32 	%r246, %r245, 2;
	mov.u32 	%r247, _ZZ20sgemm_vectorize_smemILi64ELi64ELi8ELi4ELi4EEvPKfS1_PfiiiffE2As;
	add.s32 	%r248, %r247, %r246;
	ld.shared.f32 	%f125, [%r248];
	ld.shared.f32 	%f126, [%r248+4];
	ld.shared.f32 	%f127, [%r248+8];
	ld.shared.f32 	%f128, [%r248+12];
	shl.b32 	%r249, %r2, 2;
	add.s32 	%r250, %r243, %r249;
	shl.b32 	%r251, %r250, 2;
	mov.u32 	%r252, _ZZ20sgemm_vectorize_smemILi64ELi64ELi8ELi4ELi4EEvPKfS1_PfiiiffE2Bs;
	add.s32 	%r253, %r252, %r251;
	ld.shared.f32 	%f129, [%r253];
	ld.shared.f32 	%f130, [%r253+4];
	ld.shared.f32 	%f131, [%r253+8];
	ld.shared.f32 	%f132, [%r253+12];
	fma.rn.f32 	%f133, %f125, %f129, %f252;
	fma.rn.f32 	%f134, %f125, %f130, %f251;
	fma.rn.f32 	%f135, %f125, %f131, %f250;
	fma.rn.f32 	%f136, %f125, %f132, %f249;
	fma.rn.f32 	%f137, %f126, %f129, %f248;
	fma.rn.f32 	%f138, %f126, %f130, %f247;
	fma.rn.f32 	%f139, %f126, %f131, %f246;
	fma.rn.f32 	%f140, %f126, %f132, %f245;
	fma.rn.f32 	%f141, %f127, %f129, %f244;
	fma.rn.f32 	%f142, %f127, %f130, %f243;
	fma.rn.f32 	%f143, %f127, %f131, %f242;
	fma.rn.f32 	%f144, %f127, %f132, %f241;
	fma.rn.f32 	%f145, %f128, %f129, %f240;
	fma.rn.f32 	%f146, %f128, %f130, %f239;
	fma.rn.f32 	%f147, %f128, %f131, %f238;
	fma.rn.f32 	%f148, %f128, %f132, %f237;
	ld.shared.f32 	%f149, [%r248+256];
	ld.shared.f32 	%f150, [%r248+260];
	ld.shared.f32 	%f151, [%r248+264];
	ld.shared.f32 	%f152, [%r248+268];
	ld.shared.f32 	%f153, [%r253+256];
	ld.shared.f32 	%f154, [%r253+260];
	ld.shared.f32 	%f155, [%r253+264];
	ld.shared.f32 	%f156, [%r253+268];
	fma.rn.f32 	%f252, %f149, %f153, %f133;
	fma.rn.f32 	%f251, %f149, %f154, %f134;
	fma.rn.f32 	%f250, %f149, %f155, %f135;
	fma.rn.f32 	%f249, %f149, %f156, %f136;
	fma.rn.f32 	%f248, %f150, %f153, %f137;
	fma.rn.f32 	%f247, %f150, %f154, %f138;
	fma.rn.f32 	%f246, %f150, %f155, %f139;
	fma.rn.f32 	%f245, %f150, %f156, %f140;
	fma.rn.f32 	%f244, %f151, %f153, %f141;
	fma.rn.f32 	%f243, %f151, %f154, %f142;
	fma.rn.f32 	%f242, %f151, %f155, %f143;
	fma.rn.f32 	%f241, %f151, %f156, %f144;
	fma.rn.f32 	%f240, %f152, %f153, %f145;
	fma.rn.f32 	%f239, %f152, %f154, %f146;
	fma.rn.f32 	%f238, %f152, %f155, %f147;
	fma.rn.f32 	%f237, %f152, %f156, %f148;
	add.s32 	%r273, %r273, 2;
	setp.ne.s32 	%p14, %r273, 8;
	@%p14 bra 	$L__BB8_17;
	bar.sync 	0;
	add.s32 	%r57, %r261, 1;
	setp.eq.s32 	%p15, %r261, %r7;
	mov.u32 	%r261, %r57;
	@%p15 bra 	$L__BB8_19;
	bra.uni 	$L__BB8_2;
$L__BB8_19:
	shl.b32 	%r254, %r1, 2;
	add.s32 	%r21, %r3, %r254;
	shl.b32 	%r256, %r2, 2;
	add.s32 	%r22, %r4, %r256;
	setp.lt.s32 	%p16, %r21, %r67;
	mul.lo.s32 	%r23, %r21, %r68;
	setp.lt.s32 	%p17, %r22, %r68;
	and.pred  	%p18, %p16, %p17;
	@%p18 bra 	$L__BB8_20;
	bra.uni 	$L__BB8_21;
$L__BB8_20:
	add.s32 	%r257, %r22, %r23;
	mul.wide.s32 	%rd40, %r257, 4;
	add.s64 	%rd41, %rd1, %rd40;
	ld.global.f32 	%f157, [%rd41];
	mul.f32 	%f158, %f66, %f157;
	fma.rn.f32 	%f159, %f65, %f252, %f158;
	st.global.f32 	[%rd41], %f159;
$L__BB8_21:
	setp.ge.s32 	%p19, %r21, %r67;
	add.s32 	%r58, %r22, 1;
	setp.ge.s32 	%p20, %r58, %r68;
	cvt.s64.s32 	%rd42, %r23;
	cvt.s64.s32 	%rd4, %r22;
	add.s64 	%rd43, %rd4, %rd42;
	shl.b64 	%rd44, %rd43, 2;
	add.s64 	%rd5, %rd1, %rd44;
	or.pred  	%p21, %p19, %p20;
	@%p21 bra 	$L__BB8_23;
	ld.global.f32 	%f160, [%rd5+4];
	mul.f32 	%f161, %f66, %f160;
	fma.rn.f32 	%f162, %f65, %f251, %f161;
	st.global.f32 	[%rd5+4], %f162;
$L__BB8_23:
	setp.ge.s32 	%p22, %r21, %r67;
	add.s32 	%r59, %r22, 2;
	setp.ge.s32 	%p23, %r59, %r68;
	or.pred  	%p24, %p22, %p23;
	@%p24 bra 	$L__BB8_25;
	ld.global.f32 	%f163, [%rd5+8];
	mul.f32 	%f164, %f66, %f163;
	fma.rn.f32 	%f165, %f65, %f250, %f164;
	st.global.f32 	[%rd5+8], %f165;
$L__BB8_25:
	setp.ge.s32 	%p25, %r21, %r67;
	add.s32 	%r60, %r22, 3;
	setp.ge.s32 	%p26, %r60, %r68;
	or.pred  	%p27, %p25, %p26;
	@%p27 bra 	$L__BB8_27;
	ld.global.f32 	%f166, [%rd5+12];
	mul.f32 	%f167, %f66, %f166;
	fma.rn.f32 	%f168, %f65, %f249, %f167;
	st.global.f32 	[%rd5+12], %f168;
$L__BB8_27:
	setp.ge.s32 	%p28, %r22, %r68;
	add.s32 	%r61, %r21, 1;
	setp.ge.s32 	%p29, %r61, %r67;
	add.s32 	%r62, %r23, %r68;
	or.pred  	%p30, %p29, %p28;
	@%p30 bra 	$L__BB8_29;
	add.s32 	%r258, %r22, %r62;
	mul.wide.s32 	%rd45, %r258, 4;
	add.s64 	%rd46, %rd1, %rd45;
	ld.global.f32 	%f169, [%rd46];
	mul.f32 	%f170, %f66, %f169;
	fma.rn.f32 	%f171, %f65, %f248, %f170;
	st.global.f32 	[%rd46], %f171;
$L__BB8_29:
	setp.ge.s32 	%p31, %r61, %r67;
	setp.ge.s32 	%p32, %r58, %r68;
	cvt.s64.s32 	%rd47, %r62;
	add.s64 	%rd48, %rd4, %rd47;
	shl.b64 	%rd49, %rd48, 2;
	add.s64 	%rd6, %rd1, %rd49;
	or.pred  	%p33, %p31, %p32;
	@%p33 bra 	$L__BB8_31;
	ld.global.f32 	%f172, [%rd6+4];
	mul.f32 	%f173, %f66, %f172;
	fma.rn.f32 	%f174, %f65, %f247, %f173;
	st.global.f32 	[%rd6+4], %f174;
$L__BB8_31:
	setp.ge.s32 	%p34, %r61, %r67;
	setp.ge.s32 	%p35, %r59, %r68;
	or.pred  	%p36, %p34, %p35;
	@%p36 bra 	$L__BB8_33;
	ld.global.f32 	%f175, [%rd6+8];
	mul.f32 	%f176, %f66, %f175;
	fma.rn.f32 	%f177, %f65, %f246, %f176;
	st.global.f32 	[%rd6+8], %f177;
$L__BB8_33:
	setp.ge.s32 	%p37, %r61, %r67;
	setp.ge.s32 	%p38, %r60, %r68;
	or.pred  	%p39, %p37, %p38;
	@%p39 bra 	$L__BB8_35;
	ld.global.f32 	%f178, [%rd6+12];
	mul.f32 	%f179, %f66, %f178;
	fma.rn.f32 	%f180, %f65, %f245, %f179;
	st.global.f32 	[%rd6+12], %f180;
$L__BB8_35:
	setp.ge.s32 	%p40, %r22, %r68;
	add.s32 	%r63, %r21, 2;
	setp.ge.s32 	%p41, %r63, %r67;
	add.s32 	%r64, %r62, %r68;
	or.pred  	%p42, %p41, %p40;
	@%p42 bra 	$L__BB8_37;
	add.s32 	%r259, %r22, %r64;
	mul.wide.s32 	%rd50, %r259, 4;
	add.s64 	%rd51, %rd1, %rd50;
	ld.global.f32 	%f181, [%rd51];
	mul.f32 	%f182, %f66, %f181;
	fma.rn.f32 	%f183, %f65, %f244, %f182;
	st.global.f32 	[%rd51], %f183;
$L__BB8_37:
	setp.ge.s32 	%p43, %r63, %r67;
	setp.ge.s32 	%p44, %r58, %r68;
	cvt.s64.s32 	%rd52, %r64;
	add.s64 	%rd53, %rd4, %rd52;
	shl.b64 	%rd54, %rd53, 2;
	add.s64 	%rd7, %rd1, %rd54;
	or.pred  	%p45, %p43, %p44;
	@%p45 bra 	$L__BB8_39;
	ld.global.f32 	%f184, [%rd7+4];
	mul.f32 	%f185, %f66, %f184;
	fma.rn.f32 	%f186, %f65, %f243, %f185;
	st.global.f32 	[%rd7+4], %f186;
$L__BB8_39:
	setp.ge.s32 	%p46, %r63, %r67;
	setp.ge.s32 	%p47, %r59, %r68;
	or.pred  	%p48, %p46, %p47;
	@%p48 bra 	$L__BB8_41;
	ld.global.f32 	%f187, [%rd7+8];
	mul.f32 	%f188, %f66, %f187;
	fma.rn.f32 	%f189, %f65, %f242, %f188;
	st.global.f32 	[%rd7+8], %f189;
$L__BB8_41:
	setp.ge.s32 	%p49, %r63, %r67;
	setp.ge.s32 	%p50, %r60, %r68;
	or.pred  	%p51, %p49, %p50;
	@%p51 bra 	$L__BB8_43;
	ld.global.f32 	%f190, [%rd7+12];
	mul.f32 	%f191, %f66, %f190;
	fma.rn.f32 	%f192, %f65, %f241, %f191;
	st.global.f32 	[%rd7+12], %f192;
$L__BB8_43:
	setp.ge.s32 	%p52, %r22, %r68;
	add.s32 	%r65, %r21, 3;
	setp.ge.s32 	%p53, %r65, %r67;
	add.s32 	%r66, %r64, %r68;
	or.pred  	%p54, %p53, %p52;
	@%p54 bra 	$L__BB8_45;
	add.s32 	%r260, %r22, %r66;
	mul.wide.s32 	%rd55, %r260, 4;
	add.s64 	%rd56, %rd1, %rd55;
	ld.global.f32 	%f193, [%rd56];
	mul.f32 	%f194, %f66, %f193;
	fma.rn.f32 	%f195, %f65, %f240, %f194;
	st.global.f32 	[%rd56], %f195;
$L__BB8_45:
	setp.ge.s32 	%p55, %r65, %r67;
	setp.ge.s32 	%p56, %r58, %r68;
	cvt.s64.s32 	%rd57, %r66;
	add.s64 	%rd58, %rd4, %rd57;
	shl.b64 	%rd59, %rd58, 2;
	add.s64 	%rd8, %rd1, %rd59;
	or.pred  	%p57, %p55, %p56;
	@%p57 bra 	$L__BB8_47;
	ld.global.f32 	%f196, [%rd8+4];
	mul.f32 	%f197, %f66, %f196;
	fma.rn.f32 	%f198, %f65, %f239, %f197;
	st.global.f32 	[%rd8+4], %f198;
$L__BB8_47:
	setp.ge.s32 	%p58, %r65, %r67;
	setp.ge.s32 	%p59, %r59, %r68;
	or.pred  	%p60, %p58, %p59;
	@%p60 bra 	$L__BB8_49;
	ld.global.f32 	%f199, [%rd8+8];
	mul.f32 	%f200, %f66, %f199;
	fma.rn.f32 	%f201, %f65, %f238, %f200;
	st.global.f32 	[%rd8+8], %f201;
$L__BB8_49:
	setp.ge.s32 	%p61, %r65, %r67;
	setp.ge.s32 	%p62, %r60, %r68;
	or.pred  	%p63, %p61, %p62;
	@%p63 bra 	$L__BB8_51;
	ld.global.f32 	%f202, [%rd8+12];
	mul.f32 	%f203, %f66, %f202;
	fma.rn.f32 	%f204, %f65, %f237, %f203;
	st.global.f32 	[%rd8+12], %f204;
$L__BB8_51:
	ret;

}
	// .globl	_Z20sgemm_vectorize_smemILi64ELi64ELi16ELi8ELi4EEvPKfS1_Pfiiiff
.visible .entry _Z20sgemm_vectorize_smemILi64ELi64ELi16ELi8ELi4EEvPKfS1_Pfiiiff(
	.param .u64 .ptr .align 1 _Z20sgemm_vectorize_smemILi64ELi64ELi16ELi8ELi4EEvPKfS1_Pfiiiff_param_0,
	.param .u64 .ptr .align 1 _Z20sgemm_vectorize_smemILi64ELi64ELi16ELi8ELi4EEvPKfS1_Pfiiiff_param_1,
	.param .u64 .ptr .align 1 _Z20sgemm_vectorize_smemILi64ELi64ELi16ELi8ELi4EEvPKfS1_Pfiiiff_param_2,
	.param .u32 _Z20sgemm_vectorize_smemILi64ELi64ELi16ELi8ELi4EEvPKfS1_Pfiiiff_param_3,
	.param .u32 _Z20sgemm_vectorize_smemILi64ELi64ELi16ELi8ELi4EEvPKfS1_Pfiiiff_param_4,
	.param .u32 _Z20sgemm_vectorize_smemILi64ELi64ELi16ELi8ELi4EEvPKfS1_Pfiiiff_param_5,
	.param .f32 _Z20sgemm_vectorize_smemILi64ELi64ELi16ELi8ELi4EEvPKfS1_Pfiiiff_param_6,
	.param .f32 _Z20sgemm_vectorize_smemILi64ELi64ELi16ELi8ELi4EEvPKfS1_Pfiiiff_param_7
)
{
	.reg .pred 	%p<112>;
	.reg .b32 	%r<286>;
	.reg .b32 	%f<393>;
	.reg .b64 	%rd<84>;
	// demoted variable
	.shared .align 4 .b8 _ZZ20sgemm_vectorize_smemILi64ELi64ELi16ELi8ELi4EEvPKfS1_PfiiiffE2As[4096];
	// demoted variable
	.shared .align 4 .b8 _ZZ20sgemm_vectorize_smemILi64ELi64ELi16ELi8ELi4EEvPKfS1_PfiiiffE2Bs[4096];
	ld.param.u64 	%rd13, [_Z20sgemm_vectorize_smemILi64ELi64ELi16ELi8ELi4EEvPKfS1_Pfiiiff_param_0];
	ld.param.u64 	%rd14, [_Z20sgemm_vectorize_smemILi64ELi64ELi16ELi8ELi4EEvPKfS1_Pfiiiff_param_1];
	ld.param.u64 	%rd15, [_Z20sgemm_vectorize_smemILi64ELi64ELi16ELi8ELi4EEvPKfS1_Pfiiiff_param_2];
	ld.param.u32 	%r75, [_Z20sgemm_vectorize_smemILi64ELi64ELi16ELi8ELi4EEvPKfS1_Pfiiiff_param_3];
	ld.param.u32 	%r76, [_Z20sgemm_vectorize_smemILi64ELi64ELi16ELi8ELi4EEvPKfS1_Pfiiiff_param_4];
	ld.param.u32 	%r77, [_Z20sgemm_vectorize_smemILi64ELi64ELi16ELi8ELi4EEvPKfS1_Pfiiiff_param_5];
	ld.param.f32 	%f129, [_Z20sgemm_vectorize_smemILi64ELi64ELi16ELi8ELi4EEvPKfS1_Pfiiiff_param_6];
	ld.param.f32 	%f130, [_Z20sgemm_vectorize_smemILi64ELi64ELi16ELi8ELi4EEvPKfS1_Pfiiiff_param_7];
	cvta.to.global.u64 	%rd1, %rd15;
	cvta.to.global.u64 	%rd2, %rd13;
	cvta.to.global.u64 	%rd3, %rd14;
	mov.u32 	%r1, %tid.y;
	mov.u32 	%r2, %tid.x;
	mov.u32 	%r78, %ctaid.y;
	shl.b32 	%r3, %r78, 6;
	mov.u32 	%r79, %ctaid.x;
	shl.b32 	%r4, %r79, 6;
	mov.u32 	%r80, %ntid.x;
	mad.lo.s32 	%r5, %r80, %r1, %r2;
	mov.u32 	%r81, %ntid.y;
	mul.lo.s32 	%r6, %r80, %r81;
	setp.lt.s32 	%p1, %r77, -14;
	mov.f32 	%f361, 0f00000000;
	mov.f32 	%f362, %f361;
	mov.f32 	%f363, %f361;
	mov.f32 	%f364, %f361;
	mov.f32 	%f365, %f361;
	mov.f32 	%f366, %f361;
	mov.f32 	%f367, %f361;
	mov.f32 	%f368, %f361;
	mov.f32 	%f369, %f361;
	mov.f32 	%f370, %f361;
	mov.f32 	%f371, %f361;
	mov.f32 	%f372, %f361;
	mov.f32 	%f373, %f361;
	mov.f32 	%f374, %f361;
	mov.f32 	%f375, %f361;
	mov.f32 	%f376, %f361;
	mov.f32 	%f377, %f361;
	mov.f32 	%f378, %f361;
	mov.f32 	%f379, %f361;
	mov.f32 	%f380, %f361;
	mov.f32 	%f381, %f361;
	mov.f32 	%f382, %f361;
	mov.f32 	%f383, %f361;
	mov.f32 	%f384, %f361;
	mov.f32 	%f385, %f361;
	mov.f32 	%f386, %f361;
	mov.f32 	%f387, %f361;
	mov.f32 	%f388, %f361;
	mov.f32 	%f389, %f361;
	mov.f32 	%f390, %f361;
	mov.f32 	%f391, %f361;
	mov.f32 	%f392, %f361;
	@%p1 bra 	$L__BB9_19;
	add.s32 	%r83, %r77, -1;
	shr.s32 	%r84, %r83, 31;
	shr.u32 	%r85, %r84, 28;
	add.s32 	%r86, %r83, %r85;
	shr.s32 	%r7, %r86, 4;
	add.s32 	%r8, %r5, %r6;
	max.u32 	%r87, %r8, 256;
	setp.lt.u32 	%p2, %r8, 256;
	selp.u32 	%r88, 1, 0, %p2;
	add.s32 	%r89, %r8, %r88;
	sub.s32 	%r90, %r87, %r89;
	div.u32 	%r91, %r90, %r6;
	add.s32 	%r9, %r91, %r88;
	add.s32 	%r92, %r9, 1;
	and.b32  	%r10, %r92, 3;
	shl.b32 	%r93, %r5, 2;
	and.b32  	%r94, %r93, 12;
	shr.u32 	%r95, %r5, 2;
	add.s32 	%r96, %r3, %r95;
	mad.lo.s32 	%r11, %r96, %r77, %r94;
	shl.b32 	%r97, %r5, 8;
	and.b32  	%r98, %r97, 768;
	add.s32 	%r99, %r98, %r95;
	shl.b32 	%r100, %r99, 2;
	mov.u32 	%r101, _ZZ20sgemm_vectorize_smemILi64ELi64ELi16ELi8ELi4EEvPKfS1_PfiiiffE2As;
	add.s32 	%r12, %r101, %r100;
	shl.b32 	%r102, %r8, 2;
	and.b32  	%r103, %r102, 12;
	shr.u32 	%r104, %r8, 2;
	add.s32 	%r105, %r3, %r104;
	mad.lo.s32 	%r13, %r105, %r77, %r103;
	shl.b32 	%r106, %r8, 8;
	and.b32  	%r107, %r106, 768;
	add.s32 	%r108, %r107, %r104;
	shl.b32 	%r109, %r108, 2;
	add.s32 	%r14, %r101, %r109;
	add.s32 	%r15, %r8, %r6;
	shl.b32 	%r110, %r15, 2;
	and.b32  	%r111, %r110, 12;
	shr.u32 	%r112, %r15, 2;
	add.s32 	%r113, %r3, %r112;
	mad.lo.s32 	%r16, %r113, %r77, %r111;
	shl.b32 	%r114, %r15, 8;
	and.b32  	%r115, %r114, 768;
	add.s32 	%r116, %r115, %r112;
	shl.b32 	%r117, %r116, 2;
	add.s32 	%r17, %r101, %r117;
	shr.u32 	%r18, %r5, 4;
	shr.u32 	%r19, %r8, 4;
	shr.u32 	%r20, %r15, 4;
	mov.b32 	%r273, 0;
	mov.f32 	%f361, 0f00000000;
$L__BB9_2:
	setp.gt.u32 	%p3, %r5, 255;
	shl.b32 	%r25, %r273, 4;
	@%p3 bra 	$L__BB9_16;
	setp.eq.s32 	%p4, %r10, 0;
	mov.u32 	%r274, %r5;
	@%p4 bra 	$L__BB9_7;
	setp.eq.s32 	%p5, %r10, 1;
	add.s32 	%r118, %r25, %r11;
	mul.wide.s32 	%rd16, %r118, 4;
	add.s64 	%rd17, %rd2, %rd16;
	ld.global.nc.v4.f32 	{%f133, %f134, %f135, %f136}, [%rd17];
	st.shared.f32 	[%r12], %f133;
	st.shared.f32 	[%r12+256], %f134;
	st.shared.f32 	[%r12+512], %f135;
	st.shared.f32 	[%r12+768], %f136;
	mov.u32 	%r274, %r8;
	@%p5 bra 	$L__BB9_7;
	setp.eq.s32 	%p6, %r10, 2;
	add.s32 	%r119, %r25, %r13;
	mul.wide.s32 	%rd18, %r119, 4;
	add.s64 	%rd19, %rd2, %rd18;
	ld.global.nc.v4.f32 	{%f137, %f138, %f139, %f140}, [%rd19];
	st.shared.f32 	[%r14], %f137;
	st.shared.f32 	[%r14+256], %f138;
	st.shared.f32 	[%r14+512], %f139;
	st.shared.f32 	[%r14+768], %f140;
	mov.u32 	%r274, %r15;
	@%p6 bra 	$L__BB9_7;
	add.s32 	%r274, %r15, %r6;
	add.s32 	%r120, %r25, %r16;
	mul.wide.s32 	%rd20, %r120, 4;
	add.s64 	%rd21, %rd2, %rd20;
	ld.global.nc.v4.f32 	{%f141, %f142, %f143, %f144}, [%rd21];
	st.shared.f32 	[%r17], %f141;
	st.shared.f32 	[%r17+256], %f142;
	st.shared.f32 	[%r17+512], %f143;
	st.shared.f32 	[%r17+768], %f144;
$L__BB9_7:
	setp.lt.u32 	%p7, %r9, 3;
	@%p7 bra 	$L__BB9_10;
	shl.b32 	%r276, %r274, 2;
	shl.b32 	%r121, %r6, 3;
	add.s32 	%r282, %r121, %r276;
	shl.b32 	%r122, %r6, 1;
	add.s32 	%r281, %r122, %r274;
	mad.lo.s32 	%r280, %r6, 12, %r276;
	mad.lo.s32 	%r279, %r6, 3, %r274;
	add.s32 	%r278, %r6, %r274;
	shl.b32 	%r277, %r278, 2;
$L__BB9_9:
	.pragma "nounroll";
	and.b32  	%r123, %r276, 12;
	shr.u32 	%r124, %r274, 2;
	add.s32 	%r125, %r123, %r25;
	add.s32 	%r126, %r3, %r124;
	mad.lo.s32 	%r127, %r126, %r77, %r125;
	mul.wide.s32 	%rd22, %r127, 4;
	add.s64 	%rd23, %rd2, %rd22;
	ld.global.nc.v4.f32 	{%f145, %f146, %f147, %f148}, [%rd23];
	shl.b32 	%r128, %r276, 6;
	and.b32  	%r129, %r128, 768;
	add.s32 	%r130, %r129, %r124;
	shl.b32 	%r131, %r130, 2;
	mov.u32 	%r132, _ZZ20sgemm_vectorize_smemILi64ELi64ELi16ELi8ELi4EEvPKfS1_PfiiiffE2As;
	add.s32 	%r133, %r132, %r131;
	st.shared.f32 	[%r133], %f145;
	st.shared.f32 	[%r133+256], %f146;
	st.shared.f32 	[%r133+512], %f147;
	st.shared.f32 	[%r133+768], %f148;
	add.s32 	%r134, %r274, %r6;
	and.b32  	%r135, %r277, 12;
	shr.u32 	%r136, %r278, 2;
	add.s32 	%r137, %r135, %r25;
	add.s32 	%r138, %r3, %r136;
	mad.lo.s32 	%r139, %r138, %r77, %r137;
	mul.wide.s32 	%rd24, %r139, 4;
	add.s64 	%rd25, %rd2, %rd24;
	ld.global.nc.v4.f32 	{%f149, %f150, %f151, %f152}, [%rd25];
	shl.b32 	%r140, %r277, 6;
	and.b32  	%r141, %r140, 768;
	add.s32 	%r142, %r141, %r136;
	shl.b32 	%r143, %r142, 2;
	add.s32 	%r144, %r132, %r143;
	st.shared.f32 	[%r144], %f149;
	st.shared.f32 	[%r144+256], %f150;
	st.shared.f32 	[%r144+512], %f151;
	st.shared.f32 	[%r144+768], %f152;
	add.s32 	%r145, %r134, %r6;
	and.b32  	%r146, %r282, 12;
	shr.u32 	%r147, %r281, 2;
	add.s32 	%r148, %r146, %r25;
	add.s32 	%r149, %r3, %r147;
	mad.lo.s32 	%r150, %r149, %r77, %r148;
	mul.wide.s32 	%rd26, %r150, 4;
	add.s64 	%rd27, %rd2, %rd26;
	ld.global.nc.v4.f32 	{%f153, %f154, %f155, %f156}, [%rd27];
	shl.b32 	%r151, %r282, 6;
	and.b32  	%r152, %r151, 768;
	add.s32 	%r153, %r152, %r147;
	shl.b32 	%r154, %r153, 2;
	add.s32 	%r155, %r132, %r154;
	st.shared.f32 	[%r155], %f153;
	st.shared.f32 	[%r155+256], %f154;
	st.shared.f32 	[%r155+512], %f155;
	st.shared.f32 	[%r155+768], %f156;
	add.s32 	%r156, %r145, %r6;
	and.b32  	%r157, %r280, 12;
	shr.u32 	%r158, %r279, 2;
	add.s32 	%r159, %r157, %r25;
	add.s32 	%r160, %r3, %r158;
	mad.lo.s32 	%r161, %r160, %r77, %r159;
	mul.wide.s32 	%rd28, %r161, 4;
	add.s64 	%rd29, %rd2, %rd28;
	ld.global.nc.v4.f32 	{%f157, %f158, %f159, %f160}, [%rd29];
	shl.b32 	%r162, %r280, 6;
	and.b32  	%r163, %r162, 768;
	add.s32 	%r164, %r163, %r158;
	shl.b32 	%r165, %r164, 2;
	add.s32 	%r166, %r132, %r165;
	st.shared.f32 	[%r166], %f157;
	st.shared.f32 	[%r166+256], %f158;
	st.shared.f32 	[%r166+512], %f159;
	st.shared.f32 	[%r166+768], %f160;
	add.s32 	%r274, %r156, %r6;
	shl.b32 	%r167, %r6, 4;
	add.s32 	%r282, %r282, %r167;
	shl.b32 	%r168, %r6, 2;
	add.s32 	%r281, %r281, %r168;
	add.s32 	%r280, %r280, %r167;
	add.s32 	%r279, %r279, %r168;
	add.s32 	%r278, %r278, %r168;
	add.s32 	%r277, %r277, %r167;
	add.s32 	%r276, %r276, %r167;
	setp.lt.u32 	%p8, %r274, 256;
	@%p8 bra 	$L__BB9_9;
$L__BB9_10:
	mov.u32 	%r275, %r5;
	@%p4 bra 	$L__BB9_14;
	setp.eq.s32 	%p10, %r10, 1;
	add.s32 	%r169, %r25, %r18;
	shl.b32 	%r170, %r5, 2;
	and.b32  	%r171, %r170, 60;
	add.s32 	%r172, %r171, %r4;
	mad.lo.s32 	%r173, %r169, %r76, %r172;
	mul.wide.s32 	%rd30, %r173, 4;
	add.s64 	%rd31, %rd3, %rd30;
	ld.global.nc.v4.f32 	{%f161, %f162, %f163, %f164}, [%rd31];
	shl.b32 	%r174, %r18, 8;
	shl.b32 	%r175, %r5, 4;
	and.b32  	%r176, %r175, 240;
	or.b32  	%r177, %r174, %r176;
	mov.u32 	%r178, _ZZ20sgemm_vectorize_smemILi64ELi64ELi16ELi8ELi4EEvPKfS1_PfiiiffE2Bs;
	add.s32 	%r179, %r178, %r177;
	st.shared.f32 	[%r179], %f161;
	st.shared.f32 	[%r179+4], %f162;
	st.shared.f32 	[%r179+8], %f163;
	st.shared.f32 	[%r179+12], %f164;
	mov.u32 	%r275, %r8;
	@%p10 bra 	$L__BB9_14;
	setp.eq.s32 	%p11, %r10, 2;
	add.s32 	%r180, %r25, %r19;
	shl.b32 	%r181, %r8, 2;
	and.b32  	%r182, %r181, 60;
	add.s32 	%r183, %r182, %r4;
	mad.lo.s32 	%r184, %r180, %r76, %r183;
	mul.wide.s32 	%rd32, %r184, 4;
	add.s64 	%rd33, %rd3, %rd32;
	ld.global.nc.v4.f32 	{%f165, %f166, %f167, %f168}, [%rd33];
	shl.b32 	%r185, %r19, 8;
	shl.b32 	%r186, %r8, 4;
	and.b32  	%r187, %r186, 240;
	or.b32  	%r188, %r185, %r187;
	mov.u32 	%r189, _ZZ20sgemm_vectorize_smemILi64ELi64ELi16ELi8ELi4EEvPKfS1_PfiiiffE2Bs;
	add.s32 	%r190, %r189, %r188;
	st.shared.f32 	[%r190], %f165;
	st.shared.f32 	[%r190+4], %f166;
	st.shared.f32 	[%r190+8], %f167;
	st.shared.f32 	[%r190+12], %f168;
	mov.u32 	%r275, %r15;
	@%p11 bra 	$L__BB9_14;
	add.s32 	%r275, %r15, %r6;
	add.s32 	%r191, %r25, %r20;
	shl.b32 	%r192, %r15, 2;
	and.b32  	%r193, %r192, 60;
	add.s32 	%r194, %r193, %r4;
	mad.lo.s32 	%r195, %r191, %r76, %r194;
	mul.wide.s32 	%rd34, %r195, 4;
	add.s64 	%rd35, %rd3, %rd34;
	ld.global.nc.v4.f32 	{%f169, %f170, %f171, %f172}, [%rd35];
	shl.b32 	%r196, %r20, 8;
	shl.b32 	%r197, %r15, 4;
	and.b32  	%r198, %r197, 240;
	or.b32  	%r199, %r196, %r198;
	mov.u32 	%r200, _ZZ20sgemm_vectorize_smemILi64ELi64ELi16ELi8ELi4EEvPKfS1_PfiiiffE2Bs;
	add.s32 	%r201, %r200, %r199;
	st.shared.f32 	[%r201], %f169;
	st.shared.f32 	[%r201+4], %f170;
	st.shared.f32 	[%r201+8], %f171;
	st.shared.f32 	[%r201+12], %f172;
$L__BB9_14:
	@%p7 bra 	$L__BB9_16;
$L__BB9_15:
	.pragma "nounroll";
	shl.b32 	%r202, %r275, 2;
	and.b32  	%r203, %r202, 60;
	shr.u32 	%r204, %r275, 4;
	add.s32 	%r205, %r203, %r4;
	add.s32 	%r206, %r25, %r204;
	mad.lo.s32 	%r207, %r206, %r76, %r205;
	mul.wide.s32 	%rd36, %r207, 4;
	add.s64 	%rd37, %rd3, %rd36;
	ld.global.nc.v4.f32 	{%f173, %f174, %f175, %f176}, [%rd37];
	shl.b32 	%r208, %r275, 4;
	and.b32  	%r209, %r208, 240;
	shl.b32 	%r210, %r204, 8;
	or.b32  	%r211, %r210, %r209;
	mov.u32 	%r212, _ZZ20sgemm_vectorize_smemILi64ELi64ELi16ELi8ELi4EEvPKfS1_PfiiiffE2Bs;
	add.s32 	%r213, %r212, %r211;
	st.shared.f32 	[%r213], %f173;
	st.shared.f32 	[%r213+4], %f174;
	st.shared.f32 	[%r213+8], %f175;
	st.shared.f32 	[%r213+12], %f176;
	add.s32 	%r214, %r275, %r6;
	shl.b32 	%r215, %r214, 2;
	and.b32  	%r216, %r215, 60;
	shr.u32 	%r217, %r214, 4;
	add.s32 	%r218, %r216, %r4;
	add.s32 	%r219, %r25, %r217;
	mad.lo.s32 	%r220, %r219, %r76, %r218;
	mul.wide.s32 	%rd38, %r220, 4;
	add.s64 	%rd39, %rd3, %rd38;
	ld.global.nc.v4.f32 	{%f177, %f178, %f179, %f180}, [%rd39];
	shl.b32 	%r221, %r214, 4;
	and.b32  	%r222, %r221, 240;
	shl.b32 	%r223, %r217, 8;
	or.b32  	%r224, %r223, %r222;
	add.s32 	%r225, %r212, %r224;
	st.shared.f32 	[%r225], %f177;
	st.shared.f32 	[%r225+4], %f178;
	st.shared.f32 	[%r225+8], %f179;
	st.shared.f32 	[%r225+12], %f180;
	add.s32 	%r226, %r214, %r6;
	shl.b32 	%r227, %r226, 2;
	and.b32  	%r228, %r227, 60;
	shr.u32 	%r229, %r226, 4;
	add.s32 	%r230, %r228, %r4;
	add.s32 	%r231, %r25, %r229;
	mad.lo.s32 	%r232, %r231, %r76, %r230;
	mul.wide.s32 	%rd40, %r232, 4;
	add.s64 	%rd41, %rd3, %rd40;
	ld.global.nc.v4.f32 	{%f181, %f182, %f183, %f184}, [%rd41];
	shl.b32 	%r233, %r226, 4;
	and.b32  	%r234, %r233, 240;
	shl.b32 	%r235, %r229, 8;
	or.b32  	%r236, %r235, %r234;
	add.s32 	%r237, %r212, %r236;
	st.shared.f32 	[%r237], %f181;
	st.shared.f32 	[%r237+4], %f182;
	st.shared.f32 	[%r237+8], %f183;
	st.shared.f32 	[%r237+12], %f184;
	add.s32 	%r238, %r226, %r6;
	shl.b32 	%r239, %r238, 2;
	and.b32  	%r240, %r239, 60;
	shr.u32 	%r241, %r238, 4;
	add.s32 	%r242, %r240, %r4;
	add.s32 	%r243, %r25, %r241;
	mad.lo.s32 	%r244, %r243, %r76, %r242;
	mul.wide.s32 	%rd42, %r244, 4;
	add.s64 	%rd43, %rd3, %rd42;
	ld.global.nc.v4.f32 	{%f185, %f186, %f187, %f188}, [%rd43];
	shl.b32 	%r245, %r238, 4;
	and.b32  	%r246, %r245, 240;
	shl.b32 	%r247, %r241, 8;
	or.b32  	%r248, %r247, %r246;
	add.s32 	%r249, %r212, %r248;
	st.shared.f32 	[%r249], %f185;
	st.shared.f32 	[%r249+4], %f186;
	st.shared.f32 	[%r249+8], %f187;
	st.shared.f32 	[%r249+12], %f188;
	add.s32 	%r275, %r238, %r6;
	setp.lt.u32 	%p13, %r275, 256;
	@%p13 bra 	$L__BB9_15;
$L__BB9_16:
	bar.sync 	0;
	mov.b32 	%r285, 0;
$L__BB9_17:
	shl.b32 	%r251, %r285, 6;
	shl.b32 	%r252, %r1, 3;
	add.s32 	%r253, %r251, %r252;
	shl.b32 	%r254, %r253, 2;
	mov.u32 	%r255, _ZZ20sgemm_vectorize_smemILi64ELi64ELi16ELi8ELi4EEvPKfS1_PfiiiffE2As;
	add.s32 	%r256, %r255, %r254;
	ld.shared.f32 	%f189, [%r256];
	ld.shared.f32 	%f190, [%r256+4];
	ld.shared.f32 	%f191, [%r256+8];
	ld.shared.f32 	%f192, [%r256+12];
	ld.shared.f32 	%f193, [%r256+16];
	ld.shared.f32 	%f194, [%r256+20];
	ld.shared.f32 	%f195, [%r256+24];
	ld.shared.f32 	%f196, [%r256+28];
	shl.b32 	%r257, %r2, 2;
	add.s32 	%r258, %r251, %r257;
	shl.b32 	%r259, %r258, 2;
	mov.u32 	%r260, _ZZ20sgemm_vectorize_smemILi64ELi64ELi16ELi8ELi4EEvPKfS1_PfiiiffE2Bs;
	add.s32 	%r261, %r260, %r259;
	ld.shared.f32 	%f197, [%r261];
	ld.shared.f32 	%f198, [%r261+4];
	ld.shared.f32 	%f199, [%r261+8];
	ld.shared.f32 	%f200, [%r261+12];
	fma.rn.f32 	%f392, %f189, %f197, %f392;
	fma.rn.f32 	%f391, %f189, %f198, %f391;
	fma.rn.f32 	%f390, %f189, %f199, %f390;
	fma.rn.f32 	%f389, %f189, %f200, %f389;
	fma.rn.f32 	%f388, %f190, %f197, %f388;
	fma.rn.f32 	%f387, %f190, %f198, %f387;
	fma.rn.f32 	%f386, %f190, %f199, %f386;
	fma.rn.f32 	%f385, %f190, %f200, %f385;
	fma.rn.f32 	%f384, %f191, %f197, %f384;
	fma.rn.f32 	%f383, %f191, %f198, %f383;
	fma.rn.f32 	%f382, %f191, %f199, %f382;
	fma.rn.f32 	%f381, %f191, %f200, %f381;
	fma.rn.f32 	%f380, %f192, %f197, %f380;
	fma.rn.f32 	%f379, %f192, %f198, %f379;
	fma.rn.f32 	%f378, %f192, %f199, %f378;
	fma.rn.f32 	%f377, %f192, %f200, %f377;
	fma.rn.f32 	%f376, %f193, %f197, %f376;
	fma.rn.f32 	%f375, %f193, %f198, %f375;
	fma.rn.f32 	%f374, %f193, %f199, %f374;
	fma.rn.f32 	%f373, %f193, %f200, %f373;
	fma.rn.f32 	%f372, %f194, %f197, %f372;
	fma.rn.f32 	%f371, %f194, %f198, %f371;
	fma.rn.f32 	%f370, %f194, %f199, %f370;
	fma.rn.f32 	%f369, %f194, %f200, %f369;
	fma.rn.f32 	%f368, %f195, %f197, %f368;
	fma.rn.f32 	%f367, %f195, %f198, %f367;
	fma.rn.f32 	%f366, %f195, %f199, %f366;
	fma.rn.f32 	%f365, %f195, %f200, %f365;
	fma.rn.f32 	%f364, %f196, %f197, %f364;
	fma.rn.f32 	%f363, %f196, %f198, %f363;
	fma.rn.f32 	%f362, %f196, %f199, %f362;
	fma.rn.f32 	%f361, %f196, %f200, %f361;
	add.s32 	%r285, %r285, 1;
	setp.ne.s32 	%p14, %r285, 16;
	@%p14 bra 	$L__BB9_17;
	bar.sync 	0;
	add.s32 	%r57, %r273, 1;
	setp.eq.s32 	%p15, %r273, %r7;
	mov.u32 	%r273, %r57;
	@%p15 bra 	$L__BB9_19;
	bra.uni 	$L__BB9_2;
$L__BB9_19:
	shl.b32 	%r262, %r1, 3;
	add.s32 	%r21, %r3, %r262;
	shl.b32 	%r264, %r2, 2;
	add.s32 	%r22, %r4, %r264;
	setp.lt.s32 	%p16, %r21, %r75;
	mul.lo.s32 	%r23, %r21, %r76;
	setp.lt.s32 	%p17, %r22, %r76;
	and.pred  	%p18, %p16, %p17;
	@%p18 bra 	$L__BB9_20;
	bra.uni 	$L__BB9_21;
$L__BB9_20:
	add.s32 	%r265, %r22, %r23;
	mul.wide.s32 	%rd44, %r265, 4;
	add.s64 	%rd45, %rd1, %rd44;
	ld.global.f32 	%f201, [%rd45];
	mul.f32 	%f202, %f130, %f201;
	fma.rn.f32 	%f203, %f129, %f392, %f202;
	st.global.f32 	[%rd45], %f203;
$L__BB9_21:
	setp.ge.s32 	%p19, %r21, %r75;
	add.s32 	%r58, %r22, 1;
	setp.ge.s32 	%p20, %r58, %r76;
	cvt.s64.s32 	%rd46, %r23;
	cvt.s64.s32 	%rd4, %r22;
	add.s64 	%rd47, %rd4, %rd46;
	shl.b64 	%rd48, %rd47, 2;
	add.s64 	%rd5, %rd1, %rd48;
	or.pred  	%p21, %p19, %p20;
	@%p21 bra 	$L__BB9_23;
	ld.global.f32 	%f204, [%rd5+4];
	mul.f32 	%f205, %f130, %f204;
	fma.rn.f32 	%f206, %f129, %f391, %f205;
	st.global.f32 	[%rd5+4], %f206;
$L__BB9_23:
	setp.ge.s32 	%p22, %r21, %r75;
	add.s32 	%r59, %r22, 2;
	setp.ge.s32 	%p23, %r59, %r76;
	or.pred  	%p24, %p22, %p23;
	@%p24 bra 	$L__BB9_25;
	ld.global.f32 	%f207, [%rd5+8];
	mul.f32 	%f208, %f130, %f207;
	fma.rn.f32 	%f209, %f129, %f390, %f208;
	st.global.f32 	[%rd5+8], %f209;
$L__BB9_25:
	setp.ge.s32 	%p25, %r21, %r75;
	add.s32 	%r60, %r22, 3;
	setp.ge.s32 	%p26, %r60, %r76;
	or.pred  	%p27, %p25, %p26;
	@%p27 bra 	$L__BB9_27;
	ld.global.f32 	%f210, [%rd5+12];
	mul.f32 	%f211, %f130, %f210;
	fma.rn.f32 	%f212, %f129, %f389, %f211;
	st.global.f32 	[%rd5+12], %f212;
$L__BB9_27:
	setp.ge.s32 	%p28, %r22, %r76;
	add.s32 	%r61, %r21, 1;
	setp.ge.s32 	%p29, %r61, %r75;
	add.s32 	%r62, %r23, %r76;
	or.pred  	%p30, %p29, %p28;
	@%p30 bra 	$L__BB9_29;
	add.s32 	%r266, %r22, %r62;
	mul.wide.s32 	%rd49, %r266, 4;
	add.s64 	%rd50, %rd1, %rd49;
	ld.global.f32 	%f213, [%rd50];
	mul.f32 	%f214, %f130, %f213;
	fma.rn.f32 	%f215, %f129, %f388, %f214;
	st.global.f32 	[%rd50], %f215;
$L__BB9_29:
	setp.ge.s32 	%p31, %r61, %r75;
	setp.ge.s32 	%p32, %r58, %r76;
	cvt.s64.s32 	%rd51, %r62;
	add.s64 	%rd52, %rd4, %rd51;
	shl.b64 	%rd53, %rd52, 2;
	add.s64 	%rd6, %rd1, %rd53;
	or.pred  	%p33, %p31, %p32;
	@%p33 bra 	$L__BB9_31;
	ld.global.f32 	%f216, [%rd6+4];
	mul.f32 	%f217, %f130, %f216;
	fma.rn.f32 	%f218, %f129, %f387, %f217;
	st.global.f32 	[%rd6+4], %f218;
$L__BB9_31:
	setp.ge.s32 	%p34, %r61, %r75;
	setp.ge.s32 	%p35, %r59, %r76;
	or.pred  	%p36, %p34, %p35;
	@%p36 bra 	$L__BB9_33;
	ld.global.f32 	%f219, [%rd6+8];
	mul.f32 	%f220, %f130, %f219;
	fma.rn.f32 	%f221, %f129, %f386, %f220;
	st.global.f32 	[%rd6+8], %f221;
$L__BB9_33:
	setp.ge.s32 	%p37, %r61, %r75;
	setp.ge.s32 	%p38, %r60, %r76;
	or.pred  	%p39, %p37, %p38;
	@%p39 bra 	$L__BB9_35;
	ld.global.f32 	%f222, [%rd6+12];
	mul.f32 	%f223, %f130, %f222;
	fma.rn.f32 	%f224, %f129, %f385, %f223;
	st.global.f32 	[%rd6+12], %f224;
$L__BB9_35:
	setp.ge.s32 	%p40, %r22, %r76;
	add.s32 	%r63, %r21, 2;
	setp.ge.s32 	%p41, %r63, %r75;
	add.s32 	%r64, %r62, %r76;
	or.pred  	%p42, %p41, %p40;
	@%p42 bra 	$L__BB9_37;
	add.s32 	%r267, %r22, %r64;
	mul.wide.s32 	%rd54, %r267, 4;
	add.s64 	%rd55, %rd1, %rd54;
	ld.global.f32 	%f225, [%rd55];
	mul.f32 	%f226, %f130, %f225;
	fma.rn.f32 	%f227, %f129, %f384, %f226;
	st.global.f32 	[%rd55], %f227;
$L__BB9_37:
	setp.ge.s32 	%p43, %r63, %r75;
	setp.ge.s32 	%p44, %r58, %r76;
	cvt.s64.s32 	%rd56, %r64;
	add.s64 	%rd57, %rd4, %rd56;
	shl.b64 	%rd58, %rd57, 2;
	add.s64 	%rd7, %rd1, %rd58;
	or.pred  	%p45, %p43, %p44;
	@%p45 bra 	$L__BB9_39;
	ld.global.f32 	%f228, [%rd7+4];
	mul.f32 	%f229, %f130, %f228;
	fma.rn.f32 	%f230, %f129, %f383, %f229;
	st.global.f32 	[%rd7+4], %f230;
$L__BB9_39:
	setp.ge.s32 	%p46, %r63, %r75;
	setp.ge.s32 	%p47, %r59, %r76;
	or.pred  	%p48, %p46, %p47;
	@%p48 bra 	$L__BB9_41;
	ld.global.f32 	%f231, [%rd7+8];
	mul.f32 	%f232, %f130, %f231;
	fma.rn.f32 	%f233, %f129, %f382, %f232;
	st.global.f32 	[%rd7+8], %f233;
$L__BB9_41:
	setp.ge.s32 	%p49, %r63, %r75;
	setp.ge.s32 	%p50, %r60, %r76;
	or.pred  	%p51, %p49, %p50;
	@%p51 bra 	$L__BB9_43;
	ld.global.f32 	%f234, [%rd7+12];
	mul.f32 	%f235, %f130, %f234;
	fma.rn.f32 	%f236, %f129, %f381, %f235;
	st.global.f32 	[%rd7+12], %f236;
$L__BB9_43:
	setp.ge.s32 	%p52, %r22, %r76;
	add.s32 	%r65, %r21, 3;
	setp.ge.s32 	%p53, %r65, %r75;
	add.s32 	%r66, %r64, %r76;
	or.pred  	%p54, %p53, %p52;
	@%p54 bra 	$L__BB9_45;
	add.s32 	%r268, %r22, %r66;
	mul.wide.s32 	%rd59, %r268, 4;
	add.s64 	%rd60, %rd1, %rd59;
	ld.global.f32 	%f237, [%rd60];
	mul.f32 	%f238, %f130, %f237;
	fma.rn.f32 	%f239, %f129, %f380, %f238;
	st.global.f32 	[%rd60], %f239;
$L__BB9_45:
	setp.ge.s32 	%p55, %r65, %r75;
	setp.ge.s32 	%p56, %r58, %r76;
	cvt.s64.s32 	%rd61, %r66;
	add.s64 	%rd62, %rd4, %rd61;
	shl.b64 	%rd63, %rd62, 2;
	add.s64 	%rd8, %rd1, %rd63;
	or.pred  	%p57, %p55, %p56;
	@%p57 bra 	$L__BB9_47;
	ld.global.f32 	%f240, [%rd8+4];
	mul.f32 	%f241, %f130, %f240;
	fma.rn.f32 	%f242, %f129, %f379, %f241;
	st.global.f32 	[%rd8+4], %f242;
$L__BB9_47:
	setp.ge.s32 	%p58, %r65, %r75;
	setp.ge.s32 	%p59, %r59, %r76;
	or.pred  	%p60, %p58, %p59;
	@%p60 bra 	$L__BB9_49;
	ld.global.f32 	%f243, [%rd8+8];
	mul.f32 	%f244, %f130, %f243;
	fma.rn.f32 	%f245, %f129, %f378, %f244;
	st.global.f32 	[%rd8+8], %f245;
$L__BB9_49:
	setp.ge.s32 	%p61, %r65, %r75;
	setp.ge.s32 	%p62, %r60, %r76;
	or.pred  	%p63, %p61, %p62;
	@%p63 bra 	$L__BB9_51;
	ld.global.f32 	%f246, [%rd8+12];
	mul.f32 	%f247, %f130, %f246;
	fma.rn.f32 	%f248, %f129, %f377, %f247;
	st.global.f32 	[%rd8+12], %f248;
$L__BB9_51:
	setp.ge.s32 	%p64, %r22, %r76;
	add.s32 	%r67, %r21, 4;
	setp.ge.s32 	%p65, %r67, %r75;
	add.s32 	%r68, %r66, %r76;
	or.pred  	%p66, %p65, %p64;
	@%p66 bra 	$L__BB9_53;
	add.s32 	%r269, %r22, %r68;
	mul.wide.s32 	%rd64, %r269, 4;
	add.s64 	%rd65, %rd1, %rd64;
	ld.global.f32 	%f249, [%rd65];
	mul.f32 	%f250, %f130, %f249;
	fma.rn.f32 	%f251, %f129, %f376, %f250;
	st.global.f32 	[%rd65], %f251;
$L__BB9_53:
	setp.ge.s32 	%p67, %r67, %r75;
	setp.ge.s32 	%p68, %r58, %r76;
	cvt.s64.s32 	%rd66, %r68;
	add.s64 	%rd67, %rd4, %rd66;
	shl.b64 	%rd68, %rd67, 2;
	add.s64 	%rd9, %rd1, %rd68;
	or.pred  	%p69, %p67, %p68;
	@%p69 bra 	$L__BB9_55;
	ld.global.f32 	%f252, [%rd9+4];
	mul.f32 	%f253, %f130, %f252;
	fma.rn.f32 	%f254, %f129, %f375, %f253;
	st.global.f32 	[%rd9+4], %f254;
$L__BB9_55:
	setp.ge.s32 	%p70, %r67, %r75;
	setp.ge.s32 	%p71, %r59, %r76;
	or.pred  	%p72, %p70, %p71;
	@%p72 bra 	$L__BB9_57;
	ld.global.f32 	%f255, [%rd9+8];
	mul.f32 	%f256, %f130, %f255;
	fma.rn.f32 	%f257, %f129, %f374, %f256;
	st.global.f32 	[%rd9+8], %f257;
$L__BB9_57:
	setp.ge.s32 	%p73, %r67, %r75;
	setp.ge.s32 	%p74, %r60, %r76;
	or.pred  	%p75, %p73, %p74;
	@%p75 bra 	$L__BB9_59;
	ld.global.f32 	%f258, [%rd9+12];
	mul.f32 	%f259, %f130, %f258;
	fma.rn.f32 	%f260, %f129, %f373, %f259;
	st.global.f32 	[%rd9+12], %f260;
$L__BB9_59:
	setp.ge.s32 	%p76, %r22, %r76;
	add.s32 	%r69, %r21, 5;
	setp.ge.s32 	%p77, %r69, %r75;
	add.s32 	%r70, %r68, %r76;
	or.pred  	%p78, %p77, %p76;
	@%p78 bra 	$L__BB9_61;
	add.s32 	%r270, %r22, %r70;
	mul.wide.s32 	%rd69, %r270, 4;
	add.s64 	%rd70, %rd1, %rd69;
	ld.global.f32 	%f261, [%rd70];
	mul.f32 	%f262, %f130, %f261;
	fma.rn.f32 	%f263, %f129, %f372, %f262;
	st.global.f32 	[%rd70], %f263;
$L__BB9_61:
	setp.ge.s32 	%p79, %r69, %r75;
	setp.ge.s32 	%p80, %r58, %r76;
	cvt.s64.s32 	%rd71, %r70;
	add.s64 	%rd72, %rd4, %rd71;
	shl.b64 	%rd73, %rd72, 2;
	add.s64 	%rd10, %rd1, %rd73;
	or.pred  	%p81, %p79, %p80;
	@%p81 bra 	$L__BB9_63;
	ld.global.f32 	%f264, [%rd10+4];
	mul.f32 	%f265, %f130, %f264;
	fma.rn.f32 	%f266, %f129, %f371, %f265;
	st.global.f32 	[%rd10+4], %f266;
$L__BB9_63:
	setp.ge.s32 	%p82, %r69, %r75;
	setp.ge.s32 	%p83, %r59, %r76;
	or.pred  	%p84, %p82, %p83;
	@%p84 bra 	$L__BB9_65;
	ld.global.f32 	%f267, [%rd10+8];
	mul.f32 	%f268, %f130, %f267;
	fma.rn.f32 	%f269, %f129, %f370, %f268;
	st.global.f32 	[%rd10+8], %f269;
$L__BB9_65:
	setp.ge.s32 	%p85, %r69, %r75;
	setp.ge.s32 	%p86, %r60, %r76;
	or.pred  	%p87, %p85, %p86;
	@%p87 bra 	$L__BB9_67;
	ld.global.f32 	%f270, [%rd10+12];
	mul.f32 	%f271, %f130, %f270;
	fma.rn.f32 	%f272, %f129, %f369, %f271;
	st.global.f32 	[%rd10+12], %f272;
$L__BB9_67:
	setp.ge.s32 	%p88, %r22, %r76;
	add.s32 	%r71, %r21, 6;
	setp.ge.s32 	%p89, %r71, %r75;
	add.s32 	%r72, %r70, %r76;
	or.pred  	%p90, %p89, %p88;
	@%p90 bra 	$L__BB9_69;
	add.s32 	%r271, %r22, %r72;
	mul.wide.s32 	%rd74, %r271, 4;
	add.s64 	%rd75, %rd1, %rd74;
	ld.global.f32 	%f273, [%rd75];
	mul.f32 	%f274, %f130, %f273;
	fma.rn.f32 	%f275, %f129, %f368, %f274;
	st.global.f32 	[%rd75], %f275;
$L__BB9_69:
	setp.ge.s32 	%p91, %r71, %r75;
	setp.ge.s32 	%p92, %r58, %r76;
	cvt.s64.s32 	%rd76, %r72;
	add.s64 	%rd77, %rd4, %rd76;
	shl.b64 	%rd78, %rd77, 2;
	add.s64 	%rd11, %rd1, %rd78;
	or.pred  	%p93, %p91, %p92;
	@%p93 bra 	$L__BB9_71;
	ld.global.f32 	%f276, [%rd11+4];
	mul.f32 	%f277, %f130, %f276;
	fma.rn.f32 	%f278, %f129, %f367, %f277;
	st.global.f32 	[%rd11+4], %f278;
$L__BB9_71:
	setp.ge.s32 	%p94, %r71, %r75;
	setp.ge.s32 	%p95, %r59, %r76;
	or.pred  	%p96, %p94, %p95;
	@%p96 bra 	$L__BB9_73;
	ld.global.f32 	%f279, [%rd11+8];
	mul.f32 	%f280, %f130, %f279;
	fma.rn.f32 	%f281, %f129, %f366, %f280;
	st.global.f32 	[%rd11+8], %f281;
$L__BB9_73:
	setp.ge.s32 	%p97, %r71, %r75;
	setp.ge.s32 	%p98, %r60, %r76;
	or.pred  	%p99, %p97, %p98;
	@%p99 bra 	$L__BB9_75;
	ld.global.f32 	%f282, [%rd11+12];
	mul.f32 	%f283, %f130, %f282;
	fma.rn.f32 	%f284, %f129, %f365, %f283;
	st.global.f32 	[%rd11+12], %f284;
$L__BB9_75:
	setp.ge.s32 	%p100, %r22, %r76;
	add.s32 	%r73, %r21, 7;
	setp.ge.s32 	%p101, %r73, %r75;
	add.s32 	%r74, %r72, %r76;
	or.pred  	%p102, %p101, %p100;
	@%p102 bra 	$L__BB9_77;
	add.s32 	%r272, %r22, %r74;
	mul.wide.s32 	%rd79, %r272, 4;
	add.s64 	%rd80, %rd1, %rd79;
	ld.global.f32 	%f285, [%rd80];
	mul.f32 	%f286, %f130, %f285;
	fma.rn.f32 	%f287, %f129, %f364, %f286;
	st.global.f32 	[%rd80], %f287;
$L__BB9_77:
	setp.ge.s32 	%p103, %r73, %r75;
	setp.ge.s32 	%p104, %r58, %r76;
	cvt.s64.s32 	%rd81, %r74;
	add.s64 	%rd82, %rd4, %rd81;
	shl.b64 	%rd83, %rd82, 2;
	add.s64 	%rd12, %rd1, %rd83;
	or.pred  	%p105, %p103, %p104;
	@%p105 bra 	$L__BB9_79;
	ld.global.f32 	%f288, [%rd12+4];
	mul.f32 	%f289, %f130, %f288;
	fma.rn.f32 	%f290, %f129, %f363, %f289;
	st.global.f32 	[%rd12+4], %f290;
$L__BB9_79:
	setp.ge.s32 	%p106, %r73, %r75;
	setp.ge.s32 	%p107, %r59, %r76;
	or.pred  	%p108, %p106, %p107;
	@%p108 bra 	$L__BB9_81;
	ld.global.f32 	%f291, [%rd12+8];
	mul.f32 	%f292, %f130, %f291;
	fma.rn.f32 	%f293, %f129, %f362, %f292;
	st.global.f32 	[%rd12+8], %f293;
$L__BB9_81:
	setp.ge.s32 	%p109, %r73, %r75;
	setp.ge.s32 	%p110, %r60, %r76;
	or.pred  	%p111, %p109, %p110;
	@%p111 bra 	$L__BB9_83;
	ld.global.f32 	%f294, [%rd12+12];
	mul.f32 	%f295, %f130, %f294;
	fma.rn.f32 	%f296, %f129, %f361, %f295;
	st.global.f32 	[%rd12+12], %f296;
$L__BB9_83:
	ret;

}
	// .globl	_Z17sgemm_warp_tilingILi128ELi128ELi16ELi64ELi32ELi16ELi4EEvPKfS1_Pfiiiff
.visible .entry _Z17sgemm_warp_tilingILi128ELi128ELi16ELi64ELi32ELi16ELi4EEvPKfS1_Pfiiiff(
	.param .u64 .ptr .align 1 _Z17sgemm_warp_tilingILi128ELi128ELi16ELi64ELi32ELi16ELi4EEvPKfS1_Pfiiiff_param_0,
	.param .u64 .ptr .align 1 _Z17sgemm_warp_tilingILi128ELi128ELi16ELi64ELi32ELi16ELi4EEvPKfS1_Pfiiiff_param_1,
	.param .u64 .ptr .align 1 _Z17sgemm_warp_tilingILi128ELi128ELi16ELi64ELi32ELi16ELi4EEvPKfS1_Pfiiiff_param_2,
	.param .u32 _Z17sgemm_warp_tilingILi128ELi128ELi16ELi64ELi32ELi16ELi4EEvPKfS1_Pfiiiff_param_3,
	.param .u32 _Z17sgemm_warp_tilingILi128ELi128ELi16ELi64ELi32ELi16ELi4EEvPKfS1_Pfiiiff_param_4,
	.param .u32 _Z17sgemm_warp_tilingILi128ELi128ELi16ELi64ELi32ELi16ELi4EEvPKfS1_Pfiiiff_param_5,
	.param .f32 _Z17sgemm_warp_tilingILi128ELi128ELi16ELi64ELi32ELi16ELi4EEvPKfS1_Pfiiiff_param_6,
	.param .f32 _Z17sgemm_warp_tilingILi128ELi128ELi16ELi64ELi32ELi16ELi4EEvPKfS1_Pfiiiff_param_7
)
.maxntid 256
{
	.reg .pred 	%p<208>;
	.reg .b32 	%r<319>;
	.reg .b32 	%f<721>;
	.reg .b64 	%rd<132>;
	// demoted variable
	.shared .align 4 .b8 _ZZ17sgemm_warp_tilingILi128ELi128ELi16ELi64ELi32ELi16ELi4EEvPKfS1_PfiiiffE2As[8192];
	// demoted variable
	.shared .align 4 .b8 _ZZ17sgemm_warp_tilingILi128ELi128ELi16ELi64ELi32ELi16ELi4EEvPKfS1_PfiiiffE2Bs[8192];
	ld.param.u64 	%rd21, [_Z17sgemm_warp_tilingILi128ELi128ELi16ELi64ELi32ELi16ELi4EEvPKfS1_Pfiiiff_param_0];
	ld.param.u64 	%rd22, [_Z17sgemm_warp_tilingILi128ELi128ELi16ELi64ELi32ELi16ELi4EEvPKfS1_Pfiiiff_param_1];
	ld.param.u64 	%rd23, [_Z17sgemm_warp_tilingILi128ELi128ELi16ELi64ELi32ELi16ELi4EEvPKfS1_Pfiiiff_param_2];
	ld.param.u32 	%r98, [_Z17sgemm_warp_tilingILi128ELi128ELi16ELi64ELi32ELi16ELi4EEvPKfS1_Pfiiiff_param_3];
	ld.param.u32 	%r99, [_Z17sgemm_warp_tilingILi128ELi128ELi16ELi64ELi32ELi16ELi4EEvPKfS1_Pfiiiff_param_4];
	ld.param.u32 	%r100, [_Z17sgemm_warp_tilingILi128ELi128ELi16ELi64ELi32ELi16ELi4EEvPKfS1_Pfiiiff_param_5];
	ld.param.f32 	%f257, [_Z17sgemm_warp_tilingILi128ELi128ELi16ELi64ELi32ELi16ELi4EEvPKfS1_Pfiiiff_param_6];
	ld.param.f32 	%f258, [_Z17sgemm_warp_tilingILi128ELi128ELi16ELi64ELi32ELi16ELi4EEvPKfS1_Pfiiiff_param_7];
	cvta.to.global.u64 	%rd1, %rd23;
	cvta.to.global.u64 	%rd2, %rd21;
	cvta.to.global.u64 	%rd3, %rd22;
	mov.u32 	%r101, %ctaid.y;
	shl.b32 	%r1, %r101, 7;
	mov.u32 	%r102, %ctaid.x;
	shl.b32 	%r2, %r102, 7;
	mov.u32 	%r103, %tid.x;
	mov.u32 	%r104, %ntid.x;
	mov.u32 	%r105, %tid.y;
	mad.lo.s32 	%r3, %r104, %r105, %r103;
	mov.u32 	%r106, %ntid.y;
	mul.lo.s32 	%r4, %r104, %r106;
	shr.u32 	%r5, %r3, 5;
	shr.u32 	%r6, %r3, 7;
	and.b32  	%r7, %r5, 3;
	shr.u32 	%r107, %r3, 3;
	and.b32  	%r8, %r107, 3;
	and.b32  	%r9, %r3, 7;
	setp.lt.s32 	%p1, %r100, -14;
	mov.f32 	%f657, 0f00000000;
	mov.f32 	%f658, %f657;
	mov.f32 	%f659, %f657;
	mov.f32 	%f660, %f657;
	mov.f32 	%f661, %f657;
	mov.f32 	%f662, %f657;
	mov.f32 	%f663, %f657;
	mov.f32 	%f664, %f657;
	mov.f32 	%f665, %f657;
	mov.f32 	%f666, %f657;
	mov.f32 	%f667, %f657;
	mov.f32 	%f668, %f657;
	mov.f32 	%f669, %f657;
	mov.f32 	%f670, %f657;
	mov.f32 	%f671, %f657;
	mov.f32 	%f672, %f657;
	mov.f32 	%f673, %f657;
	mov.f32 	%f674, %f657;
	mov.f32 	%f675, %f657;
	mov.f32 	%f676, %f657;
	mov.f32 	%f677, %f657;
	mov.f32 	%f678, %f657;
	mov.f32 	%f679, %f657;
	mov.f32 	%f680, %f657;
	mov.f32 	%f681, %f657;
	mov.f32 	%f682, %f657;
	mov.f32 	%f683, %f657;
	mov.f32 	%f684, %f657;
	mov.f32 	%f685, %f657;
	mov.f32 	%f686, %f657;
	mov.f32 	%f687, %f657;
	mov.f32 	%f688, %f657;
	mov.f32 	%f689, %f657;
	mov.f32 	%f690, %f657;
	mov.f32 	%f691, %f657;
	mov.f32 	%f692, %f657;
	mov.f32 	%f693, %f657;
	mov.f32 	%f694, %f657;
	mov.f32 	%f695, %f657;
	mov.f32 	%f696, %f657;
	mov.f32 	%f697, %f657;
	mov.f32 	%f698, %f657;
	mov.f32 	%f699, %f657;
	mov.f32 	%f700, %f657;
	mov.f32 	%f701, %f657;
	mov.f32 	%f702, %f657;
	mov.f32 	%f703, %f657;
	mov.f32 	%f704, %f657;
	mov.f32 	%f705, %f657;
	mov.f32 	%f706, %f657;
	mov.f32 	%f707, %f657;
	mov.f32 	%f708, %f657;
	mov.f32 	%f709, %f657;
	mov.f32 	%f710, %f657;
	mov.f32 	%f711, %f657;
	mov.f32 	%f712, %f657;
	mov.f32 	%f713, %f657;
	mov.f32 	%f714, %f657;
	mov.f32 	%f715, %f657;
	mov.f32 	%f716, %f657;
	mov.f32 	%f717, %f657;
	mov.f32 	%f718, %f657;
	mov.f32 	%f719, %f657;
	mov.f32 	%f720, %f657;
	@%p1 bra 	$L__BB10_19;
	add.s32 	%r109, %r100, -1;
	shr.s32 	%r110, %r109, 31;
	shr.u32 	%r111, %r110, 28;
	add.s32 	%r112, %r109, %r111;
	shr.s32 	%r10, %r112, 4;
	shl.b32 	%r113, %r6, 6;
	shl.b32 	%r114, %r8, 4;
	or.b32  	%r11, %r114, %r113;
	shl.b32 	%r115, %r7, 5;
	shl.b32 	%r116, %r9, 2;
	or.b32  	%r12, %r115, %r116;
	add.s32 	%r13, %r3, %r4;
	max.u32 	%r117, %r13, 512;
	setp.lt.u32 	%p2, %r13, 512;
	selp.u32 	%r118, 1, 0, %p2;
	add.s32 	%r119, %r13, %r118;
	sub.s32 	%r120, %r117, %r119;
	div.u32 	%r121, %r120, %r4;
	add.s32 	%r14, %r121, %r118;
	add.s32 	%r122, %r14, 1;
	and.b32  	%r15, %r122, 3;
	shl.b32 	%r123, %r3, 2;
	and.b32  	%r124, %r123, 12;
	shr.u32 	%r125, %r3, 2;
	add.s32 	%r126, %r1, %r125;
	mad.lo.s32 	%r16, %r126, %r100, %r124;
	shl.b32 	%r127, %r3, 11;
	and.b32  	%r128, %r127, 6144;
	mov.u32 	%r129, _ZZ17sgemm_warp_tilingILi128ELi128ELi16ELi64ELi32ELi16ELi4EEvPKfS1_PfiiiffE2As;
	add.s32 	%r130, %r129, %r128;
	and.b32  	%r131, %r3, -4;
	add.s32 	%r17, %r130, %r131;
	shl.b32 	%r132, %r13, 2;
	and.b32  	%r133, %r132, 12;
	shr.u32 	%r134, %r13, 2;
	add.s32 	%r135, %r1, %r134;
	mad.lo.s32 	%r18, %r135, %r100, %r133;
	shl.b32 	%r136, %r13, 11;
	and.b32  	%r137, %r136, 6144;
	add.s32 	%r138, %r129, %r137;
	and.b32  	%r139, %r13, -4;
	add.s32 	%r19, %r138, %r139;
	add.s32 	%r20, %r13, %r4;
	shl.b32 	%r140, %r20, 2;
	and.b32  	%r141, %r140, 12;
	shr.u32 	%r142, %r20, 2;
	add.s32 	%r143, %r1, %r142;
	mad.lo.s32 	%r21, %r143, %r100, %r141;
	shl.b32 	%r144, %r20, 11;
	and.b32  	%r145, %r144, 6144;
	add.s32 	%r146, %r129, %r145;
	and.b32  	%r147, %r20, -4;
	add.s32 	%r22, %r146, %r147;
	add.s32 	%r23, %r20, %r4;
	shl.b32 	%r148, %r5, 9;
	mov.u32 	%r149, _ZZ17sgemm_warp_tilingILi128ELi128ELi16ELi64ELi32ELi16ELi4EEvPKfS1_PfiiiffE2Bs;
	add.s32 	%r150, %r149, %r148;
	shl.b32 	%r151, %r3, 4;
	and.b32  	%r152, %r151, 496;
	add.s32 	%r24, %r150, %r152;
	shr.u32 	%r25, %r13, 5;
	shl.b32 	%r153, %r25, 9;
	add.s32 	%r154, %r149, %r153;
	shl.b32 	%r155, %r13, 4;
	and.b32  	%r156, %r155, 496;
	add.s32 	%r26, %r154, %r156;
	and.b32  	%r157, %r140, 124;
	shr.u32 	%r27, %r20, 5;
	add.s32 	%r28, %r157, %r2;
	shl.b32 	%r158, %r27, 9;
	add.s32 	%r159, %r149, %r158;
	shl.b32 	%r160, %r20, 4;
	and.b32  	%r161, %r160, 496;
	add.s32 	%r29, %r159, %r161;
	mov.b32 	%r306, 0;
	mov.f32 	%f657, 0f00000000;
	shl.b32 	%r277, %r11, 2;
	shl.b32 	%r281, %r12, 2;
$L__BB10_2:
	setp.gt.u32 	%p3, %r3, 511;
	shl.b32 	%r34, %r306, 4;
	@%p3 bra 	$L__BB10_16;
	setp.eq.s32 	%p4, %r15, 0;
	mov.u32 	%r307, %r3;
	@%p4 bra 	$L__BB10_7;
	setp.eq.s32 	%p5, %r15, 1;
	add.s32 	%r162, %r34, %r16;
	mul.wide.s32 	%rd24, %r162, 4;
	add.s64 	%rd25, %rd2, %rd24;
	ld.global.nc.v4.f32 	{%f261, %f262, %f263, %f264}, [%rd25];
	st.shared.f32 	[%r17], %f261;
	st.shared.f32 	[%r17+512], %f262;
	st.shared.f32 	[%r17+1024], %f263;
	st.shared.f32 	[%r17+1536], %f264;
	mov.u32 	%r307, %r13;
	@%p5 bra 	$L__BB10_7;
	setp.eq.s32 	%p6, %r15, 2;
	add.s32 	%r163, %r34, %r18;
	mul.wide.s32 	%rd26, %r163, 4;
	add.s64 	%rd27, %rd2, %rd26;
	ld.global.nc.v4.f32 	{%f265, %f266, %f267, %f268}, [%rd27];
	st.shared.f32 	[%r19], %f265;
	st.shared.f32 	[%r19+512], %f266;
	st.shared.f32 	[%r19+1024], %f267;
	st.shared.f32 	[%r19+1536], %f268;
	mov.u32 	%r307, %r20;
	@%p6 bra 	$L__BB10_7;
	add.s32 	%r164, %r34, %r21;
	mul.wide.s32 	%rd28, %r164, 4;
	add.s64 	%rd29, %rd2, %rd28;
	ld.global.nc.v4.f32 	{%f269, %f270, %f271, %f272}, [%rd29];
	st.shared.f32 	[%r22], %f269;
	st.shared.f32 	[%r22+512], %f270;
	st.shared.f32 	[%r22+1024], %f271;
	st.shared.f32 	[%r22+1536], %f272;
	mov.u32 	%r307, %r23;
$L__BB10_7:
	setp.lt.u32 	%p7, %r14, 3;
	@%p7 bra 	$L__BB10_10;
	shl.b32 	%r309, %r307, 2;
	shl.b32 	%r165, %r4, 3;
	add.s32 	%r315, %r165, %r309;
	shl.b32 	%r166, %r4, 1;
	add.s32 	%r314, %r166, %r307;
	mad.lo.s32 	%r313, %r4, 12, %r309;
	mad.lo.s32 	%r312, %r4, 3, %r307;
	add.s32 	%r311, %r4, %r307;
	shl.b32 	%r310, %r311, 2;
$L__BB10_9:
	.pragma "nounroll";
	and.b32  	%r167, %r309, 12;
	shr.u32 	%r168, %r307, 2;
	add.s32 	%r169, %r167, %r34;
	add.s32 	%r170, %r1, %r168;
	mad.lo.s32 	%r171, %r170, %r100, %r169;
	mul.wide.s32 	%rd30, %r171, 4;
	add.s64 	%rd31, %rd2, %rd30;
	ld.global.nc.v4.f32 	{%f273, %f274, %f275, %f276}, [%rd31];
	shl.b32 	%r172, %r309, 9;
	and.b32  	%r173, %r172, 6144;
	mov.u32 	%r174, _ZZ17sgemm_warp_tilingILi128ELi128ELi16ELi64ELi32ELi16ELi4EEvPKfS1_PfiiiffE2As;
	add.s32 	%r175, %r174, %r173;
	and.b32  	%r176, %r307, -4;
	add.s32 	%r177, %r175, %r176;
	st.shared.f32 	[%r177], %f273;
	st.shared.f32 	[%r177+512], %f274;
	st.shared.f32 	[%r177+1024], %f275;
	st.shared.f32 	[%r177+1536], %f276;
	add.s32 	%r178, %r307, %r4;
	and.b32  	%r179, %r310, 12;
	shr.u32 	%r180, %r311, 2;
	add.s32 	%r181, %r179, %r34;
	add.s32 	%r182, %r1, %r180;
	mad.lo.s32 	%r183, %r182, %r100, %r181;
	mul.wide.s32 	%rd32, %r183, 4;
	add.s64 	%rd33, %rd2, %rd32;
	ld.global.nc.v4.f32 	{%f277, %f278, %f279, %f280}, [%rd33];
	shl.b32 	%r184, %r310, 9;
	and.b32  	%r185, %r184, 6144;
	add.s32 	%r186, %r174, %r185;
	and.b32  	%r187, %r311, -4;
	add.s32 	%r188, %r186, %r187;
	st.shared.f32 	[%r188], %f277;
	st.shared.f32 	[%r188+512], %f278;
	st.shared.f32 	[%r188+1024], %f279;
	st.shared.f32 	[%r188+1536], %f280;
	add.s32 	%r189, %r178, %r4;
	and.b32  	%r190, %r315, 12;
	shr.u32 	%r191, %r314, 2;
	add.s32 	%r192, %r190, %r34;
	add.s32 	%r193, %r1, %r191;
	mad.lo.s32 	%r194, %r193, %r100, %r192;
	mul.wide.s32 	%rd34, %r194, 4;
	add.s64 	%rd35, %rd2, %rd34;
	ld.global.nc.v4.f32 	{%f281, %f282, %f283, %f284}, [%rd35];
	shl.b32 	%r195, %r315, 9;
	and.b32  	%r196, %r195, 6144;
	add.s32 	%r197, %r174, %r196;
	and.b32  	%r198, %r314, -4;
	add.s32 	%r199, %r197, %r198;
	st.shared.f32 	[%r199], %f281;
	st.shared.f32 	[%r199+512], %f282;
	st.shared.f32 	[%r199+1024], %f283;
	st.shared.f32 	[%r199+1536], %f284;
	add.s32 	%r200, %r189, %r4;
	and.b32  	%r201, %r313, 12;
	shr.u32 	%r202, %r312, 2;
	add.s32 	%r203, %r201, %r34;
	add.s32 	%r204, %r1, %r202;
	mad.lo.s32 	%r205, %r204, %r100, %r203;
	mul.wide.s32 	%rd36, %r205, 4;
	add.s64 	%rd37, %rd2, %rd36;
	ld.global.nc.v4.f32 	{%f285, %f286, %f287, %f288}, [%rd37];
	shl.b32 	%r206, %r313, 9;
	and.b32  	%r207, %r206, 6144;
	add.s32 	%r208, %r174, %r207;
	and.b32  	%r209, %r312, -4;
	add.s32 	%r210, %r208, %r209;
	st.shared.f32 	[%r210], %f285;
	st.shared.f32 	[%r210+512], %f286;
	st.shared.f32 	[%r210+1024], %f287;
	st.shared.f32 	[%r210+1536], %f288;
	add.s32 	%r307, %r200, %r4;
	shl.b32 	%r211, %r4, 4;
	add.s32 	%r315, %r315, %r211;
	shl.b32 	%r212, %r4, 2;
	add.s32 	%r314, %r314, %r212;
	add.s32 	%r313, %r313, %r211;
	add.s32 	%r312, %r312, %r212;
	add.s32 	%r311, %r311, %r212;
	add.s32 	%r310, %r310, %r211;
	add.s32 	%r309, %r309, %r211;
	setp.lt.u32 	%p8, %r307, 512;
	@%p8 bra 	$L__BB10_9;
$L__BB10_10:
	mov.u32 	%r308, %r3;
	@%p4 bra 	$L__BB10_14;
	setp.eq.s32 	%p10, %r15, 1;
	add.s32 	%r213, %r34, %r5;
	shl.b32 	%r214, %r3, 2;
	and.b32  	%r215, %r214, 124;
	add.s32 	%r216, %r215, %r2;
	mad.lo.s32 	%r217, %r213, %r99, %r216;
	mul.wide.s32 	%rd38, %r217, 4;
	add.s64 	%rd39, %rd3, %rd38;
	ld.global.nc.v4.f32 	{%f289, %f290, %f291, %f292}, [%rd39];
	st.shared.f32 	[%r24], %f289;
	st.shared.f32 	[%r24+4], %f290;
	st.shared.f32 	[%r24+8], %f291;
	st.shared.f32 	[%r24+12], %f292;
	mov.u32 	%r308, %r13;
	@%p10 bra 	$L__BB10_14;
	setp.eq.s32 	%p11, %r15, 2;
	add.s32 	%r218, %r34, %r25;
	shl.b32 	%r219, %r13, 2;
	and.b32  	%r220, %r219, 124;
	add.s32 	%r221, %r220, %r2;
	mad.lo.s32 	%r222, %r218, %r99, %r221;
	mul.wide.s32 	%rd40, %r222, 4;
	add.s64 	%rd41, %rd3, %rd40;
	ld.global.nc.v4.f32 	{%f293, %f294, %f295, %f296}, [%rd41];
	st.shared.f32 	[%r26], %f293;
	st.shared.f32 	[%r26+4], %f294;
	st.shared.f32 	[%r26+8], %f295;
	st.shared.f32 	[%r26+12], %f296;
	mov.u32 	%r308, %r20;
	@%p11 bra 	$L__BB10_14;
	add.s32 	%r223, %r34, %r27;
	mad.lo.s32 	%r224, %r223, %r99, %r28;
	mul.wide.s32 	%rd42, %r224, 4;
	add.s64 	%rd43, %rd3, %rd42;
	ld.global.nc.v4.f32 	{%f297, %f298, %f299, %f300}, [%rd43];
	st.shared.f32 	[%r29], %f297;
	st.shared.f32 	[%r29+4], %f298;
	st.shared.f32 	[%r29+8], %f299;
	st.shared.f32 	[%r29+12], %f300;
	mov.u32 	%r308, %r23;
$L__BB10_14:
	@%p7 bra 	$L__BB10_16;
$L__BB10_15:
	.pragma "nounroll";
	shl.b32 	%r225, %r308, 2;
	and.b32  	%r226, %r225, 124;
	shr.u32 	%r227, %r308, 5;
	add.s32 	%r228, %r226, %r2;
	add.s32 	%r229, %r34, %r227;
	mad.lo.s32 	%r230, %r229, %r99, %r228;
	mul.wide.s32 	%rd44, %r230, 4;
	add.s64 	%rd45, %rd3, %rd44;
	ld.global.nc.v4.f32 	{%f301, %f302, %f303, %f304}, [%rd45];
	shl.b32 	%r231, %r227, 9;
	mov.u32 	%r232, _ZZ17sgemm_warp_tilingILi128ELi128ELi16ELi64ELi32ELi16ELi4EEvPKfS1_PfiiiffE2Bs;
	add.s32 	%r233, %r232, %r231;
	shl.b32 	%r234, %r308, 4;
	and.b32  	%r235, %r234, 496;
	add.s32 	%r236, %r233, %r235;
	st.shared.f32 	[%r236], %f301;
	st.shared.f32 	[%r236+4], %f302;
	st.shared.f32 	[%r236+8], %f303;
	st.shared.f32 	[%r236+12], %f304;
	add.s32 	%r237, %r308, %r4;
	shl.b32 	%r238, %r237, 2;
	and.b32  	%r239, %r238, 124;
	shr.u32 	%r240, %r237, 5;
	add.s32 	%r241, %r239, %r2;
	add.s32 	%r242, %r34, %r240;
	mad.lo.s32 	%r243, %r242, %r99, %r241;
	mul.wide.s32 	%rd46, %r243, 4;
	add.s64 	%rd47, %rd3, %rd46;
	ld.global.nc.v4.f32 	{%f305, %f306, %f307, %f308}, [%rd47];
	shl.b32 	%r244, %r240, 9;
	add.s32 	%r245, %r232, %r244;
	shl.b32 	%r246, %r237, 4;
	and.b32  	%r247, %r246, 496;
	add.s32 	%r248, %r245, %r247;
	st.shared.f32 	[%r248], %f305;
	st.shared.f32 	[%r248+4], %f306;
	st.shared.f32 	[%r248+8], %f307;
	st.shared.f32 	[%r248+12], %f308;
	add.s32 	%r249, %r237, %r4;
	shl.b32 	%r250, %r249, 2;
	and.b32  	%r251, %r250, 124;
	shr.u32 	%r252, %r249, 5;
	add.s32 	%r253, %r251, %r2;
	add.s32 	%r254, %r34, %r252;
	mad.lo.s32 	%r255, %r254, %r99, %r253;
	mul.wide.s32 	%rd48, %r255, 4;
	add.s64 	%rd49, %rd3, %rd48;
	ld.global.nc.v4.f32 	{%f309, %f310, %f311, %f312}, [%rd49];
	shl.b32 	%r256, %r252, 9;
	add.s32 	%r257, %r232, %r256;
	shl.b32 	%r258, %r249, 4;
	and.b32  	%r259, %r258, 496;
	add.s32 	%r260, %r257, %r259;
	st.shared.f32 	[%r260], %f309;
	st.shared.f32 	[%r260+4], %f310;
	st.shared.f32 	[%r260+8], %f311;
	st.shared.f32 	[%r260+12], %f312;
	add.s32 	%r261, %r249, %r4;
	shl.b32 	%r262, %r261, 2;
	and.b32  	%r263, %r262, 124;
	shr.u32 	%r264, %r261, 5;
	add.s32 	%r265, %r263, %r2;
	add.s32 	%r266, %r34, %r264;
	mad.lo.s32 	%r267, %r266, %r99, %r265;
	mul.wide.s32 	%rd50, %r267, 4;
	add.s64 	%rd51, %rd3, %rd50;
	ld.global.nc.v4.f32 	{%f313, %f314, %f315, %f316}, [%rd51];
	shl.b32 	%r268, %r264, 9;
	add.s32 	%r269, %r232, %r268;
	shl.b32 	%r270, %r261, 4;
	and.b32  	%r271, %r270, 496;
	add.s32 	%r272, %r269, %r271;
	st.shared.f32 	[%r272], %f313;
	st.shared.f32 	[%r272+4], %f314;
	st.shared.f32 	[%r272+8], %f315;
	st.shared.f32 	[%r272+12], %f316;
	add.s32 	%r308, %r261, %r4;
	setp.lt.u32 	%p13, %r308, 512;
	@%p13 bra 	$L__BB10_15;
$L__BB10_16:
	bar.sync 	0;
	mov.b32 	%r318, 0;
$L__BB10_17:
	shl.b32 	%r274, %r318, 9;
	mov.u32 	%r275, _ZZ17sgemm_warp_tilingILi128ELi128ELi16ELi64ELi32ELi16ELi4EEvPKfS1_PfiiiffE2As;
	add.s32 	%r276, %r275, %r274;
	add.s32 	%r278, %r276, %r277;
	ld.shared.f32 	%f317, [%r278];
	ld.shared.f32 	%f318, [%r278+4];
	ld.shared.f32 	%f319, [%r278+8];
	ld.shared.f32 	%f320, [%r278+12];
	ld.shared.f32 	%f321, [%r278+16];
	ld.shared.f32 	%f322, [%r278+20];
	ld.shared.f32 	%f323, [%r278+24];
	ld.shared.f32 	%f324, [%r278+28];
	ld.shared.f32 	%f325, [%r278+32];
	ld.shared.f32 	%f326, [%r278+36];
	ld.shared.f32 	%f327, [%r278+40];
	ld.shared.f32 	%f328, [%r278+44];
	ld.shared.f32 	%f329, [%r278+48];
	ld.shared.f32 	%f330, [%r278+52];
	ld.shared.f32 	%f331, [%r278+56];
	ld.shared.f32 	%f332, [%r278+60];
	mov.u32 	%r279, _ZZ17sgemm_warp_tilingILi128ELi128ELi16ELi64ELi32ELi16ELi4EEvPKfS1_PfiiiffE2Bs;
	add.s32 	%r280, %r279, %r274;
	add.s32 	%r282, %r280, %r281;
	ld.shared.f32 	%f333, [%r282];
	ld.shared.f32 	%f334, [%r282+4];
	ld.shared.f32 	%f335, [%r282+8];
	ld.shared.f32 	%f336, [%r282+12];
	fma.rn.f32 	%f720, %f317, %f333, %f720;
	fma.rn.f32 	%f719, %f317, %f334, %f719;
	fma.rn.f32 	%f718, %f317, %f335, %f718;
	fma.rn.f32 	%f717, %f317, %f336, %f717;
	fma.rn.f32 	%f716, %f318, %f333, %f716;
	fma.rn.f32 	%f715, %f318, %f334, %f715;
	fma.rn.f32 	%f714, %f318, %f335, %f714;
	fma.rn.f32 	%f713, %f318, %f336, %f713;
	fma.rn.f32 	%f712, %f319, %f333, %f712;
	fma.rn.f32 	%f711, %f319, %f334, %f711;
	fma.rn.f32 	%f710, %f319, %f335, %f710;
	fma.rn.f32 	%f709, %f319, %f336, %f709;
	fma.rn.f32 	%f708, %f320, %f333, %f708;
	fma.rn.f32 	%f707, %f320, %f334, %f707;
	fma.rn.f32 	%f706, %f320, %f335, %f706;
	fma.rn.f32 	%f705, %f320, %f336, %f705;
	fma.rn.f32 	%f704, %f321, %f333, %f704;
	fma.rn.f32 	%f703, %f321, %f334, %f703;
	fma.rn.f32 	%f702, %f321, %f335, %f702;
	fma.rn.f32 	%f701, %f321, %f336, %f701;
	fma.rn.f32 	%f700, %f322, %f333, %f700;
	fma.rn.f32 	%f699, %f322, %f334, %f699;
	fma.rn.f32 	%f698, %f322, %f335, %f698;
	fma.rn.f32 	%f697, %f322, %f336, %f697;
	fma.rn.f32 	%f696, %f323, %f333, %f696;
	fma.rn.f32 	%f695, %f323, %f334, %f695;
	fma.rn.f32 	%f694, %f323, %f335, %f694;
	fma.rn.f32 	%f693, %f323, %f336, %f693;
	fma.rn.f32 	%f692, %f324, %f333, %f692;
	fma.rn.f32 	%f691, %f324, %f334, %f691;
	fma.rn.f32 	%f690, %f324, %f335, %f690;
	fma.rn.f32 	%f689, %f324, %f336, %f689;
	fma.rn.f32 	%f688, %f325, %f333, %f688;
	fma.rn.f32 	%f687, %f325, %f334, %f687;
	fma.rn.f32 	%f686, %f325, %f335, %f686;
	fma.rn.f32 	%f685, %f325, %f336, %f685;
	fma.rn.f32 	%f684, %f326, %f333, %f684;
	fma.rn.f32 	%f683, %f326, %f334, %f683;
	fma.rn.f32 	%f682, %f326, %f335, %f682;
	fma.rn.f32 	%f681, %f326, %f336, %f681;
	fma.rn.f32 	%f680, %f327, %f333, %f680;
	fma.rn.f32 	%f679, %f327, %f334, %f679;
	fma.rn.f32 	%f678, %f327, %f335, %f678;
	fma.rn.f32 	%f677, %f327, %f336, %f677;
	fma.rn.f32 	%f676, %f328, %f333, %f676;
	fma.rn.f32 	%f675, %f328, %f334, %f675;
	fma.rn.f32 	%f674, %f328, %f335, %f674;
	fma.rn.f32 	%f673, %f328, %f336, %f673;
	fma.rn.f32 	%f672, %f329, %f333, %f672;
	fma.rn.f32 	%f671, %f329, %f334, %f671;
	fma.rn.f32 	%f670, %f329, %f335, %f670;
	fma.rn.f32 	%f669, %f329, %f336, %f669;
	fma.rn.f32 	%f668, %f330, %f333, %f668;
	fma.rn.f32 	%f667, %f330, %f334, %f667;
	fma.rn.f32 	%f666, %f330, %f335, %f666;
	fma.rn.f32 	%f665, %f330, %f336, %f665;
	fma.rn.f32 	%f664, %f331, %f333, %f664;
	fma.rn.f32 	%f663, %f331, %f334, %f663;
	fma.rn.f32 	%f662, %f331, %f335, %f662;
	fma.rn.f32 	%f661, %f331, %f336, %f661;
	fma.rn.f32 	%f660, %f332, %f333, %f660;
	fma.rn.f32 	%f659, %f332, %f334, %f659;
	fma.rn.f32 	%f658, %f332, %f335, %f658;
	fma.rn.f32 	%f657, %f332, %f336, %f657;
	add.s32 	%r318, %r318, 1;
	setp.ne.s32 	%p14, %r318, 16;
	@%p14 bra 	$L__BB10_17;
	bar.sync 	0;
	add.s32 	%r64, %r306, 1;
	setp.eq.s32 	%p15, %r306, %r10;
	mov.u32 	%r306, %r64;
	@%p15 bra 	$L__BB10_19;
	bra.uni 	$L__BB10_2;
$L__BB10_19:
	shl.b32 	%r283, %r6, 6;
	add.s32 	%r284, %r283, %r1;
	shl.b32 	%r285, %r8, 4;
	add.s32 	%r30, %r284, %r285;
	shl.b32 	%r286, %r7, 5;
	shl.b32 	%r287, %r9, 2;
	add.s32 	%r288, %r287, %r2;
	add.s32 	%r289, %r288, %r286;
	setp.lt.s32 	%p16, %r30, %r98;
	mul.lo.s32 	%r32, %r30, %r99;
	setp.lt.s32 	%p17, %r289, %r99;
	and.pred  	%p18, %p16, %p17;
	@%p18 bra 	$L__BB10_20;
	bra.uni 	$L__BB10_21;
$L__BB10_20:
	add.s32 	%r290, %r289, %r32;
	mul.wide.s32 	%rd52, %r290, 4;
	add.s64 	%rd53, %rd1, %rd52;
	ld.global.f32 	%f337, [%rd53];
	mul.f32 	%f338, %f258, %f337;
	fma.rn.f32 	%f339, %f257, %f720, %f338;
	st.global.f32 	[%rd53], %f339;
$L__BB10_21:
	setp.ge.s32 	%p19, %r30, %r98;
	add.s32 	%r65, %r289, 1;
	setp.ge.s32 	%p20, %r65, %r99;
	cvt.s64.s32 	%rd54, %r32;
	cvt.s64.s32 	%rd4, %r289;
	add.s64 	%rd55, %rd4, %rd54;
	shl.b64 	%rd56, %rd55, 2;
	add.s64 	%rd5, %rd1, %rd56;
	or.pred  	%p21, %p19, %p20;
	@%p21 bra 	$L__BB10_23;
	ld.global.f32 	%f340, [%rd5+4];
	mul.f32 	%f341, %f258, %f340;
	fma.rn.f32 	%f342, %f257, %f719, %f341;
	st.global.f32 	[%rd5+4], %f342;
$L__BB10_23:
	add.s32 	%r66, %r289, 2;
	setp.ge.s32 	%p23, %r66, %r99;
	or.pred  	%p24, %p19, %p23;
	@%p24 bra 	$L__BB10_25;
	ld.global.f32 	%f343, [%rd5+8];
	mul.f32 	%f344, %f258, %f343;
	fma.rn.f32 	%f345, %f257, %f718, %f344;
	st.global.f32 	[%rd5+8], %f345;
$L__BB10_25:
	add.s32 	%r67, %r289, 3;
	setp.ge.s32 	%p26, %r67, %r99;
	or.pred  	%p27, %p19, %p26;
	@%p27 bra 	$L__BB10_27;
	ld.global.f32 	%f346, [%rd5+12];
	mul.f32 	%f347, %f258, %f346;
	fma.rn.f32 	%f348, %f257, %f717, %f347;
	st.global.f32 	[%rd5+12], %f348;
$L__BB10_27:
	setp.ge.s32 	%p28, %r289, %r99;
	add.s32 	%r68, %r30, 1;
	setp.ge.s32 	%p29, %r68, %r98;
	add.s32 	%r69, %r32, %r99;
	or.pred  	%p30, %p29, %p28;
	@%p30 bra 	$L__BB10_29;
	add.s32 	%r291, %r289, %r69;
	mul.wide.s32 	%rd57, %r291, 4;
	add.s64 	%rd58, %rd1, %rd57;
	ld.global.f32 	%f349, [%rd58];
	mul.f32 	%f350, %f258, %f349;
	fma.rn.f32 	%f351, %f257, %f716, %f350;
	st.global.f32 	[%rd58], %f351;
$L__BB10_29:
	cvt.s64.s32 	%rd59, %r69;
	add.s64 	%rd60, %rd4, %rd59;
	shl.b64 	%rd61, %rd60, 2;
	add.s64 	%rd6, %rd1, %rd61;
	or.pred  	%p33, %p29, %p20;
	@%p33 bra 	$L__BB10_31;
	ld.global.f32 	%f352, [%rd6+4];
	mul.f32 	%f353, %f258, %f352;
	fma.rn.f32 	%f354, %f257, %f715, %f353;
	st.global.f32 	[%rd6+4], %f354;
$L__BB10_31:
	or.pred  	%p36, %p29, %p23;
	@%p36 bra 	$L__BB10_33;
	ld.global.f32 	%f355, [%rd6+8];
	mul.f32 	%f356, %f258, %f355;
	fma.rn.f32 	%f357, %f257, %f714, %f356;
	st.global.f32 	[%rd6+8], %f357;
$L__BB10_33:
	or.pred  	%p39, %p29, %p26;
	@%p39 bra 	$L__BB10_35;
	ld.global.f32 	%f358, [%rd6+12];
	mul.f32 	%f359, %f258, %f358;
	fma.rn.f32 	%f360, %f257, %f713, %f359;
	st.global.f32 	[%rd6+12], %f360;
$L__BB10_35:
	setp.ge.s32 	%p40, %r289, %r99;
	add.s32 	%r70, %r30, 2;
	setp.ge.s32 	%p41, %r70, %r98;
	add.s32 	%r71, %r69, %r99;
	or.pred  	%p42, %p41, %p40;
	@%p42 bra 	$L__BB10_37;
	add.s32 	%r292, %r289, %r71;
	mul.wide.s32 	%rd62, %r292, 4;
	add.s64 	%rd63, %rd1, %rd62;
	ld.global.f32 	%f361, [%rd63];
	mul.f32 	%f362, %f258, %f361;
	fma.rn.f32 	%f363, %f257, %f712, %f362;
	st.global.f32 	[%rd63], %f363;
$L__BB10_37:
	setp.ge.s32 	%p44, %r65, %r99;
	cvt.s64.s32 	%rd64, %r71;
	add.s64 	%rd65, %rd4, %rd64;
	shl.b64 	%rd66, %rd65, 2;
	add.s64 	%rd7, %rd1, %rd66;
	or.pred  	%p45, %p41, %p44;
	@%p45 bra 	$L__BB10_39;
	ld.global.f32 	%f364, [%rd7+4];
	mul.f32 	%f365, %f258, %f364;
	fma.rn.f32 	%f366, %f257, %f711, %f365;
	st.global.f32 	[%rd7+4], %f366;
$L__BB10_39:
	setp.ge.s32 	%p47, %r66, %r99;
	or.pred  	%p48, %p41, %p47;
	@%p48 bra 	$L__BB10_41;
	ld.global.f32 	%f367, [%rd7+8];
	mul.f32 	%f368, %f258, %f367;
	fma.rn.f32 	%f369, %f257, %f710, %f368;
	st.global.f32 	[%rd7+8], %f369;
$L__BB10_41:
	setp.ge.s32 	%p50, %r67, %r99;
	or.pred  	%p51, %p41, %p50;
	@%p51 bra 	$L__BB10_43;
	ld.global.f32 	%f370, [%rd7+12];
	mul.f32 	%f371, %f258, %f370;
	fma.rn.f32 	%f372, %f257, %f709, %f371;
	st.global.f32 	[%rd7+12], %f372;
$L__BB10_43:
	add.s32 	%r72, %r30, 3;
	setp.ge.s32 	%p53, %r72, %r98;
	add.s32 	%r73, %r71, %r99;
	or.pred  	%p54, %p53, %p40;
	@%p54 bra 	$L__BB10_45;
	add.s32 	%r293, %r289, %r73;
	mul.wide.s32 	%rd67, %r293, 4;
	add.s64 	%rd68, %rd1, %rd67;
	ld.global.f32 	%f373, [%rd68];
	mul.f32 	%f374, %f258, %f373;
	fma.rn.f32 	%f375, %f257, %f708, %f374;
	st.global.f32 	[%rd68], %f375;
$L__BB10_45:
	cvt.s64.s32 	%rd69, %r73;
	add.s64 	%rd70, %rd4, %rd69;
	shl.b64 	%rd71, %rd70, 2;
	add.s64 	%rd8, %rd1, %rd71;
	or.pred  	%p57, %p53, %p44;
	@%p57 bra 	$L__BB10_47;
	ld.global.f32 	%f376, [%rd8+4];
	mul.f32 	%f377, %f258, %f376;
	fma.rn.f32 	%f378, %f257, %f707, %f377;
	st.global.f32 	[%rd8+4], %f378;
$L__BB10_47:
	or.pred  	%p60, %p53, %p47;
	@%p60 bra 	$L__BB10_49;
	ld.global.f32 	%f379, [%rd8+8];
	mul.f32 	%f380, %f258, %f379;
	fma.rn.f32 	%f381, %f257, %f706, %f380;
	st.global.f32 	[%rd8+8], %f381;
$L__BB10_49:
	or.pred  	%p63, %p53, %p50;
	@%p63 bra 	$L__BB10_51;
	ld.global.f32 	%f382, [%rd8+12];
	mul.f32 	%f383, %f258, %f382;
	fma.rn.f32 	%f384, %f257, %f705, %f383;
	st.global.f32 	[%rd8+12], %f384;
$L__BB10_51:
	setp.ge.s32 	%p64, %r289, %r99;
	add.s32 	%r74, %r30, 4;
	setp.ge.s32 	%p65, %r74, %r98;
	add.s32 	%r75, %r73, %r99;
	or.pred  	%p66, %p65, %p64;
	@%p66 bra 	$L__BB10_53;
	add.s32 	%r294, %r289, %r75;
	mul.wide.s32 	%rd72, %r294, 4;
	add.s64 	%rd73, %rd1, %rd72;
	ld.global.f32 	%f385, [%rd73];
	mul.f32 	%f386, %f258, %f385;
	fma.rn.f32 	%f387, %f257, %f704, %f386;
	st.global.f32 	[%rd73], %f387;
$L__BB10_53:
	setp.ge.s32 	%p68, %r65, %r99;
	cvt.s64.s32 	%rd74, %r75;
	add.s64 	%rd75, %rd4, %rd74;
	shl.b64 	%rd76, %rd75, 2;
	add.s64 	%rd9, %rd1, %rd76;
	or.pred  	%p69, %p65, %p68;
	@%p69 bra 	$L__BB10_55;
	ld.global.f32 	%f388, [%rd9+4];
	mul.f32 	%f389, %f258, %f388;
	fma.rn.f32 	%f390, %f257, %f703, %f389;
	st.global.f32 	[%rd9+4], %f390;
$L__BB10_55:
	setp.ge.s32 	%p70, %r74, %r98;
	setp.ge.s32 	%p71, %r66, %r99;
	or.pred  	%p72, %p70, %p71;
	@%p72 bra 	$L__BB10_57;
	ld.global.f32 	%f391, [%rd9+8];
	mul.f32 	%f392, %f258, %f391;
	fma.rn.f32 	%f393, %f257, %f702, %f392;
	st.global.f32 	[%rd9+8], %f393;
$L__BB10_57:
	setp.ge.s32 	%p73, %r74, %r98;
	setp.ge.s32 	%p74, %r67, %r99;
	or.pred  	%p75, %p73, %p74;
	@%p75 bra 	$L__BB10_59;
	ld.global.f32 	%f394, [%rd9+12];
	mul.f32 	%f395, %f258, %f394;
	fma.rn.f32 	%f396, %f257, %f701, %f395;
	st.global.f32 	[%rd9+12], %f396;
$L__BB10_59:
	setp.ge.s32 	%p76, %r289, %r99;
	add.s32 	%r76, %r30, 5;
	setp.ge.s32 	%p77, %r76, %r98;
	add.s32 	%r77, %r75, %r99;
	or.pred  	%p78, %p77, %p76;
	@%p78 bra 	$L__BB10_61;
	add.s32 	%r295, %r289, %r77;
	mul.wide.s32 	%rd77, %r295, 4;
	add.s64 	%rd78, %rd1, %rd77;
	ld.global.f32 	%f397, [%rd78];
	mul.f32 	%f398, %f258, %f397;
	fma.rn.f32 	%f399, %f257, %f700, %f398;
	st.global.f32 	[%rd78], %f399;
$L__BB10_61:
	setp.ge.s32 	%p79, %r76, %r98;
	setp.ge.s32 	%p80, %r65, %r99;
	cvt.s64.s32 	%rd79, %r77;
	add.s64 	%rd80, %rd4, %rd79;
	shl.b64 	%rd81, %rd80, 2;
	add.s64 	%rd10, %rd1, %rd81;
	or.pred  	%p81, %p79, %p80;
	@%p81 bra 	$L__BB10_63;
	ld.global.f32 	%f400, [%rd10+4];
	mul.f32 	%f401, %f258, %f400;
	fma.rn.f32 	%f402, %f257, %f699, %f401;
	st.global.f32 	[%rd10+4], %f402;
$L__BB10_63:
	setp.ge.s32 	%p82, %r76, %r98;
	setp.ge.s32 	%p83, %r66, %r99;
	or.pred  	%p84, %p82, %p83;
	@%p84 bra 	$L__BB10_65;
	ld.global.f32 	%f403, [%rd10+8];
	mul.f32 	%f404, %f258, %f403;
	fma.rn.f32 	%f405, %f257, %f698, %f404;
	st.global.f32 	[%rd10+8], %f405;
$L__BB10_65:
	setp.ge.s32 	%p85, %r76, %r98;
	setp.ge.s32 	%p86, %r67, %r99;
	or.pred  	%p87, %p85, %p86;
	@%p87 bra 	$L__BB10_67;
	ld.global.f32 	%f406, [%rd10+12];
	mul.f32 	%f407, %f258, %f406;
	fma.rn.f32 	%f408, %f257, %f697, %f407;
	st.global.f32 	[%rd10+12], %f408;
$L__BB10_67:
	setp.ge.s32 	%p88, %r289, %r99;
	add.s32 	%r78, %r30, 6;
	setp.ge.s32 	%p89, %r78, %r98;
	add.s32 	%r79, %r77, %r99;
	or.pred  	%p90, %p89, %p88;
	@%p90 bra 	$L__BB10_69;
	add.s32 	%r296, %r289, %r79;
	mul.wide.s32 	%rd82, %r296, 4;
	add.s64 	%rd83, %rd1, %rd82;
	ld.global.f32 	%f409, [%rd83];
	mul.f32 	%f410, %f258, %f409;
	fma.rn.f32 	%f411, %f257, %f696, %f410;
	st.global.f32 	[%rd83], %f411;
$L__BB10_69:
	setp.ge.s32 	%p91, %r78, %r98;
	setp.ge.s32 	%p92, %r65, %r99;
	cvt.s64.s32 	%rd84, %r79;
	add.s64 	%rd85, %rd4, %rd84;
	shl.b64 	%rd86, %rd85, 2;
	add.s64 	%rd11, %rd1, %rd86;
	or.pred  	%p93, %p91, %p92;
	@%p93 bra 	$L__BB10_71;
	ld.global.f32 	%f412, [%rd11+4];
	mul.f32 	%f413, %f258, %f412;
	fma.rn.f32 	%f414, %f257, %f695, %f413;
	st.global.f32 	[%rd11+4], %f414;
$L__BB10_71:
	setp.ge.s32 	%p94, %r78, %r98;
	setp.ge.s32 	%p95, %r66, %r99;
	or.pred  	%p96, %p94, %p95;
	@%p96 bra 	$L__BB10_73;
	ld.global.f32 	%f415, [%rd11+8];
	mul.f32 	%f416, %f258, %f415;
	fma.rn.f32 	%f417, %f257, %f694, %f416;
	st.global.f32 	[%rd11+8], %f417;
$L__BB10_73:
	setp.ge.s32 	%p97, %r78, %r98;
	setp.ge.s32 	%p98, %r67, %r99;
	or.pred  	%p99, %p97, %p98;
	@%p99 bra 	$L__BB10_75;
	ld.global.f32 	%f418, [%rd11+12];
	mul.f32 	%f419, %f258, %f418;
	fma.rn.f32 	%f420, %f257, %f693, %f419;
	st.global.f32 	[%rd11+12], %f420;
$L__BB10_75:
	setp.ge.s32 	%p100, %r289, %r99;
	add.s32 	%r80, %r30, 7;
	setp.ge.s32 	%p101, %r80, %r98;
	add.s32 	%r81, %r79, %r99;
	or.pred  	%p102, %p101, %p100;
	@%p102 bra 	$L__BB10_77;
	add.s32 	%r297, %r289, %r81;
	mul.wide.s32 	%rd87, %r297, 4;
	add.s64 	%rd88, %rd1, %rd87;
	ld.global.f32 	%f421, [%rd88];
	mul.f32 	%f422, %f258, %f421;
	fma.rn.f32 	%f423, %f257, %f692, %f422;
	st.global.f32 	[%rd88], %f423;
$L__BB10_77:
	setp.ge.s32 	%p103, %r80, %r98;
	setp.ge.s32 	%p104, %r65, %r99;
	cvt.s64.s32 	%rd89, %r81;
	add.s64 	%rd90, %rd4, %rd89;
	shl.b64 	%rd91, %rd90, 2;
	add.s64 	%rd12, %rd1, %rd91;
	or.pred  	%p105, %p103, %p104;
	@%p105 bra 	$L__BB10_79;
	ld.global.f32 	%f424, [%rd12+4];
	mul.f32 	%f425, %f258, %f424;
	fma.rn.f32 	%f426, %f257, %f691, %f425;
	st.global.f32 	[%rd12+4], %f426;
$L__BB10_79:
	setp.ge.s32 	%p106, %r80, %r98;
	setp.ge.s32 	%p107, %r66, %r99;
	or.pred  	%p108, %p106, %p107;
	@%p108 bra 	$L__BB10_81;
	ld.global.f32 	%f427, [%rd12+8];
	mul.f32 	%f428, %f258, %f427;
	fma.rn.f32 	%f429, %f257, %f690, %f428;
	st.global.f32 	[%rd12+8], %f429;
$L__BB10_81:
	setp.ge.s32 	%p109, %r80, %r98;
	setp.ge.s32 	%p110, %r67, %r99;
	or.pred  	%p111, %p109, %p110;
	@%p111 bra 	$L__BB10_83;
	ld.global.f32 	%f430, [%rd12+12];
	mul.f32 	%f431, %f258, %f430;
	fma.rn.f32 	%f432, %f257, %f689, %f431;
	st.global.f32 	[%rd12+12], %f432;
$L__BB10_83:
	setp.ge.s32 	%p112, %r289, %r99;
	add.s32 	%r82, %r30, 8;
	setp.ge.s32 	%p113, %r82, %r98;
	add.s32 	%r83, %r81, %r99;
	or.pred  	%p114, %p113, %p112;
	@%p114 bra 	$L__BB10_85;
	add.s32 	%r298, %r289, %r83;
	mul.wide.s32 	%rd92, %r298, 4;
	add.s64 	%rd93, %rd1, %rd92;
	ld.global.f32 	%f433, [%rd93];
	mul.f32 	%f434, %f258, %f433;
	fma.rn.f32 	%f435, %f257, %f688, %f434;
	st.global.f32 	[%rd93], %f435;
$L__BB10_85:
	setp.ge.s32 	%p115, %r82, %r98;
	setp.ge.s32 	%p116, %r65, %r99;
	cvt.s64.s32 	%rd94, %r83;
	add.s64 	%rd95, %rd4, %rd94;
	shl.b64 	%rd96, %rd95, 2;
	add.s64 	%rd13, %rd1, %rd96;
	or.pred  	%p117, %p115, %p116;
	@%p117 bra 	$L__BB10_87;
	ld.global.f32 	%f436, [%rd13+4];
	mul.f32 	%f437, %f258, %f436;
	fma.rn.f32 	%f438, %f257, %f687, %f437;
	st.global.f32 	[%rd13+4], %f438;
$L__BB10_87:
	setp.ge.s32 	%p118, %r82, %r98;
	setp.ge.s32 	%p119, %r66, %r99;
	or.pred  	%p120, %p118, %p119;
	@%p120 bra 	$L__BB10_89;
	ld.global.f32 	%f439, [%rd13+8];
	mul.f32 	%f440, %f258, %f439;
	fma.rn.f32 	%f441, %f257, %f686, %f440;
	st.global.f32 	[%rd13+8], %f441;
$L__BB10_89:
	setp.ge.s32 	%p121, %r82, %r98;
	setp.ge.s32 	%p122, %r67, %r99;
	or.pred  	%p123, %p121, %p122;
	@%p123 bra 	$L__BB10_91;
	ld.global.f32 	%f442, [%rd13+12];
	mul.f32 	%f443, %f258, %f442;
	fma.rn.f32 	%f444, %f257, %f685, %f443;
	st.global.f32 	[%rd13+12], %f444;
$L__BB10_91:
	setp.ge.s32 	%p124, %r289, %r99;
	add.s32 	%r84, %r30, 9;
	setp.ge.s32 	%p125, %r84, %r98;
	add.s32 	%r85, %r83, %r99;
	or.pred  	%p126, %p125, %p124;
	@%p126 bra 	$L__BB10_93;
	add.s32 	%r299, %r289, %r85;
	mul.wide.s32 	%rd97, %r299, 4;
	add.s64 	%rd98, %rd1, %rd97;
	ld.global.f32 	%f445, [%rd98];
	mul.f32 	%f446, %f258, %f445;
	fma.rn.f32 	%f447, %f257, %f684, %f446;
	st.global.f32 	[%rd98], %f447;
$L__BB10_93:
	setp.ge.s32 	%p127, %r84, %r98;
	setp.ge.s32 	%p128, %r65, %r99;
	cvt.s64.s32 	%rd99, %r85;
	add.s64 	%rd100, %rd4, %rd99;
	shl.b64 	%rd101, %rd100, 2;
	add.s64 	%rd14, %rd1, %rd101;
	or.pred  	%p129, %p127, %p128;
	@%p129 bra 	$L__BB10_95;
	ld.global.f32 	%f448, [%rd14+4];
	mul.f32 	%f449, %f258, %f448;
	fma.rn.f32 	%f450, %f257, %f683, %f449;
	st.global.f32 	[%rd14+4], %f450;
$L__BB10_95:
	setp.ge.s32 	%p130, %r84, %r98;
	setp.ge.s32 	%p131, %r66, %r99;
	or.pred  	%p132, %p130, %p131;
	@%p132 bra 	$L__BB10_97;
	ld.global.f32 	%f451, [%rd14+8];
	mul.f32 	%f452, %f258, %f451;
	fma.rn.f32 	%f453, %f257, %f682, %f452;
	st.global.f32 	[%rd14+8], %f453;
$L__BB10_97:
	setp.ge.s32 	%p133, %r84, %r98;
	setp.ge.s32 	%p134, %r67, %r99;
	or.pred  	%p135, %p133, %p134;
	@%p135 bra 	$L__BB10_99;
	ld.global.f32 	%f454, [%rd14+12];
	mul.f32 	%f455, %f258, %f454;
	fma.rn.f32 	%f456, %f257, %f681, %f455;
	st.global.f32 	[%rd14+12], %f456;
$L__BB10_99:
	setp.ge.s32 	%p136, %r289, %r99;
	add.s32 	%r86, %r30, 10;
	setp.ge.s32 	%p137, %r86, %r98;
	add.s32 	%r87, %r85, %r99;
	or.pred  	%p138, %p137, %p136;
	@%p138 bra 	$L__BB10_101;
	add.s32 	%r300, %r289, %r87;
	mul.wide.s32 	%rd102, %r300, 4;
	add.s64 	%rd103, %rd1, %rd102;
	ld.global.f32 	%f457, [%rd103];
	mul.f32 	%f458, %f258, %f457;
	fma.rn.f32 	%f459, %f257, %f680, %f458;
	st.global.f32 	[%rd103], %f459;
$L__BB10_101:
	setp.ge.s32 	%p139, %r86, %r98;
	setp.ge.s32 	%p140, %r65, %r99;
	cvt.s64.s32 	%rd104, %r87;
	add.s64 	%rd105, %rd4, %rd104;
	shl.b64 	%rd106, %rd105, 2;
	add.s64 	%rd15, %rd1, %rd106;
	or.pred  	%p141, %p139, %p140;
	@%p141 bra 	$L__BB10_103;
	ld.global.f32 	%f460, [%rd15+4];
	mul.f32 	%f461, %f258, %f460;
	fma.rn.f32 	%f462, %f257, %f679, %f461;
	st.global.f32 	[%rd15+4], %f462;
$L__BB10_103:
	setp.ge.s32 	%p142, %r86, %r98;
	setp.ge.s32 	%p143, %r66, %r99;
	or.pred  	%p144, %p142, %p143;
	@%p144 bra 	$L__BB10_105;
	ld.global.f32 	%f463, [%rd15+8];
	mul.f32 	%f464, %f258, %f463;
	fma.rn.f32 	%f465, %f257, %f678, %f464;
	st.global.f32 	[%rd15+8], %f465;
$L__BB10_105:
	setp.ge.s32 	%p145, %r86, %r98;
	setp.ge.s32 	%p146, %r67, %r99;
	or.pred  	%p147, %p145, %p146;
	@%p147 bra 	$L__BB10_107;
	ld.global.f32 	%f466, [%rd15+12];
	mul.f32 	%f467, %f258, %f466;
	fma.rn.f32 	%f468, %f257, %f677, %f467;
	st.global.f32 	[%rd15+12], %f468;
$L__BB10_107:
	setp.ge.s32 	%p148, %r289, %r99;
	add.s32 	%r88, %r30, 11;
	setp.ge.s32 	%p149, %r88, %r98;
	add.s32 	%r89, %r87, %r99;
	or.pred  	%p150, %p149, %p148;
	@%p150 bra 	$L__BB10_109;
	add.s32 	%r301, %r289, %r89;
	mul.wide.s32 	%rd107, %r301, 4;
	add.s64 	%rd108, %rd1, %rd107;
	ld.global.f32 	%f469, [%rd108];
	mul.f32 	%f470, %f258, %f469;
	fma.rn.f32 	%f471, %f257, %f676, %f470;
	st.global.f32 	[%rd108], %f471;
$L__BB10_109:
	setp.ge.s32 	%p151, %r88, %r98;
	setp.ge.s32 	%p152, %r65, %r99;
	cvt.s64.s32 	%rd109, %r89;
	add.s64 	%rd110, %rd4, %rd109;
	shl.b64 	%rd111, %rd110, 2;
	add.s64 	%rd16, %rd1, %rd111;
	or.pred  	%p153, %p151, %p152;
	@%p153 bra 	$L__BB10_111;
	ld.global.f32 	%f472, [%rd16+4];
	mul.f32 	%f473, %f258, %f472;
	fma.rn.f32 	%f474, %f257, %f675, %f473;
	st.global.f32 	[%rd16+4], %f474;
$L__BB10_111:
	setp.ge.s32 	%p154, %r88, %r98;
	setp.ge.s32 	%p155, %r66, %r99;
	or.pred  	%p156, %p154, %p155;
	@%p156 bra 	$L__BB10_113;
	ld.global.f32 	%f475, [%rd16+8];
	mul.f32 	%f476, %f258, %f475;
	fma.rn.f32 	%f477, %f257, %f674, %f476;
	st.global.f32 	[%rd16+8], %f477;
$L__BB10_113:
	setp.ge.s32 	%p157, %r88, %r98;
	setp.ge.s32 	%p158, %r67, %r99;
	or.pred  	%p159, %p157, %p158;
	@%p159 bra 	$L__BB10_115;
	ld.global.f32 	%f478, [%rd16+12];
	mul.f32 	%f479, %f258, %f478;
	fma.rn.f32 	%f480, %f257, %f673, %f479;
	st.global.f32 	[%rd16+12], %f480;
$L__BB10_115:
	setp.ge.s32 	%p160, %r289, %r99;
	add.s32 	%r90, %r30, 12;
	setp.ge.s32 	%p161, %r90, %r98;
	add.s32 	%r91, %r89, %r99;
	or.pred  	%p162, %p161, %p160;
	@%p162 bra 	$L__BB10_117;
	add.s32 	%r302, %r289, %r91;
	mul.wide.s32 	%rd112, %r302, 4;
	add.s64 	%rd113, %rd1, %rd112;
	ld.global.f32 	%f481, [%rd113];
	mul.f32 	%f482, %f258, %f481;
	fma.rn.f32 	%f483, %f257, %f672, %f482;
	st.global.f32 	[%rd113], %f483;
$L__BB10_117:
	setp.ge.s32 	%p163, %r90, %r98;
	setp.ge.s32 	%p164, %r65, %r99;
	cvt.s64.s32 	%rd114, %r91;
	add.s64 	%rd115, %rd4, %rd114;
	shl.b64 	%rd116, %rd115, 2;
	add.s64 	%rd17, %rd1, %rd116;
	or.pred  	%p165, %p163, %p164;
	@%p165 bra 	$L__BB10_119;
	ld.global.f32 	%f484, [%rd17+4];
	mul.f32 	%f485, %f258, %f484;
	fma.rn.f32 	%f486, %f257, %f671, %f485;
	st.global.f32 	[%rd17+4], %f486;
$L__BB10_119:
	setp.ge.s32 	%p166, %r90, %r98;
	setp.ge.s32 	%p167, %r66, %r99;
	or.pred  	%p168, %p166, %p167;
	@%p168 bra 	$L__BB10_121;
	ld.global.f32 	%f487, [%rd17+8];
	mul.f32 	%f488, %f258, %f487;
	fma.rn.f32 	%f489, %f257, %f670, %f488;
	st.global.f32 	[%rd17+8], %f489;
$L__BB10_121:
	setp.ge.s32 	%p169, %r90, %r98;
	setp.ge.s32 	%p170, %r67, %r99;
	or.pred  	%p171, %p169, %p170;
	@%p171 bra 	$L__BB10_123;
	ld.global.f32 	%f490, [%rd17+12];
	mul.f32 	%f491, %f258, %f490;
	fma.rn.f32 	%f492, %f257, %f669, %f491;
	st.global.f32 	[%rd17+12], %f492;
$L__BB10_123:
	setp.ge.s32 	%p172, %r289, %r99;
	add.s32 	%r92, %r30, 13;
	setp.ge.s32 	%p173, %r92, %r98;
	add.s32 	%r93, %r91, %r99;
	or.pred  	%p174, %p173, %p172;
	@%p174 bra 	$L__BB10_125;
	add.s32 	%r303, %r289, %r93;
	mul.wide.s32 	%rd117, %r303, 4;
	add.s64 	%rd118, %rd1, %rd117;
	ld.global.f32 	%f493, [%rd118];
	mul.f32 	%f494, %f258, %f493;
	fma.rn.f32 	%f495, %f257, %f668, %f494;
	st.global.f32 	[%rd118], %f495;
$L__BB10_125:
	setp.ge.s32 	%p175, %r92, %r98;
	setp.ge.s32 	%p176, %r65, %r99;
	cvt.s64.s32 	%rd119, %r93;
	add.s64 	%rd120, %rd4, %rd119;
	shl.b64 	%rd121, %rd120, 2;
	add.s64 	%rd18, %rd1, %rd121;
	or.pred  	%p177, %p175, %p176;
	@%p177 bra 	$L__BB10_127;
	ld.global.f32 	%f496, [%rd18+4];
	mul.f32 	%f497, %f258, %f496;
	fma.rn.f32 	%f498, %f257, %f667, %f497;
	st.global.f32 	[%rd18+4], %f498;
$L__BB10_127:
	setp.ge.s32 	%p178, %r92, %r98;
	setp.ge.s32 	%p179, %r66, %r99;
	or.pred  	%p180, %p178, %p179;
	@%p180 bra 	$L__BB10_129;
	ld.global.f32 	%f499, [%rd18+8];
	mul.f32 	%f500, %f258, %f499;
	fma.rn.f32 	%f501, %f257, %f666, %f500;
	st.global.f32 	[%rd18+8], %f501;
$L__BB10_129:
	setp.ge.s32 	%p181, %r92, %r98;
	setp.ge.s32 	%p182, %r67, %r99;
	or.pred  	%p183, %p181, %p182;
	@%p183 bra 	$L__BB10_131;
	ld.global.f32 	%f502, [%rd18+12];
	mul.f32 	%f503, %f258, %f502;
	fma.rn.f32 	%f504, %f257, %f665, %f503;
	st.global.f32 	[%rd18+12], %f504;
$L__BB10_131:
	setp.ge.s32 	%p184, %r289, %r99;
	add.s32 	%r94, %r30, 14;
	setp.ge.s32 	%p185, %r94, %r98;
	add.s32 	%r95, %r93, %r99;
	or.pred  	%p186, %p185, %p184;
	@%p186 bra 	$L__BB10_133;
	add.s32 	%r304, %r289, %r95;
	mul.wide.s32 	%rd122, %r304, 4;
	add.s64 	%rd123, %rd1, %rd122;
	ld.global.f32 	%f505, [%rd123];
	mul.f32 	%f506, %f258, %f505;
	fma.rn.f32 	%f507, %f257, %f664, %f506;
	st.global.f32 	[%rd123], %f507;
$L__BB10_133:
	setp.ge.s32 	%p187, %r94, %r98;
	setp.ge.s32 	%p188, %r65, %r99;
	cvt.s64.s32 	%rd124, %r95;
	add.s64 	%rd125, %rd4, %rd124;
	shl.b64 	%rd126, %rd125, 2;
	add.s64 	%rd19, %rd1, %rd126;
	or.pred  	%p189, %p187, %p188;
	@%p189 bra 	$L__BB10_135;
	ld.global.f32 	%f508, [%rd19+4];
	mul.f32 	%f509, %f258, %f508;
	fma.rn.f32 	%f510, %f257, %f663, %f509;
	st.global.f32 	[%rd19+4], %f510;
$L__BB10_135:
	setp.ge.s32 	%p190, %r94, %r98;
	setp.ge.s32 	%p191, %r66, %r99;
	or.pred  	%p192, %p190, %p191;
	@%p192 bra 	$L__BB10_137;
	ld.global.f32 	%f511, [%rd19+8];
	mul.f32 	%f512, %f258, %f511;
	fma.rn.f32 	%f513, %f257, %f662, %f512;
	st.global.f32 	[%rd19+8], %f513;
$L__BB10_137:
	setp.ge.s32 	%p193, %r94, %r98;
	setp.ge.s32 	%p194, %r67, %r99;
	or.pred  	%p195, %p193, %p194;
	@%p195 bra 	$L__BB10_139;
	ld.global.f32 	%f514, [%rd19+12];
	mul.f32 	%f515, %f258, %f514;
	fma.rn.f32 	%f516, %f257, %f661, %f515;
	st.global.f32 	[%rd19+12], %f516;
$L__BB10_139:
	setp.ge.s32 	%p196, %r289, %r99;
	add.s32 	%r96, %r30, 15;
	setp.ge.s32 	%p197, %r96, %r98;
	add.s32 	%r97, %r95, %r99;
	or.pred  	%p198, %p197, %p196;
	@%p198 bra 	$L__BB10_141;
	add.s32 	%r305, %r289, %r97;
	mul.wide.s32 	%rd127, %r305, 4;
	add.s64 	%rd128, %rd1, %rd127;
	ld.global.f32 	%f517, [%rd128];
	mul.f32 	%f518, %f258, %f517;
	fma.rn.f32 	%f519, %f257, %f660, %f518;
	st.global.f32 	[%rd128], %f519;
$L__BB10_141:
	setp.ge.s32 	%p199, %r96, %r98;
	setp.ge.s32 	%p200, %r65, %r99;
	cvt.s64.s32 	%rd129, %r97;
	add.s64 	%rd130, %rd4, %rd129;
	shl.b64 	%rd131, %rd130, 2;
	add.s64 	%rd20, %rd1, %rd131;
	or.pred  	%p201, %p199, %p200;
	@%p201 bra 	$L__BB10_143;
	ld.global.f32 	%f520, [%rd20+4];
	mul.f32 	%f521, %f258, %f520;
	fma.rn.f32 	%f522, %f257, %f659, %f521;
	st.global.f32 	[%rd20+4], %f522;
$L__BB10_143:
	setp.ge.s32 	%p202, %r96, %r98;
	setp.ge.s32 	%p203, %r66, %r99;
	or.pred  	%p204, %p202, %p203;
	@%p204 bra 	$L__BB10_145;
	ld.global.f32 	%f523, [%rd20+8];
	mul.f32 	%f524, %f258, %f523;
	fma.rn.f32 	%f525, %f257, %f658, %f524;
	st.global.f32 	[%rd20+8], %f525;
$L__BB10_145:
	setp.ge.s32 	%p205, %r96, %r98;
	setp.ge.s32 	%p206, %r67, %r99;
	or.pred  	%p207, %p205, %p206;
	@%p207 bra 	$L__BB10_147;
	ld.global.f32 	%f526, [%rd20+12];
	mul.f32 	%f527, %f258, %f526;
	fma.rn.f32 	%f528, %f257, %f657, %f527;
	st.global.f32 	[%rd20+12], %f528;
$L__BB10_147:
	ret;

}
	// .globl	_Z22sgemm_double_bufferingILi128ELi128ELi16ELi8ELi8EEvPKfS1_Pfiiiff
.visible .entry _Z22sgemm_double_bufferingILi128ELi128ELi16ELi8ELi8EEvPKfS1_Pfiiiff(
	.param .u64 .ptr .align 1 _Z22sgemm_double_bufferingILi128ELi128ELi16ELi8ELi8EEvPKfS1_Pfiiiff_param_0,
	.param .u64 .ptr .align 1 _Z22sgemm_double_bufferingILi128ELi128ELi16ELi8ELi8EEvPKfS1_Pfiiiff_param_1,
	.param .u64 .ptr .align 1 _Z22sgemm_double_bufferingILi128ELi128ELi16ELi8ELi8EEvPKfS1_Pfiiiff_param_2,
	.param .u32 _Z22sgemm_double_bufferingILi128ELi128ELi16ELi8ELi8EEvPKfS1_Pfiiiff_param_3,
	.param .u32 _Z22sgemm_double_bufferingILi128ELi128ELi16ELi8ELi8EEvPKfS1_Pfiiiff_param_4,
	.param .u32 _Z22sgemm_double_bufferingILi128ELi128ELi16ELi8ELi8EEvPKfS1_Pfiiiff_param_5,
	.param .f32 _Z22sgemm_double_bufferingILi128ELi128ELi16ELi8ELi8EEvPKfS1_Pfiiiff_param_6,
	.param .f32 _Z22sgemm_double_bufferingILi128ELi128ELi16ELi8ELi8EEvPKfS1_Pfiiiff_param_7
)
{
	.reg .pred 	%p<219>;
	.reg .b32 	%r<435>;
	.reg .b32 	%f<757>;
	.reg .b64 	%rd<104>;
	// demoted variable
	.shared .align 4 .b8 _ZZ22sgemm_double_bufferingILi128ELi128ELi16ELi8ELi8EEvPKfS1_PfiiiffE2As[16384];
	// demoted variable
	.shared .align 4 .b8 _ZZ22sgemm_double_bufferingILi128ELi128ELi16ELi8ELi8EEvPKfS1_PfiiiffE2Bs[16384];
	ld.param.u64 	%rd13, [_Z22sgemm_double_bufferingILi128ELi128ELi16ELi8ELi8EEvPKfS1_Pfiiiff_param_0];
	ld.param.u64 	%rd14, [_Z22sgemm_double_bufferingILi128ELi128ELi16ELi8ELi8EEvPKfS1_Pfiiiff_param_1];
	ld.param.u64 	%rd15, [_Z22sgemm_double_bufferingILi128ELi128ELi16ELi8ELi8EEvPKfS1_Pfiiiff_param_2];
	ld.param.u32 	%r110, [_Z22sgemm_double_bufferingILi128ELi128ELi16ELi8ELi8EEvPKfS1_Pfiiiff_param_3];
	ld.param.u32 	%r111, [_Z22sgemm_double_bufferingILi128ELi128ELi16ELi8ELi8EEvPKfS1_Pfiiiff_param_4];
	ld.param.u32 	%r112, [_Z22sgemm_double_bufferingILi128ELi128ELi16ELi8ELi8EEvPKfS1_Pfiiiff_param_5];
	ld.param.f32 	%f257, [_Z22sgemm_double_bufferingILi128ELi128ELi16ELi8ELi8EEvPKfS1_Pfiiiff_param_6];
	ld.param.f32 	%f258, [_Z22sgemm_double_bufferingILi128ELi128ELi16ELi8ELi8EEvPKfS1_Pfiiiff_param_7];
	cvta.to.global.u64 	%rd1, %rd15;
	cvta.to.global.u64 	%rd2, %rd13;
	cvta.to.global.u64 	%rd3, %rd14;
	mov.u32 	%r1, %tid.y;
	mov.u32 	%r2, %tid.x;
	mov.u32 	%r113, %ctaid.y;
	shl.b32 	%r3, %r113, 7;
	mov.u32 	%r114, %ctaid.x;
	shl.b32 	%r4, %r114, 7;
	mov.u32 	%r115, %ntid.x;
	mad.lo.s32 	%r5, %r115, %r1, %r2;
	mov.u32 	%r116, %ntid.y;
	mul.lo.s32 	%r6, %r115, %r116;
	add.s32 	%r117, %r112, -1;
	shr.s32 	%r118, %r117, 31;
	shr.u32 	%r119, %r118, 28;
	add.s32 	%r120, %r117, %r119;
	shr.s32 	%r7, %r120, 4;
	setp.gt.u32 	%p1, %r5, 511;
	@%p1 bra 	$L__BB11_10;
	add.s32 	%r121, %r5, %r6;
	max.u32 	%r122, %r121, 512;
	setp.lt.u32 	%p2, %r121, 512;
	selp.u32 	%r123, 1, 0, %p2;
	add.s32 	%r124, %r121, %r123;
	sub.s32 	%r125, %r122, %r124;
	div.u32 	%r126, %r125, %r6;
	add.s32 	%r8, %r126, %r123;
	add.s32 	%r127, %r8, 1;
	and.b32  	%r9, %r127, 3;
	and.b32  	%r10, %r8, 3;
	setp.eq.s32 	%p3, %r10, 3;
	mov.u32 	%r415, %r5;
	@%p3 bra 	$L__BB11_4;
	mov.b32 	%r414, 0;
	mov.u32 	%r415, %r5;
$L__BB11_3:
	.pragma "nounroll";
	shl.b32 	%r129, %r415, 2;
	and.b32  	%r130, %r129, 12;
	shr.u32 	%r131, %r415, 2;
	add.s32 	%r132, %r3, %r131;
	mad.lo.s32 	%r133, %r132, %r112, %r130;
	mul.wide.s32 	%rd16, %r133, 4;
	add.s64 	%rd17, %rd2, %rd16;
	ld.global.nc.v4.f32 	{%f259, %f260, %f261, %f262}, [%rd17];
	shl.b32 	%r134, %r415, 9;
	and.b32  	%r135, %r134, 1536;
	add.s32 	%r136, %r135, %r131;
	shl.b32 	%r137, %r136, 2;
	mov.u32 	%r138, _ZZ22sgemm_double_bufferingILi128ELi128ELi16ELi8ELi8EEvPKfS1_PfiiiffE2As;
	add.s32 	%r139, %r138, %r137;
	st.shared.f32 	[%r139], %f259;
	st.shared.f32 	[%r139+512], %f260;
	st.shared.f32 	[%r139+1024], %f261;
	st.shared.f32 	[%r139+1536], %f262;
	add.s32 	%r415, %r415, %r6;
	add.s32 	%r414, %r414, 1;
	setp.ne.s32 	%p4, %r414, %r9;
	@%p4 bra 	$L__BB11_3;
$L__BB11_4:
	setp.lt.u32 	%p5, %r8, 3;
	@%p5 bra 	$L__BB11_5;
	bra.uni 	$L__BB11_159;
$L__BB11_5:
	setp.eq.s32 	%p7, %r10, 3;
	mov.u32 	%r418, %r5;
	@%p7 bra 	$L__BB11_8;
	mov.b32 	%r417, 0;
	mov.u32 	%r194, _ZZ22sgemm_double_bufferingILi128ELi128ELi16ELi8ELi8EEvPKfS1_PfiiiffE2Bs;
	mov.u32 	%r418, %r5;
$L__BB11_7:
	.pragma "nounroll";
	shl.b32 	%r185, %r418, 2;
	and.b32  	%r186, %r185, 124;
	shr.u32 	%r187, %r418, 5;
	add.s32 	%r188, %r186, %r4;
	mad.lo.s32 	%r189, %r187, %r111, %r188;
	mul.wide.s32 	%rd26, %r189, 4;
	add.s64 	%rd27, %rd3, %rd26;
	ld.global.nc.v4.f32 	{%f279, %f280, %f281, %f282}, [%rd27];
	shl.b32 	%r190, %r418, 4;
	and.b32  	%r191, %r190, 496;
	shl.b32 	%r192, %r187, 9;
	or.b32  	%r193, %r192, %r191;
	add.s32 	%r195, %r194, %r193;
	st.shared.f32 	[%r195], %f279;
	st.shared.f32 	[%r195+4], %f280;
	st.shared.f32 	[%r195+8], %f281;
	st.shared.f32 	[%r195+12], %f282;
	add.s32 	%r418, %r418, %r6;
	add.s32 	%r417, %r417, 1;
	setp.ne.s32 	%p8, %r417, %r9;
	@%p8 bra 	$L__BB11_7;
$L__BB11_8:
	setp.lt.u32 	%p9, %r8, 3;
	@%p9 bra 	$L__BB11_10;
$L__BB11_9:
	.pragma "nounroll";
	shl.b32 	%r196, %r418, 2;
	and.b32  	%r197, %r196, 124;
	shr.u32 	%r198, %r418, 5;
	add.s32 	%r199, %r197, %r4;
	mad.lo.s32 	%r200, %r198, %r111, %r199;
	mul.wide.s32 	%rd28, %r200, 4;
	add.s64 	%rd29, %rd3, %rd28;
	ld.global.nc.v4.f32 	{%f283, %f284, %f285, %f286}, [%rd29];
	shl.b32 	%r201, %r418, 4;
	and.b32  	%r202, %r201, 496;
	shl.b32 	%r203, %r198, 9;
	or.b32  	%r204, %r203, %r202;
	mov.u32 	%r205, _ZZ22sgemm_double_bufferingILi128ELi128ELi16ELi8ELi8EEvPKfS1_PfiiiffE2Bs;
	add.s32 	%r206, %r205, %r204;
	st.shared.f32 	[%r206], %f283;
	st.shared.f32 	[%r206+4], %f284;
	st.shared.f32 	[%r206+8], %f285;
	st.shared.f32 	[%r206+12], %f286;
	add.s32 	%r207, %r418, %r6;
	shl.b32 	%r208, %r207, 2;
	and.b32  	%r209, %r208, 124;
	shr.u32 	%r210, %r207, 5;
	add.s32 	%r211, %r209, %r4;
	mad.lo.s32 	%r212, %r210, %r111, %r211;
	mul.wide.s32 	%rd30, %r212, 4;
	add.s64 	%rd31, %rd3, %rd30;
	ld.global.nc.v4.f32 	{%f287, %f288, %f289, %f290}, [%rd31];
	shl.b32 	%r213, %r207, 4;
	and.b32  	%r214, %r213, 496;
	shl.b32 	%r215, %r210, 9;
	or.b32  	%r216, %r215, %r214;
	add.s32 	%r217, %r205, %r216;
	st.shared.f32 	[%r217], %f287;
	st.shared.f32 	[%r217+4], %f288;
	st.shared.f32 	[%r217+8], %f289;
	st.shared.f32 	[%r217+12], %f290;
	add.s32 	%r218, %r207, %r6;
	shl.b32 	%r219, %r218, 2;
	and.b32  	%r220, %r219, 124;
	shr.u32 	%r221, %r218, 5;
	add.s32 	%r222, %r220, %r4;
	mad.lo.s32 	%r223, %r221, %r111, %r222;
	mul.wide.s32 	%rd32, %r223, 4;
	add.s64 	%rd33, %rd3, %rd32;
	ld.global.nc.v4.f32 	{%f291, %f292, %f293, %f294}, [%rd33];
	shl.b32 	%r224, %r218, 4;
	and.b32  	%r225, %r224, 496;
	shl.b32 	%r226, %r221, 9;
	or.b32  	%r227, %r226, %r225;
	add.s32 	%r228, %r205, %r227;
	st.shared.f32 	[%r228], %f291;
	st.shared.f32 	[%r228+4], %f292;
	st.shared.f32 	[%r228+8], %f293;
	st.shared.f32 	[%r228+12], %f294;
	add.s32 	%r229, %r218, %r6;
	shl.b32 	%r230, %r229, 2;
	and.b32  	%r231, %r230, 124;
	shr.u32 	%r232, %r229, 5;
	add.s32 	%r233, %r231, %r4;
	mad.lo.s32 	%r234, %r232, %r111, %r233;
	mul.wide.s32 	%rd34, %r234, 4;
	add.s64 	%rd35, %rd3, %rd34;
	ld.global.nc.v4.f32 	{%f295, %f296, %f297, %f298}, [%rd35];
	shl.b32 	%r235, %r229, 4;
	and.b32  	%r236, %r235, 496;
	shl.b32 	%r237, %r232, 9;
	or.b32  	%r238, %r237, %r236;
	add.s32 	%r239, %r205, %r238;
	st.shared.f32 	[%r239], %f295;
	st.shared.f32 	[%r239+4], %f296;
	st.shared.f32 	[%r239+8], %f297;
	st.shared.f32 	[%r239+12], %f298;
	add.s32 	%r418, %r229, %r6;
	setp.lt.u32 	%p10, %r418, 512;
	@%p10 bra 	$L__BB11_9;
$L__BB11_10:
	bar.sync 	0;
	setp.lt.s32 	%p11, %r112, -14;
	mov.f32 	%f693, 0f00000000;
	mov.f32 	%f694, %f693;
	mov.f32 	%f695, %f693;
	mov.f32 	%f696, %f693;
	mov.f32 	%f697, %f693;
	mov.f32 	%f698, %f693;
	mov.f32 	%f699, %f693;
	mov.f32 	%f700, %f693;
	mov.f32 	%f701, %f693;
	mov.f32 	%f702, %f693;
	mov.f32 	%f703, %f693;
	mov.f32 	%f704, %f693;
	mov.f32 	%f705, %f693;
	mov.f32 	%f706, %f693;
	mov.f32 	%f707, %f693;
	mov.f32 	%f708, %f693;
	mov.f32 	%f709, %f693;
	mov.f32 	%f710, %f693;
	mov.f32 	%f711, %f693;
	mov.f32 	%f712, %f693;
	mov.f32 	%f713, %f693;
	mov.f32 	%f714, %f693;
	mov.f32 	%f715, %f693;
	mov.f32 	%f716, %f693;
	mov.f32 	%f717, %f693;
	mov.f32 	%f718, %f693;
	mov.f32 	%f719, %f693;
	mov.f32 	%f720, %f693;
	mov.f32 	%f721, %f693;
	mov.f32 	%f722, %f693;
	mov.f32 	%f723, %f693;
	mov.f32 	%f724, %f693;
	mov.f32 	%f725, %f693;
	mov.f32 	%f726, %f693;
	mov.f32 	%f727, %f693;
	mov.f32 	%f728, %f693;
	mov.f32 	%f729, %f693;
	mov.f32 	%f730, %f693;
	mov.f32 	%f731, %f693;
	mov.f32 	%f732, %f693;
	mov.f32 	%f733, %f693;
	mov.f32 	%f734, %f693;
	mov.f32 	%f735, %f693;
	mov.f32 	%f736, %f693;
	mov.f32 	%f737, %f693;
	mov.f32 	%f738, %f693;
	mov.f32 	%f739, %f693;
	mov.f32 	%f740, %f693;
	mov.f32 	%f741, %f693;
	mov.f32 	%f742, %f693;
	mov.f32 	%f743, %f693;
	mov.f32 	%f744, %f693;
	mov.f32 	%f745, %f693;
	mov.f32 	%f746, %f693;
	mov.f32 	%f747, %f693;
	mov.f32 	%f748, %f693;
	mov.f32 	%f749, %f693;
	mov.f32 	%f750, %f693;
	mov.f32 	%f751, %f693;
	mov.f32 	%f752, %f693;
	mov.f32 	%f753, %f693;
	mov.f32 	%f754, %f693;
	mov.f32 	%f755, %f693;
	mov.f32 	%f756, %f693;
	@%p11 bra 	$L__BB11_30;
	shl.b32 	%r25, %r1, 3;
	shl.b32 	%r26, %r2, 3;
	max.s32 	%r27, %r7, 0;
	add.s32 	%r28, %r5, %r6;
	max.u32 	%r241, %r28, 512;
	setp.lt.u32 	%p12, %r28, 512;
	selp.u32 	%r242, 1, 0, %p12;
	add.s32 	%r243, %r28, %r242;
	sub.s32 	%r244, %r241, %r243;
	div.u32 	%r245, %r244, %r6;
	add.s32 	%r29, %r245, %r242;
	add.s32 	%r246, %r29, 1;
	and.b32  	%r30, %r246, 3;
	shl.b32 	%r247, %r5, 2;
	and.b32  	%r248, %r247, 12;
	shr.u32 	%r249, %r5, 2;
	add.s32 	%r250, %r3, %r249;
	mad.lo.s32 	%r31, %r250, %r112, %r248;
	shl.b32 	%r251, %r5, 9;
	and.b32  	%r252, %r251, 1536;
	add.s32 	%r32, %r252, %r249;
	shl.b32 	%r253, %r28, 2;
	and.b32  	%r254, %r253, 12;
	shr.u32 	%r255, %r28, 2;
	add.s32 	%r256, %r3, %r255;
	mad.lo.s32 	%r33, %r256, %r112, %r254;
	shl.b32 	%r257, %r28, 9;
	and.b32  	%r258, %r257, 1536;
	add.s32 	%r34, %r258, %r255;
	add.s32 	%r35, %r28, %r6;
	shl.b32 	%r259, %r35, 2;
	and.b32  	%r260, %r259, 12;
	shr.u32 	%r261, %r35, 2;
	add.s32 	%r262, %r3, %r261;
	mad.lo.s32 	%r36, %r262, %r112, %r260;
	shl.b32 	%r263, %r35, 9;
	and.b32  	%r264, %r263, 1536;
	add.s32 	%r37, %r264, %r261;
	add.s32 	%r38, %r35, %r6;
	and.b32  	%r265, %r247, 124;
	shr.u32 	%r39, %r5, 5;
	add.s32 	%r40, %r265, %r4;
	shl.b32 	%r266, %r39, 7;
	or.b32  	%r41, %r266, %r265;
	and.b32  	%r267, %r253, 124;
	shr.u32 	%r42, %r28, 5;
	add.s32 	%r43, %r267, %r4;
	shl.b32 	%r268, %r42, 7;
	or.b32  	%r44, %r268, %r267;
	and.b32  	%r269, %r259, 124;
	shr.u32 	%r45, %r35, 5;
	add.s32 	%r46, %r269, %r4;
	shl.b32 	%r270, %r45, 7;
	or.b32  	%r47, %r270, %r269;
	mov.b32 	%r421, 0;
	mov.f32 	%f693, 0f00000000;
	shl.b32 	%r334, %r41, 2;
	shl.b32 	%r338, %r44, 2;
	shl.b32 	%r342, %r47, 2;
	shl.b32 	%r275, %r32, 2;
	shl.b32 	%r278, %r34, 2;
	shl.b32 	%r281, %r37, 2;
	mov.u32 	%r422, %r421;
$L__BB11_12:
	xor.b32  	%r53, %r422, 1;
	setp.ge.s32 	%p13, %r421, %r7;
	@%p13 bra 	$L__BB11_27;
	setp.gt.u32 	%p14, %r5, 511;
	shl.b32 	%r271, %r421, 4;
	add.s32 	%r54, %r271, 16;
	@%p14 bra 	$L__BB11_27;
	setp.eq.s32 	%p15, %r30, 0;
	shl.b32 	%r272, %r53, 13;
	mov.u32 	%r273, _ZZ22sgemm_double_bufferingILi128ELi128ELi16ELi8ELi8EEvPKfS1_PfiiiffE2As;
	add.s32 	%r55, %r273, %r272;
	mov.u32 	%r423, %r5;
	@%p15 bra 	$L__BB11_18;
	setp.eq.s32 	%p16, %r30, 1;
	add.s32 	%r274, %r54, %r31;
	mul.wide.s32 	%rd36, %r274, 4;
	add.s64 	%rd37, %rd2, %rd36;
	ld.global.nc.v4.f32 	{%f301, %f302, %f303, %f304}, [%rd37];
	add.s32 	%r276, %r55, %r275;
	st.shared.f32 	[%r276], %f301;
	st.shared.f32 	[%r276+512], %f302;
	st.shared.f32 	[%r276+1024], %f303;
	st.shared.f32 	[%r276+1536], %f304;
	mov.u32 	%r423, %r28;
	@%p16 bra 	$L__BB11_18;
	setp.eq.s32 	%p17, %r30, 2;
	add.s32 	%r277, %r54, %r33;
	mul.wide.s32 	%rd38, %r277, 4;
	add.s64 	%rd39, %rd2, %rd38;
	ld.global.nc.v4.f32 	{%f305, %f306, %f307, %f308}, [%rd39];
	add.s32 	%r279, %r55, %r278;
	st.shared.f32 	[%r279], %f305;
	st.shared.f32 	[%r279+512], %f306;
	st.shared.f32 	[%r279+1024], %f307;
	st.shared.f32 	[%r279+1536], %f308;
	mov.u32 	%r423, %r35;
	@%p17 bra 	$L__BB11_18;
	add.s32 	%r280, %r54, %r36;
	mul.wide.s32 	%rd40, %r280, 4;
	add.s64 	%rd41, %rd2, %rd40;
	ld.global.nc.v4.f32 	{%f309, %f310, %f311, %f312}, [%rd41];
	add.s32 	%r282, %r55, %r281;
	st.shared.f32 	[%r282], %f309;
	st.shared.f32 	[%r282+512], %f310;
	st.shared.f32 	[%r282+1024], %f311;
	st.shared.f32 	[%r282+1536], %f312;
	mov.u32 	%r423, %r38;
$L__BB11_18:
	setp.lt.u32 	%p18, %r29, 3;
	@%p18 bra 	$L__BB11_21;
	shl.b32 	%r425, %r423, 2;
	shl.b32 	%r283, %r6, 3;
	add.s32 	%r431, %r283, %r425;
	shl.b32 	%r284, %r6, 1;
	add.s32 	%r430, %r284, %r423;
	mad.lo.s32 	%r429, %r6, 12, %r425;
	mad.lo.s32 	%r428, %r6, 3, %r423;
	add.s32 	%r427, %r6, %r423;
	shl.b32 	%r426, %r427, 2;
$L__BB11_20:
	.pragma "nounroll";
	and.b32  	%r285, %r425, 12;
	shr.u32 	%r286, %r423, 2;
	add.s32 	%r287, %r285, %r54;
	add.s32 	%r288, %r3, %r286;
	mad.lo.s32 	%r289, %r288, %r112, %r287;
	mul.wide.s32 	%rd42, %r289, 4;
	add.s64 	%rd43, %rd2, %rd42;
	ld.global.nc.v4.f32 	{%f313, %f314, %f315, %f316}, [%rd43];
	shl.b32 	%r290, %r425, 7;
	and.b32  	%r291, %r290, 1536;
	add.s32 	%r292, %r291, %r286;
	shl.b32 	%r293, %r292, 2;
	add.s32 	%r294, %r55, %r293;
	st.shared.f32 	[%r294], %f313;
	st.shared.f32 	[%r294+512], %f314;
	st.shared.f32 	[%r294+1024], %f315;
	st.shared.f32 	[%r294+1536], %f316;
	add.s32 	%r295, %r423, %r6;
	and.b32  	%r296, %r426, 12;
	shr.u32 	%r297, %r427, 2;
	add.s32 	%r298, %r296, %r54;
	add.s32 	%r299, %r3, %r297;
	mad.lo.s32 	%r300, %r299, %r112, %r298;
	mul.wide.s32 	%rd44, %r300, 4;
	add.s64 	%rd45, %rd2, %rd44;
	ld.global.nc.v4.f32 	{%f317, %f318, %f319, %f320}, [%rd45];
	shl.b32 	%r301, %r426, 7;
	and.b32  	%r302, %r301, 1536;
	add.s32 	%r303, %r302, %r297;
	shl.b32 	%r304, %r303, 2;
	add.s32 	%r305, %r55, %r304;
	st.shared.f32 	[%r305], %f317;
	st.shared.f32 	[%r305+512], %f318;
	st.shared.f32 	[%r305+1024], %f319;
	st.shared.f32 	[%r305+1536], %f320;
	add.s32 	%r306, %r295, %r6;
	and.b32  	%r307, %r431, 12;
	shr.u32 	%r308, %r430, 2;
	add.s32 	%r309, %r307, %r54;
	add.s32 	%r310, %r3, %r308;
	mad.lo.s32 	%r311, %r310, %r112, %r309;
	mul.wide.s32 	%rd46, %r311, 4;
	add.s64 	%rd47, %rd2, %rd46;
	ld.global.nc.v4.f32 	{%f321, %f322, %f323, %f324}, [%rd47];
	shl.b32 	%r312, %r431, 7;
	and.b32  	%r313, %r312, 1536;
	add.s32 	%r314, %r313, %r308;
	shl.b32 	%r315, %r314, 2;
	add.s32 	%r316, %r55, %r315;
	st.shared.f32 	[%r316], %f321;
	st.shared.f32 	[%r316+512], %f322;
	st.shared.f32 	[%r316+1024], %f323;
	st.shared.f32 	[%r316+1536], %f324;
	add.s32 	%r317, %r306, %r6;
	and.b32  	%r318, %r429, 12;
	shr.u32 	%r319, %r428, 2;
	add.s32 	%r320, %r318, %r54;
	add.s32 	%r321, %r3, %r319;
	mad.lo.s32 	%r322, %r321, %r112, %r320;
	mul.wide.s32 	%rd48, %r322, 4;
	add.s64 	%rd49, %rd2, %rd48;
	ld.global.nc.v4.f32 	{%f325, %f326, %f327, %f328}, [%rd49];
	shl.b32 	%r323, %r429, 7;
	and.b32  	%r324, %r323, 1536;
	add.s32 	%r325, %r324, %r319;
	shl.b32 	%r326, %r325, 2;
	add.s32 	%r327, %r55, %r326;
	st.shared.f32 	[%r327], %f325;
	st.shared.f32 	[%r327+512], %f326;
	st.shared.f32 	[%r327+1024], %f327;
	st.shared.f32 	[%r327+1536], %f328;
	add.s32 	%r423, %r317, %r6;
	shl.b32 	%r328, %r6, 4;
	add.s32 	%r431, %r431, %r328;
	shl.b32 	%r329, %r6, 2;
	add.s32 	%r430, %r430, %r329;
	add.s32 	%r429, %r429, %r328;
	add.s32 	%r428, %r428, %r329;
	add.s32 	%r427, %r427, %r329;
	add.s32 	%r426, %r426, %r328;
	add.s32 	%r425, %r425, %r328;
	setp.lt.u32 	%p19, %r423, 512;
	@%p19 bra 	$L__BB11_20;
$L__BB11_21:
	shl.b32 	%r330, %r53, 13;
	mov.u32 	%r331, _ZZ22sgemm_double_bufferingILi128ELi128ELi16ELi8ELi8EEvPKfS1_PfiiiffE2Bs;
	add.s32 	%r64, %r331, %r330;
	mov.u32 	%r424, %r5;
	@%p15 bra 	$L__BB11_25;
	setp.eq.s32 	%p21, %r30, 1;
	add.s32 	%r332, %r39, %r54;
	mad.lo.s32 	%r333, %r332, %r111, %r40;
	mul.wide.s32 	%rd50, %r333, 4;
	add.s64 	%rd51, %rd3, %rd50;
	ld.global.nc.v4.f32 	{%f329, %f330, %f331, %f332}, [%rd51];
	add.s32 	%r335, %r64, %r334;
	st.shared.f32 	[%r335], %f329;
	st.shared.f32 	[%r335+4], %f330;
	st.shared.f32 	[%r335+8], %f331;
	st.shared.f32 	[%r335+12], %f332;
	mov.u32 	%r424, %r28;
	@%p21 bra 	$L__BB11_25;
	setp.eq.s32 	%p22, %r30, 2;
	add.s32 	%r336, %r42, %r54;
	mad.lo.s32 	%r337, %r336, %r111, %r43;
	mul.wide.s32 	%rd52, %r337, 4;
	add.s64 	%rd53, %rd3, %rd52;
	ld.global.nc.v4.f32 	{%f333, %f334, %f335, %f336}, [%rd53];
	add.s32 	%r339, %r64, %r338;
	st.shared.f32 	[%r339], %f333;
	st.shared.f32 	[%r339+4], %f334;
	st.shared.f32 	[%r339+8], %f335;
	st.shared.f32 	[%r339+12], %f336;
	mov.u32 	%r424, %r35;
	@%p22 bra 	$L__BB11_25;
	add.s32 	%r340, %r45, %r54;
	mad.lo.s32 	%r341, %r340, %r111, %r46;
	mul.wide.s32 	%rd54, %r341, 4;
	add.s64 	%rd55, %rd3, %rd54;
	ld.global.nc.v4.f32 	{%f337, %f338, %f339, %f340}, [%rd55];
	add.s32 	%r343, %r64, %r342;
	st.shared.f32 	[%r343], %f337;
	st.shared.f32 	[%r343+4], %f338;
	st.shared.f32 	[%r343+8], %f339;
	st.shared.f32 	[%r343+12], %f340;
	mov.u32 	%r424, %r38;
$L__BB11_25:
	@%p18 bra 	$L__BB11_27;
$L__BB11_26:
	.pragma "nounroll";
	shl.b32 	%r344, %r424, 2;
	and.b32  	%r345, %r344, 124;
	shr.u32 	%r346, %r424, 5;
	add.s32 	%r347, %r345, %r4;
	add.s32 	%r348, %r346, %r54;
	mad.lo.s32 	%r349, %r348, %r111, %r347;
	mul.wide.s32 	%rd56, %r349, 4;
	add.s64 	%rd57, %rd3, %rd56;
	ld.global.nc.v4.f32 	{%f341, %f342, %f343, %f344}, [%rd57];
	shl.b32 	%r350, %r424, 4;
	and.b32  	%r351, %r350, 496;
	shl.b32 	%r352, %r346, 9;
	or.b32  	%r353, %r352, %r351;
	add.s32 	%r354, %r64, %r353;
	st.shared.f32 	[%r354], %f341;
	st.shared.f32 	[%r354+4], %f342;
	st.shared.f32 	[%r354+8], %f343;
	st.shared.f32 	[%r354+12], %f344;
	add.s32 	%r355, %r424, %r6;
	shl.b32 	%r356, %r355, 2;
	and.b32  	%r357, %r356, 124;
	shr.u32 	%r358, %r355, 5;
	add.s32 	%r359, %r357, %r4;
	add.s32 	%r360, %r358, %r54;
	mad.lo.s32 	%r361, %r360, %r111, %r359;
	mul.wide.s32 	%rd58, %r361, 4;
	add.s64 	%rd59, %rd3, %rd58;
	ld.global.nc.v4.f32 	{%f345, %f346, %f347, %f348}, [%rd59];
	shl.b32 	%r362, %r355, 4;
	and.b32  	%r363, %r362, 496;
	shl.b32 	%r364, %r358, 9;
	or.b32  	%r365, %r364, %r363;
	add.s32 	%r366, %r64, %r365;
	st.shared.f32 	[%r366], %f345;
	st.shared.f32 	[%r366+4], %f346;
	st.shared.f32 	[%r366+8], %f347;
	st.shared.f32 	[%r366+12], %f348;
	add.s32 	%r367, %r355, %r6;
	shl.b32 	%r368, %r367, 2;
	and.b32  	%r369, %r368, 124;
	shr.u32 	%r370, %r367, 5;
	add.s32 	%r371, %r369, %r4;
	add.s32 	%r372, %r370, %r54;
	mad.lo.s32 	%r373, %r372, %r111, %r371;
	mul.wide.s32 	%rd60, %r373, 4;
	add.s64 	%rd61, %rd3, %rd60;
	ld.global.nc.v4.f32 	{%f349, %f350, %f351, %f352}, [%rd61];
	shl.b32 	%r374, %r367, 4;
	and.b32  	%r375, %r374, 496;
	shl.b32 	%r376, %r370, 9;
	or.b32  	%r377, %r376, %r375;
	add.s32 	%r378, %r64, %r377;
	st.shared.f32 	[%r378], %f349;
	st.shared.f32 	[%r378+4], %f350;
	st.shared.f32 	[%r378+8], %f351;
	st.shared.f32 	[%r378+12], %f352;
	add.s32 	%r379, %r367, %r6;
	shl.b32 	%r380, %r379, 2;
	and.b32  	%r381, %r380, 124;
	shr.u32 	%r382, %r379, 5;
	add.s32 	%r383, %r381, %r4;
	add.s32 	%r384, %r382, %r54;
	mad.lo.s32 	%r385, %r384, %r111, %r383;
	mul.wide.s32 	%rd62, %r385, 4;
	add.s64 	%rd63, %rd3, %rd62;
	ld.global.nc.v4.f32 	{%f353, %f354, %f355, %f356}, [%rd63];
	shl.b32 	%r386, %r379, 4;
	and.b32  	%r387, %r386, 496;
	shl.b32 	%r388, %r382, 9;
	or.b32  	%r389, %r388, %r387;
	add.s32 	%r390, %r64, %r389;
	st.shared.f32 	[%r390], %f353;
	st.shared.f32 	[%r390+4], %f354;
	st.shared.f32 	[%r390+8], %f355;
	st.shared.f32 	[%r390+12], %f356;
	add.s32 	%r424, %r379, %r6;
	setp.lt.u32 	%p24, %r424, 512;
	@%p24 bra 	$L__BB11_26;
$L__BB11_27:
	shl.b32 	%r392, %r422, 13;
	mov.u32 	%r393, _ZZ22sgemm_double_bufferingILi128ELi128ELi16ELi8ELi8EEvPKfS1_PfiiiffE2As;
	add.s32 	%r84, %r393, %r392;
	mov.u32 	%r394, _ZZ22sgemm_double_bufferingILi128ELi128ELi16ELi8ELi8EEvPKfS1_PfiiiffE2Bs;
	add.s32 	%r85, %r394, %r392;
	mov.b32 	%r434, 0;
$L__BB11_28:
	shl.b32 	%r395, %r434, 7;
	add.s32 	%r396, %r395, %r25;
	shl.b32 	%r397, %r396, 2;
	add.s32 	%r398, %r84, %r397;
	ld.shared.f32 	%f357, [%r398];
	ld.shared.f32 	%f358, [%r398+4];
	ld.shared.f32 	%f359, [%r398+8];
	ld.shared.f32 	%f360, [%r398+12];
	ld.shared.f32 	%f361, [%r398+16];
	ld.shared.f32 	%f362, [%r398+20];
	ld.shared.f32 	%f363, [%r398+24];
	ld.shared.f32 	%f364, [%r398+28];
	add.s32 	%r399, %r395, %r26;
	shl.b32 	%r400, %r399, 2;
	add.s32 	%r401, %r85, %r400;
	ld.shared.f32 	%f365, [%r401];
	ld.shared.f32 	%f366, [%r401+4];
	ld.shared.f32 	%f367, [%r401+8];
	ld.shared.f32 	%f368, [%r401+12];
	ld.shared.f32 	%f369, [%r401+16];
	ld.shared.f32 	%f370, [%r401+20];
	ld.shared.f32 	%f371, [%r401+24];
	ld.shared.f32 	%f372, [%r401+28];
	fma.rn.f32 	%f740, %f357, %f365, %f740;
	fma.rn.f32 	%f739, %f357, %f366, %f739;
	fma.rn.f32 	%f738, %f357, %f367, %f738;
	fma.rn.f32 	%f737, %f357, %f368, %f737;
	fma.rn.f32 	%f736, %f357, %f369, %f736;
	fma.rn.f32 	%f735, %f357, %f370, %f735;
	fma.rn.f32 	%f734, %f357, %f371, %f734;
	fma.rn.f32 	%f733, %f357, %f372, %f733;
	fma.rn.f32 	%f732, %f358, %f365, %f732;
	fma.rn.f32 	%f731, %f358, %f366, %f731;
	fma.rn.f32 	%f730, %f358, %f367, %f730;
	fma.rn.f32 	%f729, %f358, %f368, %f729;
	fma.rn.f32 	%f728, %f358, %f369, %f728;
	fma.rn.f32 	%f727, %f358, %f370, %f727;
	fma.rn.f32 	%f726, %f358, %f371, %f726;
	fma.rn.f32 	%f725, %f358, %f372, %f725;
	fma.rn.f32 	%f724, %f359, %f365, %f724;
	fma.rn.f32 	%f723, %f359, %f366, %f723;
	fma.rn.f32 	%f722, %f359, %f367, %f722;
	fma.rn.f32 	%f721, %f359, %f368, %f721;
	fma.rn.f32 	%f720, %f359, %f369, %f720;
	fma.rn.f32 	%f719, %f359, %f370, %f719;
	fma.rn.f32 	%f718, %f359, %f371, %f718;
	fma.rn.f32 	%f717, %f359, %f372, %f717;
	fma.rn.f32 	%f716, %f360, %f365, %f716;
	fma.rn.f32 	%f715, %f360, %f366, %f715;
	fma.rn.f32 	%f714, %f360, %f367, %f714;
	fma.rn.f32 	%f713, %f360, %f368, %f713;
	fma.rn.f32 	%f712, %f360, %f369, %f712;
	fma.rn.f32 	%f711, %f360, %f370, %f711;
	fma.rn.f32 	%f710, %f360, %f371, %f710;
	fma.rn.f32 	%f709, %f360, %f372, %f709;
	fma.rn.f32 	%f708, %f361, %f365, %f708;
	fma.rn.f32 	%f707, %f361, %f366, %f707;
	fma.rn.f32 	%f706, %f361, %f367, %f706;
	fma.rn.f32 	%f705, %f361, %f368, %f705;
	fma.rn.f32 	%f704, %f361, %f369, %f704;
	fma.rn.f32 	%f703, %f361, %f370, %f703;
	fma.rn.f32 	%f702, %f361, %f371, %f702;
	fma.rn.f32 	%f701, %f361, %f372, %f701;
	fma.rn.f32 	%f700, %f362, %f365, %f700;
	fma.rn.f32 	%f699, %f362, %f366, %f699;
	fma.rn.f32 	%f698, %f362, %f367, %f698;
	fma.rn.f32 	%f697, %f362, %f368, %f697;
	fma.rn.f32 	%f696, %f362, %f369, %f696;
	fma.rn.f32 	%f695, %f362, %f370, %f695;
	fma.rn.f32 	%f694, %f362, %f371, %f694;
	fma.rn.f32 	%f693, %f362, %f372, %f693;
	fma.rn.f32 	%f741, %f363, %f365, %f741;
	fma.rn.f32 	%f742, %f363, %f366, %f742;
	fma.rn.f32 	%f743, %f363, %f367, %f743;
	fma.rn.f32 	%f744, %f363, %f368, %f744;
	fma.rn.f32 	%f745, %f363, %f369, %f745;
	fma.rn.f32 	%f746, %f363, %f370, %f746;
	fma.rn.f32 	%f747, %f363, %f371, %f747;
	fma.rn.f32 	%f748, %f363, %f372, %f748;
	fma.rn.f32 	%f749, %f364, %f365, %f749;
	fma.rn.f32 	%f750, %f364, %f366, %f750;
	fma.rn.f32 	%f751, %f364, %f367, %f751;
	fma.rn.f32 	%f752, %f364, %f368, %f752;
	fma.rn.f32 	%f753, %f364, %f369, %f753;
	fma.rn.f32 	%f754, %f364, %f370, %f754;
	fma.rn.f32 	%f755, %f364, %f371, %f755;
	fma.rn.f32 	%f756, %f364, %f372, %f756;
	add.s32 	%r434, %r434, 1;
	setp.ne.s32 	%p25, %r434, 16;
	@%p25 bra 	$L__BB11_28;
	bar.sync 	0;
	add.s32 	%r88, %r421, 1;
	setp.eq.s32 	%p26, %r421, %r27;
	mov.u32 	%r421, %r88;
	mov.u32 	%r422, %r53;
	@%p26 bra 	$L__BB11_30;
	bra.uni 	$L__BB11_12;
$L__BB11_30:
	shl.b32 	%r402, %r1, 3;
	add.s32 	%r48, %r3, %r402;
	shl.b32 	%r404, %r2, 3;
	add.s32 	%r49, %r4, %r404;
	setp.lt.s32 	%p27, %r48, %r110;
	mul.lo.s32 	%r50, %r48, %r111;
	setp.lt.s32 	%p28, %r49, %r111;
	and.pred  	%p29, %p27, %p28;
	@%p29 bra 	$L__BB11_31;
	bra.uni 	$L__BB11_32;
$L__BB11_31:
	add.s32 	%r405, %r49, %r50;
	mul.wide.s32 	%rd64, %r405, 4;
	add.s64 	%rd65, %rd1, %rd64;
	ld.global.f32 	%f373, [%rd65];
	mul.f32 	%f374, %f258, %f373;
	fma.rn.f32 	%f375, %f257, %f740, %f374;
	st.global.f32 	[%rd65], %f375;
$L__BB11_32:
	setp.ge.s32 	%p30, %r48, %r110;
	add.s32 	%r89, %r49, 1;
	setp.ge.s32 	%p31, %r89, %r111;
	cvt.s64.s32 	%rd66, %r50;
	cvt.s64.s32 	%rd4, %r49;
	add.s64 	%rd67, %rd4, %rd66;
	shl.b64 	%rd68, %rd67, 2;
	add.s64 	%rd5, %rd1, %rd68;
	or.pred  	%p32, %p30, %p31;
	@%p32 bra 	$L__BB11_34;
	ld.global.f32 	%f376, [%rd5+4];
	mul.f32 	%f377, %f258, %f376;
	fma.rn.f32 	%f378, %f257, %f739, %f377;
	st.global.f32 	[%rd5+4], %f378;
$L__BB11_34:
	add.s32 	%r90, %r49, 2;
	setp.ge.s32 	%p34, %r90, %r111;
	or.pred  	%p35, %p30, %p34;
	@%p35 bra 	$L__BB11_36;
	ld.global.f32 	%f379, [%rd5+8];
	mul.f32 	%f380, %f258, %f379;
	fma.rn.f32 	%f381, %f257, %f738, %f380;
	st.global.f32 	[%rd5+8], %f381;
$L__BB11_36:
	add.s32 	%r91, %r49, 3;
	setp.ge.s32 	%p37, %r91, %r111;
	or.pred  	%p38, %p30, %p37;
	@%p38 bra 	$L__BB11_38;
	ld.global.f32 	%f382, [%rd5+12];
	mul.f32 	%f383, %f258, %f382;
	fma.rn.f32 	%f384, %f257, %f737, %f383;
	st.global.f32 	[%rd5+12], %f384;
$L__BB11_38:
	add.s32 	%r92, %r49, 4;
	setp.ge.s32 	%p40, %r92, %r111;
	or.pred  	%p41, %p30, %p40;
	@%p41 bra 	$L__BB11_40;
	ld.global.f32 	%f385, [%rd5+16];
	mul.f32 	%f386, %f258, %f385;
	fma.rn.f32 	%f387, %f257, %f736, %f386;
	st.global.f32 	[%rd5+16], %f387;
$L__BB11_40:
	add.s32 	%r93, %r49, 5;
	setp.ge.s32 	%p43, %r93, %r111;
	or.pred  	%p44, %p30, %p43;
	@%p44 bra 	$L__BB11_42;
	ld.global.f32 	%f388, [%rd5+20];
	mul.f32 	%f389, %f258, %f388;
	fma.rn.f32 	%f390, %f257, %f735, %f389;
	st.global.f32 	[%rd5+20], %f390;
$L__BB11_42:
	add.s32 	%r94, %r49, 6;
	setp.ge.s32 	%p46, %r94, %r111;
	or.pred  	%p47, %p30, %p46;
	@%p47 bra 	$L__BB11_44;
	ld.global.f32 	%f391, [%rd5+24];
	mul.f32 	%f392, %f258, %f391;
	fma.rn.f32 	%f393, %f257, %f734, %f392;
	st.global.f32 	[%rd5+24], %f393;
$L__BB11_44:
	add.s32 	%r95, %r49, 7;
	setp.ge.s32 	%p49, %r95, %r111;
	or.pred  	%p50, %p30, %p49;
	@%p50 bra 	$L__BB11_46;
	ld.global.f32 	%f394, [%rd5+28];
	mul.f32 	%f395, %f258, %f394;
	fma.rn.f32 	%f396, %f257, %f733, %f395;
	st.global.f32 	[%rd5+28], %f396;
$L__BB11_46:
	setp.ge.s32 	%p51, %r49, %r111;
	add.s32 	%r96, %r48, 1;
	setp.ge.s32 	%p52, %r96, %r110;
	add.s32 	%r97, %r50, %r111;
	or.pred  	%p53, %p52, %p51;
	@%p53 bra 	$L__BB11_48;
	add.s32 	%r406, %r49, %r97;
	mul.wide.s32 	%rd69, %r406, 4;
	add.s64 	%rd70, %rd1, %rd69;
	ld.global.f32 	%f397, [%rd70];
	mul.f32 	%f398, %f258, %f397;
	fma.rn.f32 	%f399, %f257, %f732, %f398;
	st.global.f32 	[%rd70], %f399;
$L__BB11_48:
	cvt.s64.s32 	%rd71, %r97;
	add.s64 	%rd72, %rd4, %rd71;
	shl.b64 	%rd73, %rd72, 2;
	add.s64 	%rd6, %rd1, %rd73;
	or.pred  	%p56, %p52, %p31;
	@%p56 bra 	$L__BB11_50;
	ld.global.f32 	%f400, [%rd6+4];
	mul.f32 	%f401, %f258, %f400;
	fma.rn.f32 	%f402, %f257, %f731, %f401;
	st.global.f32 	[%rd6+4], %f402;
$L__BB11_50:
	or.pred  	%p59, %p52, %p34;
	@%p59 bra 	$L__BB11_52;
	ld.global.f32 	%f403, [%rd6+8];
	mul.f32 	%f404, %f258, %f403;
	fma.rn.f32 	%f405, %f257, %f730, %f404;
	st.global.f32 	[%rd6+8], %f405;
$L__BB11_52:
	or.pred  	%p62, %p52, %p37;
	@%p62 bra 	$L__BB11_54;
	ld.global.f32 	%f406, [%rd6+12];
	mul.f32 	%f407, %f258, %f406;
	fma.rn.f32 	%f408, %f257, %f729, %f407;
	st.global.f32 	[%rd6+12], %f408;
$L__BB11_54:
	setp.ge.s32 	%p63, %r96, %r110;
	setp.ge.s32 	%p64, %r92, %r111;
	or.pred  	%p65, %p63, %p64;
	@%p65 bra 	$L__BB11_56;
	ld.global.f32 	%f409, [%rd6+16];
	mul.f32 	%f410, %f258, %f409;
	fma.rn.f32 	%f411, %f257, %f728, %f410;
	st.global.f32 	[%rd6+16], %f411;
$L__BB11_56:
	setp.ge.s32 	%p67, %r93, %r111;
	or.pred  	%p68, %p63, %p67;
	@%p68 bra 	$L__BB11_58;
	ld.global.f32 	%f412, [%rd6+20];
	mul.f32 	%f413, %f258, %f412;
	fma.rn.f32 	%f414, %f257, %f727, %f413;
	st.global.f32 	[%rd6+20], %f414;
$L__BB11_58:
	setp.ge.s32 	%p70, %r94, %r111;
	or.pred  	%p71, %p63, %p70;
	@%p71 bra 	$L__BB11_60;
	ld.global.f32 	%f415, [%rd6+24];
	mul.f32 	%f416, %f258, %f415;
	fma.rn.f32 	%f417, %f257, %f726, %f416;
	st.global.f32 	[%rd6+24], %f417;
$L__BB11_60:
	setp.ge.s32 	%p73, %r95, %r111;
	or.pred  	%p74, %p63, %p73;
	@%p74 bra 	$L__BB11_62;
	ld.global.f32 	%f418, [%rd6+28];
	mul.f32 	%f419, %f258, %f418;
	fma.rn.f32 	%f420, %f257, %f725, %f419;
	st.global.f32 	[%rd6+28], %f420;
$L__BB11_62:
	setp.ge.s32 	%p75, %r49, %r111;
	add.s32 	%r98, %r48, 2;
	setp.ge.s32 	%p76, %r98, %r110;
	add.s32 	%r99, %r97, %r111;
	or.pred  	%p77, %p76, %p75;
	@%p77 bra 	$L__BB11_64;
	add.s32 	%r407, %r49, %r99;
	mul.wide.s32 	%rd74, %r407, 4;
	add.s64 	%rd75, %rd1, %rd74;
	ld.global.f32 	%f421, [%rd75];
	mul.f32 	%f422, %f258, %f421;
	fma.rn.f32 	%f423, %f257, %f724, %f422;
	st.global.f32 	[%rd75], %f423;
$L__BB11_64:
	setp.ge.s32 	%p79, %r89, %r111;
	cvt.s64.s32 	%rd76, %r99;
	add.s64 	%rd77, %rd4, %rd76;
	shl.b64 	%rd78, %rd77, 2;
	add.s64 	%rd7, %rd1, %rd78;
	or.pred  	%p80, %p76, %p79;
	@%p80 bra 	$L__BB11_66;
	ld.global.f32 	%f424, [%rd7+4];
	mul.f32 	%f425, %f258, %f424;
	fma.rn.f32 	%f426, %f257, %f723, %f425;
	st.global.f32 	[%rd7+4], %f426;
$L__BB11_66:
	setp.ge.s32 	%p82, %r90, %r111;
	or.pred  	%p83, %p76, %p82;
	@%p83 bra 	$L__BB11_68;
	ld.global.f32 	%f427, [%rd7+8];
	mul.f32 	%f428, %f258, %f427;
	fma.rn.f32 	%f429, %f257, %f722, %f428;
	st.global.f32 	[%rd7+8], %f429;
$L__BB11_68:
	setp.ge.s32 	%p85, %r91, %r111;
	or.pred  	%p86, %p76, %p85;
	@%p86 bra 	$L__BB11_70;
	ld.global.f32 	%f430, [%rd7+12];
	mul.f32 	%f431, %f258, %f430;
	fma.rn.f32 	%f432, %f257, %f721, %f431;
	st.global.f32 	[%rd7+12], %f432;
$L__BB11_70:
	or.pred  	%p89, %p76, %p64;
	@%p89 bra 	$L__BB11_72;
	ld.global.f32 	%f433, [%rd7+16];
	mul.f32 	%f434, %f258, %f433;
	fma.rn.f32 	%f435, %f257, %f720, %f434;
	st.global.f32 	[%rd7+16], %f435;
$L__BB11_72:
	or.pred  	%p92, %p76, %p67;
	@%p92 bra 	$L__BB11_74;
	ld.global.f32 	%f436, [%rd7+20];
	mul.f32 	%f437, %f258, %f436;
	fma.rn.f32 	%f438, %f257, %f719, %f437;
	st.global.f32 	[%rd7+20], %f438;
$L__BB11_74:
	setp.ge.s32 	%p93, %r98, %r110;
	setp.ge.s32 	%p94, %r94, %r111;
	or.pred  	%p95, %p93, %p94;
	@%p95 bra 	$L__BB11_76;
	ld.global.f32 	%f439, [%rd7+24];
	mul.f32 	%f440, %f258, %f439;
	fma.rn.f32 	%f441, %f257, %f718, %f440;
	st.global.f32 	[%rd7+24], %f441;
$L__BB11_76:
	setp.ge.s32 	%p96, %r98, %r110;
	setp.ge.s32 	%p97, %r95, %r111;
	or.pred  	%p98, %p96, %p97;
	@%p98 bra 	$L__BB11_78;
	ld.global.f32 	%f442, [%rd7+28];
	mul.f32 	%f443, %f258, %f442;
	fma.rn.f32 	%f444, %f257, %f717, %f443;
	st.global.f32 	[%rd7+28], %f444;
$L__BB11_78:
	setp.ge.s32 	%p99, %r49, %r111;
	add.s32 	%r100, %r48, 3;
	setp.ge.s32 	%p100, %r100, %r110;
	add.s32 	%r101, %r99, %r111;
	or.pred  	%p101, %p100, %p99;
	@%p101 bra 	$L__BB11_80;
	add.s32 	%r408, %r49, %r101;
	mul.wide.s32 	%rd79, %r408, 4;
	add.s64 	%rd80, %rd1, %rd79;
	ld.global.f32 	%f445, [%rd80];
	mul.f32 	%f446, %f258, %f445;
	fma.rn.f32 	%f447, %f257, %f716, %f446;
	st.global.f32 	[%rd80], %f447;
$L__BB11_80:
	setp.ge.s32 	%p102, %r100, %r110;
	setp.ge.s32 	%p103, %r89, %r111;
	cvt.s64.s32 	%rd81, %r101;
	add.s64 	%rd82, %rd4, %rd81;
	shl.b64 	%rd83, %rd82, 2;
	add.s64 	%rd8, %rd1, %rd83;
	or.pred  	%p104, %p102, %p103;
	@%p104 bra 	$L__BB11_82;
	ld.global.f32 	%f448, [%rd8+4];
	mul.f32 	%f449, %f258, %f448;
	fma.rn.f32 	%f450, %f257, %f715, %f449;
	st.global.f32 	[%rd8+4], %f450;
$L__BB11_82:
	setp.ge.s32 	%p105, %r100, %r110;
	setp.ge.s32 	%p106, %r90, %r111;
	or.pred  	%p107, %p105, %p106;
	@%p107 bra 	$L__BB11_84;
	ld.global.f32 	%f451, [%rd8+8];
	mul.f32 	%f452, %f258, %f451;
	fma.rn.f32 	%f453, %f257, %f714, %f452;
	st.global.f32 	[%rd8+8], %f453;
$L__BB11_84:
	setp.ge.s32 	%p108, %r100, %r110;
	setp.ge.s32 	%p109, %r91, %r111;
	or.pred  	%p110, %p108, %p109;
	@%p110 bra 	$L__BB11_86;
	ld.global.f32 	%f454, [%rd8+12];
	mul.f32 	%f455, %f258, %f454;
	fma.rn.f32 	%f456, %f257, %f713, %f455;
	st.global.f32 	[%rd8+12], %f456;
$L__BB11_86:
	setp.ge.s32 	%p111, %r100, %r110;
	setp.ge.s32 	%p112, %r92, %r111;
	or.pred  	%p113, %p111, %p112;
	@%p113 bra 	$L__BB11_88;
	ld.global.f32 	%f457, [%rd8+16];
	mul.f32 	%f458, %f258, %f457;
	fma.rn.f32 	%f459, %f257, %f712, %f458;
	st.global.f32 	[%rd8+16], %f459;
$L__BB11_88:
	setp.ge.s32 	%p114, %r100, %r110;
	setp.ge.s32 	%p115, %r93, %r111;
	or.pred  	%p116, %p114, %p115;
	@%p116 bra 	$L__BB11_90;
	ld.global.f32 	%f460, [%rd8+20];
	mul.f32 	%f461, %f258, %f460;
	fma.rn.f32 	%f462, %f257, %f711, %f461;
	st.global.f32 	[%rd8+20], %f462;
$L__BB11_90:
	setp.ge.s32 	%p117, %r100, %r110;
	setp.ge.s32 	%p118, %r94, %r111;
	or.pred  	%p119, %p117, %p118;
	@%p119 bra 	$L__BB11_92;
	ld.global.f32 	%f463, [%rd8+24];
	mul.f32 	%f464, %f258, %f463;
	fma.rn.f32 	%f465, %f257, %f710, %f464;
	st.global.f32 	[%rd8+24], %f465;
$L__BB11_92:
	setp.ge.s32 	%p120, %r100, %r110;
	setp.ge.s32 	%p121, %r95, %r111;
	or.pred  	%p122, %p120, %p121;
	@%p122 bra 	$L__BB11_94;
	ld.global.f32 	%f466, [%rd8+28];
	mul.f32 	%f467, %f258, %f466;
	fma.rn.f32 	%f468, %f257, %f709, %f467;
	st.global.f32 	[%rd8+28], %f468;
$L__BB11_94:
	setp.ge.s32 	%p123, %r49, %r111;
	add.s32 	%r102, %r48, 4;
	setp.ge.s32 	%p124, %r102, %r110;
	add.s32 	%r103, %r101, %r111;
	or.pred  	%p125, %p124, %p123;
	@%p125 bra 	$L__BB11_96;
	add.s32 	%r409, %r49, %r103;
	mul.wide.s32 	%rd84, %r409, 4;
	add.s64 	%rd85, %rd1, %rd84;
	ld.global.f32 	%f469, [%rd85];
	mul.f32 	%f470, %f258, %f469;
	fma.rn.f32 	%f471, %f257, %f708, %f470;
	st.global.f32 	[%rd85], %f471;
$L__BB11_96:
	setp.ge.s32 	%p126, %r102, %r110;
	setp.ge.s32 	%p127, %r89, %r111;
	cvt.s64.s32 	%rd86, %r103;
	add.s64 	%rd87, %rd4, %rd86;
	shl.b64 	%rd88, %rd87, 2;
	add.s64 	%rd9, %rd1, %rd88;
	or.pred  	%p128, %p126, %p127;
	@%p128 bra 	$L__BB11_98;
	ld.global.f32 	%f472, [%rd9+4];
	mul.f32 	%f473, %f258, %f472;
	fma.rn.f32 	%f474, %f257, %f707, %f473;
	st.global.f32 	[%rd9+4], %f474;
$L__BB11_98:
	setp.ge.s32 	%p129, %r102, %r110;
	setp.ge.s32 	%p130, %r90, %r111;
	or.pred  	%p131, %p129, %p130;
	@%p131 bra 	$L__BB11_100;
	ld.global.f32 	%f475, [%rd9+8];
	mul.f32 	%f476, %f258, %f475;
	fma.rn.f32 	%f477, %f257, %f706, %f476;
	st.global.f32 	[%rd9+8], %f477;
$L__BB11_100:
	setp.ge.s32 	%p132, %r102, %r110;
	setp.ge.s32 	%p133, %r91, %r111;
	or.pred  	%p134, %p132, %p133;
	@%p134 bra 	$L__BB11_102;
	ld.global.f32 	%f478, [%rd9+12];
	mul.f32 	%f479, %f258, %f478;
	fma.rn.f32 	%f480, %f257, %f705, %f479;
	st.global.f32 	[%rd9+12], %f480;
$L__BB11_102:
	setp.ge.s32 	%p135, %r102, %r110;
	setp.ge.s32 	%p136, %r92, %r111;
	or.pred  	%p137, %p135, %p136;
	@%p137 bra 	$L__BB11_104;
	ld.global.f32 	%f481, [%rd9+16];
	mul.f32 	%f482, %f258, %f481;
	fma.rn.f32 	%f483, %f257, %f704, %f482;
	st.global.f32 	[%rd9+16], %f483;
$L__BB11_104:
	setp.ge.s32 	%p138, %r102, %r110;
	setp.ge.s32 	%p139, %r93, %r111;
	or.pred  	%p140, %p138, %p139;
	@%p140 bra 	$L__BB11_106;
	ld.global.f32 	%f484, [%rd9+20];
	mul.f32 	%f485, %f258, %f484;
	fma.rn.f32 	%f486, %f257, %f703, %f485;
	st.global.f32 	[%rd9+20], %f486;
$L__BB11_106:
	setp.ge.s32 	%p141, %r102, %r110;
	setp.ge.s32 	%p142, %r94, %r111;
	or.pred  	%p143, %p141, %p142;
	@%p143 bra 	$L__BB11_108;
	ld.global.f32 	%f487, [%rd9+24];
	mul.f32 	%f488, %f258, %f487;
	fma.rn.f32 	%f489, %f257, %f702, %f488;
	st.global.f32 	[%rd9+24], %f489;
$L__BB11_108:
	setp.ge.s32 	%p144, %r102, %r110;
	setp.ge.s32 	%p145, %r95, %r111;
	or.pred  	%p146, %p144, %p145;
	@%p146 bra 	$L__BB11_110;
	ld.global.f32 	%f490, [%rd9+28];
	mul.f32 	%f491, %f258, %f490;
	fma.rn.f32 	%f492, %f257, %f701, %f491;
	st.global.f32 	[%rd9+28], %f492;
$L__BB11_110:
	setp.ge.s32 	%p147, %r49, %r111;
	add.s32 	%r104, %r48, 5;
	setp.ge.s32 	%p148, %r104, %r110;
	add.s32 	%r105, %r103, %r111;
	or.pred  	%p149, %p148, %p147;
	@%p149 bra 	$L__BB11_112;
	add.s32 	%r410, %r49, %r105;
	mul.wide.s32 	%rd89, %r410, 4;
	add.s64 	%rd90, %rd1, %rd89;
	ld.global.f32 	%f493, [%rd90];
	mul.f32 	%f494, %f258, %f493;
	fma.rn.f32 	%f495, %f257, %f700, %f494;
	st.global.f32 	[%rd90], %f495;
$L__BB11_112:
	setp.ge.s32 	%p150, %r104, %r110;
	setp.ge.s32 	%p151, %r89, %r111;
	cvt.s64.s32 	%rd91, %r105;
	add.s64 	%rd92, %rd4, %rd91;
	shl.b64 	%rd93, %rd92, 2;
	add.s64 	%rd10, %rd1, %rd93;
	or.pred  	%p152, %p150, %p151;
	@%p152 bra 	$L__BB11_114;
	ld.global.f32 	%f496, [%rd10+4];
	mul.f32 	%f497, %f258, %f496;
	fma.rn.f32 	%f498, %f257, %f699, %f497;
	st.global.f32 	[%rd10+4], %f498;
$L__BB11_114:
	setp.ge.s32 	%p153, %r104, %r110;
	setp.ge.s32 	%p154, %r90, %r111;
	or.pred  	%p155, %p153, %p154;
	@%p155 bra 	$L__BB11_116;
	ld.global.f32 	%f499, [%rd10+8];
	mul.f32 	%f500, %f258, %f499;
	fma.rn.f32 	%f501, %f257, %f698, %f500;
	st.global.f32 	[%rd10+8], %f501;
$L__BB11_116:
	setp.ge.s32 	%p156, %r104, %r110;
	setp.ge.s32 	%p157, %r91, %r111;
	or.pred  	%p158, %p156, %p157;
	@%p158 bra 	$L__BB11_118;
	ld.global.f32 	%f502, [%rd10+12];
	mul.f32 	%f503, %f258, %f502;
	fma.rn.f32 	%f504, %f257, %f697, %f503;
	st.global.f32 	[%rd10+12], %f504;
$L__BB11_118:
	setp.ge.s32 	%p159, %r104, %r110;
	setp.ge.s32 	%p160, %r92, %r111;
	or.pred  	%p161, %p159, %p160;
	@%p161 bra 	$L__BB11_120;
	ld.global.f32 	%f505, [%rd10+16];
	mul.f32 	%f506, %f258, %f505;
	fma.rn.f32 	%f507, %f257, %f696, %f506;
	st.global.f32 	[%rd10+16], %f507;
$L__BB11_120:
	setp.ge.s32 	%p162, %r104, %r110;
	setp.ge.s32 	%p163, %r93, %r111;
	or.pred  	%p164, %p162, %p163;
	@%p164 bra 	$L__BB11_122;
	ld.global.f32 	%f508, [%rd10+20];
	mul.f32 	%f509, %f258, %f508;
	fma.rn.f32 	%f510, %f257, %f695, %f509;
	st.global.f32 	[%rd10+20], %f510;
$L__BB11_122:
	setp.ge.s32 	%p165, %r104, %r110;
	setp.ge.s32 	%p166, %r94, %r111;
	or.pred  	%p167, %p165, %p166;
	@%p167 bra 	$L__BB11_124;
	ld.global.f32 	%f511, [%rd10+24];
	mul.f32 	%f512, %f258, %f511;
	fma.rn.f32 	%f513, %f257, %f694, %f512;
	st.global.f32 	[%rd10+24], %f513;
$L__BB11_124:
	setp.ge.s32 	%p168, %r104, %r110;
	setp.ge.s32 	%p169, %r95, %r111;
	or.pred  	%p170, %p168, %p169;
	@%p170 bra 	$L__BB11_126;
	ld.global.f32 	%f514, [%rd10+28];
	mul.f32 	%f515, %f258, %f514;
	fma.rn.f32 	%f516, %f257, %f693, %f515;
	st.global.f32 	[%rd10+28], %f516;
$L__BB11_126:
	setp.ge.s32 	%p171, %r49, %r111;
	add.s32 	%r106, %r48, 6;
	setp.ge.s32 	%p172, %r106, %r110;
	add.s32 	%r107, %r105, %r111;
	or.pred  	%p173, %p172, %p171;
	@%p173 bra 	$L__BB11_128;
	add.s32 	%r411, %r49, %r107;
	mul.wide.s32 	%rd94, %r411, 4;
	add.s64 	%rd95, %rd1, %rd94;
	ld.global.f32 	%f517, [%rd95];
	mul.f32 	%f518, %f258, %f517;
	fma.rn.f32 	%f519, %f257, %f741, %f518;
	st.global.f32 	[%rd95], %f519;
$L__BB11_128:
	setp.ge.s32 	%p174, %r106, %r110;
	setp.ge.s32 	%p175, %r89, %r111;
	cvt.s64.s32 	%rd96, %r107;
	add.s64 	%rd97, %rd4, %rd96;
	shl.b64 	%rd98, %rd97, 2;
	add.s64 	%rd11, %rd1, %rd98;
	or.pred  	%p176, %p174, %p175;
	@%p176 bra 	$L__BB11_130;
	ld.global.f32 	%f520, [%rd11+4];
	mul.f32 	%f521, %f258, %f520;
	fma.rn.f32 	%f522, %f257, %f742, %f521;
	st.global.f32 	[%rd11+4], %f522;
$L__BB11_130:
	setp.ge.s32 	%p177, %r106, %r110;
	setp.ge.s32 	%p178, %r90, %r111;
	or.pred  	%p179, %p177, %p178;
	@%p179 bra 	$L__BB11_132;
	ld.global.f32 	%f523, [%rd11+8];
	mul.f32 	%f524, %f258, %f523;
	fma.rn.f32 	%f525, %f257, %f743, %f524;
	st.global.f32 	[%rd11+8], %f525;
$L__BB11_132:
	setp.ge.s32 	%p180, %r106, %r110;
	setp.ge.s32 	%p181, %r91, %r111;
	or.pred  	%p182, %p180, %p181;
	@%p182 bra 	$L__BB11_134;
	ld.global.f32 	%f526, [%rd11+12];
	mul.f32 	%f527, %f258, %f526;
	fma.rn.f32 	%f528, %f257, %f744, %f527;
	st.global.f32 	[%rd11+12], %f528;
$L__BB11_134:
	setp.ge.s32 	%p183, %r106, %r110;
	setp.ge.s32 	%p184, %r92, %r111;
	or.pred  	%p185, %p183, %p184;
	@%p185 bra 	$L__BB11_136;
	ld.global.f32 	%f529, [%rd11+16];
	mul.f32 	%f530, %f258, %f529;
	fma.rn.f32 	%f531, %f257, %f745, %f530;
	st.global.f32 	[%rd11+16], %f531;
$L__BB11_136:
	setp.ge.s32 	%p186, %r106, %r110;
	setp.ge.s32 	%p187, %r93, %r111;
	or.pred  	%p188, %p186, %p187;
	@%p188 bra 	$L__BB11_138;
	ld.global.f32 	%f532, [%rd11+20];
	mul.f32 	%f533, %f258, %f532;
	fma.rn.f32 	%f534, %f257, %f746, %f533;
	st.global.f32 	[%rd11+20], %f534;
$L__BB11_138:
	setp.ge.s32 	%p189, %r106, %r110;
	setp.ge.s32 	%p190, %r94, %r111;
	or.pred  	%p191, %p189, %p190;
	@%p191 bra 	$L__BB11_140;
	ld.global.f32 	%f535, [%rd11+24];
	mul.f32 	%f536, %f258, %f535;
	fma.rn.f32 	%f537, %f257, %f747, %f536;
	st.global.f32 	[%rd11+24], %f537;
$L__BB11_140:
	setp.ge.s32 	%p192, %r106, %r110;
	setp.ge.s32 	%p193, %r95, %r111;
	or.pred  	%p194, %p192, %p193;
	@%p194 bra 	$L__BB11_142;
	ld.global.f32 	%f538, [%rd11+28];
	mul.f32 	%f539, %f258, %f538;
	fma.rn.f32 	%f540, %f257, %f748, %f539;
	st.global.f32 	[%rd11+28], %f540;
$L__BB11_142:
	setp.ge.s32 	%p195, %r49, %r111;
	add.s32 	%r108, %r48, 7;
	setp.ge.s32 	%p196, %r108, %r110;
	add.s32 	%r109, %r107, %r111;
	or.pred  	%p197, %p196, %p195;
	@%p197 bra 	$L__BB11_144;
	add.s32 	%r412, %r49, %r109;
	mul.wide.s32 	%rd99, %r412, 4;
	add.s64 	%rd100, %rd1, %rd99;
	ld.global.f32 	%f541, [%rd100];
	mul.f32 	%f542, %f258, %f541;
	fma.rn.f32 	%f543, %f257, %f749, %f542;
	st.global.f32 	[%rd100], %f543;
$L__BB11_144:
	setp.ge.s32 	%p198, %r108, %r110;
	setp.ge.s32 	%p199, %r89, %r111;
	cvt.s64.s32 	%rd101, %r109;
	add.s64 	%rd102, %rd4, %rd101;
	shl.b64 	%rd103, %rd102, 2;
	add.s64 	%rd12, %rd1, %rd103;
	or.pred  	%p200, %p198, %p199;
	@%p200 bra 	$L__BB11_146;
	ld.global.f32 	%f544, [%rd12+4];
	mul.f32 	%f545, %f258, %f544;
	fma.rn.f32 	%f546, %f257, %f750, %f545;
	st.global.f32 	[%rd12+4], %f546;
$L__BB11_146:
	setp.ge.s32 	%p201, %r108, %r110;
	setp.ge.s32 	%p202, %r90, %r111;
	or.pred  	%p203, %p201, %p202;
	@%p203 bra 	$L__BB11_148;
	ld.global.f32 	%f547, [%rd12+8];
	mul.f32 	%f548, %f258, %f547;
	fma.rn.f32 	%f549, %f257, %f751, %f548;
	st.global.f32 	[%rd12+8], %f549;
$L__BB11_148:
	setp.ge.s32 	%p204, %r108, %r110;
	setp.ge.s32 	%p205, %r91, %r111;
	or.pred  	%p206, %p204, %p205;
	@%p206 bra 	$L__BB11_150;
	ld.global.f32 	%f550, [%rd12+12];
	mul.f32 	%f551, %f258, %f550;
	fma.rn.f32 	%f552, %f257, %f752, %f551;
	st.global.f32 	[%rd12+12], %f552;
$L__BB11_150:
	setp.ge.s32 	%p207, %r108, %r110;
	setp.ge.s32 	%p208, %r92, %r111;
	or.pred  	%p209, %p207, %p208;
	@%p209 bra 	$L__BB11_152;
	ld.global.f32 	%f553, [%rd12+16];
	mul.f32 	%f554, %f258, %f553;
	fma.rn.f32 	%f555, %f257, %f753, %f554;
	st.global.f32 	[%rd12+16], %f555;
$L__BB11_152:
	setp.ge.s32 	%p210, %r108, %r110;
	setp.ge.s32 	%p211, %r93, %r111;
	or.pred  	%p212, %p210, %p211;
	@%p212 bra 	$L__BB11_154;
	ld.global.f32 	%f556, [%rd12+20];
	mul.f32 	%f557, %f258, %f556;
	fma.rn.f32 	%f558, %f257, %f754, %f557;
	st.global.f32 	[%rd12+20], %f558;
$L__BB11_154:
	setp.ge.s32 	%p213, %r108, %r110;
	setp.ge.s32 	%p214, %r94, %r111;
	or.pred  	%p215, %p213, %p214;
	@%p215 bra 	$L__BB11_156;
	ld.global.f32 	%f559, [%rd12+24];
	mul.f32 	%f560, %f258, %f559;
	fma.rn.f32 	%f561, %f257, %f755, %f560;
	st.global.f32 	[%rd12+24], %f561;
$L__BB11_156:
	setp.ge.s32 	%p216, %r108, %r110;
	setp.ge.s32 	%p217, %r95, %r111;
	or.pred  	%p218, %p216, %p217;
	@%p218 bra 	$L__BB11_158;
	ld.global.f32 	%f562, [%rd12+28];
	mul.f32 	%f563, %f258, %f562;
	fma.rn.f32 	%f564, %f257, %f756, %f563;
	st.global.f32 	[%rd12+28], %f564;
$L__BB11_158:
	ret;
$L__BB11_159:
	.pragma "nounroll";
	shl.b32 	%r140, %r415, 2;
	and.b32  	%r141, %r140, 12;
	shr.u32 	%r142, %r415, 2;
	add.s32 	%r143, %r3, %r142;
	mad.lo.s32 	%r144, %r143, %r112, %r141;
	mul.wide.s32 	%rd18, %r144, 4;
	add.s64 	%rd19, %rd2, %rd18;
	ld.global.nc.v4.f32 	{%f263, %f264, %f265, %f266}, [%rd19];
	shl.b32 	%r145, %r415, 9;
	and.b32  	%r146, %r145, 1536;
	add.s32 	%r147, %r146, %r142;
	shl.b32 	%r148, %r147, 2;
	mov.u32 	%r149, _ZZ22sgemm_double_bufferingILi128ELi128ELi16ELi8ELi8EEvPKfS1_PfiiiffE2As;
	add.s32 	%r150, %r149, %r148;
	st.shared.f32 	[%r150], %f263;
	st.shared.f32 	[%r150+512], %f264;
	st.shared.f32 	[%r150+1024], %f265;
	st.shared.f32 	[%r150+1536], %f266;
	add.s32 	%r151, %r415, %r6;
	shl.b32 	%r152, %r151, 2;
	and.b32  	%r153, %r152, 12;
	shr.u32 	%r154, %r151, 2;
	add.s32 	%r155, %r3, %r154;
	mad.lo.s32 	%r156, %r155, %r112, %r153;
	mul.wide.s32 	%rd20, %r156, 4;
	add.s64 	%rd21, %rd2, %rd20;
	ld.global.nc.v4.f32 	{%f267, %f268, %f269, %f270}, [%rd21];
	shl.b32 	%r157, %r151, 9;
	and.b32  	%r158, %r157, 1536;
	add.s32 	%r159, %r158, %r154;
	shl.b32 	%r160, %r159, 2;
	add.s32 	%r161, %r149, %r160;
	st.shared.f32 	[%r161], %f267;
	st.shared.f32 	[%r161+512], %f268;
	st.shared.f32 	[%r161+1024], %f269;
	st.shared.f32 	[%r161+1536], %f270;
	add.s32 	%r162, %r151, %r6;
	shl.b32 	%r163, %r162, 2;
	and.b32  	%r164, %r163, 12;
	shr.u32 	%r165, %r162, 2;
	add.s32 	%r166, %r3, %r165;
	mad.lo.s32 	%r167, %r166, %r112, %r164;
	mul.wide.s32 	%rd22, %r167, 4;
	add.s64 	%rd23, %rd2, %rd22;
	ld.global.nc.v4.f32 	{%f271, %f272, %f273, %f274}, [%rd23];
	shl.b32 	%r168, %r162, 9;
	and.b32  	%r169, %r168, 1536;
	add.s32 	%r170, %r169, %r165;
	shl.b32 	%r171, %r170, 2;
	add.s32 	%r172, %r149, %r171;
	st.shared.f32 	[%r172], %f271;
	st.shared.f32 	[%r172+512], %f272;
	st.shared.f32 	[%r172+1024], %f273;
	st.shared.f32 	[%r172+1536], %f274;
	add.s32 	%r173, %r162, %r6;
	shl.b32 	%r174, %r173, 2;
	and.b32  	%r175, %r174, 12;
	shr.u32 	%r176, %r173, 2;
	add.s32 	%r177, %r3, %r176;
	mad.lo.s32 	%r178, %r177, %r112, %r175;
	mul.wide.s32 	%rd24, %r178, 4;
	add.s64 	%rd25, %rd2, %rd24;
	ld.global.nc.v4.f32 	{%f275, %f276, %f277, %f278}, [%rd25];
	shl.b32 	%r179, %r173, 9;
	and.b32  	%r180, %r179, 1536;
	add.s32 	%r181, %r180, %r176;
	shl.b32 	%r182, %r181, 2;
	add.s32 	%r183, %r149, %r182;
	st.shared.f32 	[%r183], %f275;
	st.shared.f32 	[%r183+512], %f276;
	st.shared.f32 	[%r183+1024], %f277;
	st.shared.f32 	[%r183+1536], %f278;
	add.s32 	%r415, %r173, %r6;
	setp.lt.u32 	%p6, %r415, 512;
	@%p6 bra 	$L__BB11_159;
	bra.uni 	$L__BB11_5;

}
	// .globl	_Z20sgemm_vectorize_smemILi64ELi64ELi8ELi4ELi8EEvPKfS1_Pfiiiff
.visible .entry _Z20sgemm_vectorize_smemILi64ELi64ELi8ELi4ELi8EEvPKfS1_Pfiiiff(
	.param .u64 .ptr .align 1 _Z20sgemm_vectorize_smemILi64ELi64ELi8ELi4ELi8EEvPKfS1_Pfiiiff_param_0,
	.param .u64 .ptr .align 1 _Z20sgemm_vectorize_smemILi64ELi64ELi8ELi4ELi8EEvPKfS1_Pfiiiff_param_1,
	.param .u64 .ptr .align 1 _Z20sgemm_vectorize_smemILi64ELi64ELi8ELi4ELi8EEvPKfS1_Pfiiiff_param_2,
	.param .u32 _Z20sgemm_vectorize_smemILi64ELi64ELi8ELi4ELi8EEvPKfS1_Pfiiiff_param_3,
	.param .u32 _Z20sgemm_vectorize_smemILi64ELi64ELi8ELi4ELi8EEvPKfS1_Pfiiiff_param_4,
	.param .u32 _Z20sgemm_vectorize_smemILi64ELi64ELi8ELi4ELi8EEvPKfS1_Pfiiiff_param_5,
	.param .f32 _Z20sgemm_vectorize_smemILi64ELi64ELi8ELi4ELi8EEvPKfS1_Pfiiiff_param_6,
	.param .f32 _Z20sgemm_vectorize_smemILi64ELi64ELi8ELi4ELi8EEvPKfS1_Pfiiiff_param_7
)
{
	.reg .pred 	%p<112>;
	.reg .b32 	%r<278>;
	.reg .b32 	%f<393>;
	.reg .b64 	%rd<60>;
	// demoted variable
	.shared .align 4 .b8 _ZZ20sgemm_vectorize_smemILi64ELi64ELi8ELi4ELi8EEvPKfS1_PfiiiffE2As[2048];
	// demoted variable
	.shared .align 4 .b8 _ZZ20sgemm_vectorize_smemILi64ELi64ELi8ELi4ELi8EEvPKfS1_PfiiiffE2Bs[2048];
	ld.param.u64 	%rd9, [_Z20sgemm_vectorize_smemILi64ELi64ELi8ELi4ELi8EEvPKfS1_Pfiiiff_param_0];
	ld.param.u64 	%rd10, [_Z20sgemm_vectorize_smemILi64ELi64ELi8ELi4ELi8EEvPKfS1_Pfiiiff_param_1];
	ld.param.u64 	%rd11, [_Z20sgemm_vectorize_smemILi64ELi64ELi8ELi4ELi8EEvPKfS1_Pfiiiff_param_2];
	ld.param.u32 	%r71, [_Z20sgemm_vectorize_smemILi64ELi64ELi8ELi4ELi8EEvPKfS1_Pfiiiff_param_3];
	ld.param.u32 	%r72, [_Z20sgemm_vectorize_smemILi64ELi64ELi8ELi4ELi8EEvPKfS1_Pfiiiff_param_4];
	ld.param.u32 	%r73, [_Z20sgemm_vectorize_smemILi64ELi64ELi8ELi4ELi8EEvPKfS1_Pfiiiff_param_5];
	ld.param.f32 	%f129, [_Z20sgemm_vectorize_smemILi64ELi64ELi8ELi4ELi8EEvPKfS1_Pfiiiff_param_6];
	ld.param.f32 	%f130, [_Z20sgemm_vectorize_smemILi64ELi64ELi8ELi4ELi8EEvPKfS1_Pfiiiff_param_7];
	cvta.to.global.u64 	%rd1, %rd11;
	cvta.to.global.u64 	%rd2, %rd9;
	cvta.to.global.u64 	%rd3, %rd10;
	mov.u32 	%r1, %tid.y;
	mov.u32 	%r2, %tid.x;
	mov.u32 	%r74, %ctaid.y;
	shl.b32 	%r3, %r74, 6;
	mov.u32 	%r75, %ctaid.x;
	shl.b32 	%r4, %r75, 6;
	mov.u32 	%r76, %ntid.x;
	mad.lo.s32 	%r5, %r76, %r1, %r2;
	mov.u32 	%r77, %ntid.y;
	mul.lo.s32 	%r6, %r76, %r77;
	setp.lt.s32 	%p1, %r73, -6;
	mov.f32 	%f361, 0f00000000;
	mov.f32 	%f362, %f361;
	mov.f32 	%f363, %f361;
	mov.f32 	%f364, %f361;
	mov.f32 	%f365, %f361;
	mov.f32 	%f366, %f361;
	mov.f32 	%f367, %f361;
	mov.f32 	%f368, %f361;
	mov.f32 	%f369, %f361;
	mov.f32 	%f370, %f361;
	mov.f32 	%f371, %f361;
	mov.f32 	%f372, %f361;
	mov.f32 	%f373, %f361;
	mov.f32 	%f374, %f361;
	mov.f32 	%f375, %f361;
	mov.f32 	%f376, %f361;
	mov.f32 	%f377, %f361;
	mov.f32 	%f378, %f361;
	mov.f32 	%f379, %f361;
	mov.f32 	%f380, %f361;
	mov.f32 	%f381, %f361;
	mov.f32 	%f382, %f361;
	mov.f32 	%f383, %f361;
	mov.f32 	%f384, %f361;
	mov.f32 	%f385, %f361;
	mov.f32 	%f386, %f361;
	mov.f32 	%f387, %f361;
	mov.f32 	%f388, %f361;
	mov.f32 	%f389, %f361;
	mov.f32 	%f390, %f361;
	mov.f32 	%f391, %f361;
	mov.f32 	%f392, %f361;
	@%p1 bra 	$L__BB12_19;
	add.s32 	%r79, %r73, -1;
	shr.s32 	%r80, %r79, 31;
	shr.u32 	%r81, %r80, 29;
	add.s32 	%r82, %r79, %r81;
	shr.s32 	%r7, %r82, 3;
	add.s32 	%r8, %r5, %r6;
	max.u32 	%r83, %r8, 128;
	setp.lt.u32 	%p2, %r8, 128;
	selp.u32 	%r84, 1, 0, %p2;
	add.s32 	%r85, %r8, %r84;
	sub.s32 	%r86, %r83, %r85;
	div.u32 	%r87, %r86, %r6;
	add.s32 	%r9, %r87, %r84;
	add.s32 	%r88, %r9, 1;
	and.b32  	%r10, %r88, 3;
	shl.b32 	%r89, %r5, 2;
	and.b32  	%r90, %r89, 4;
	shr.u32 	%r91, %r5, 1;
	add.s32 	%r92, %r3, %r91;
	mad.lo.s32 	%r11, %r92, %r73, %r90;
	shl.b32 	%r93, %r5, 8;
	and.b32  	%r94, %r93, 256;
	add.s32 	%r95, %r94, %r91;
	shl.b32 	%r96, %r95, 2;
	mov.u32 	%r97, _ZZ20sgemm_vectorize_smemILi64ELi64ELi8ELi4ELi8EEvPKfS1_PfiiiffE2As;
	add.s32 	%r12, %r97, %r96;
	shl.b32 	%r98, %r8, 2;
	and.b32  	%r99, %r98, 4;
	shr.u32 	%r100, %r8, 1;
	add.s32 	%r101, %r3, %r100;
	mad.lo.s32 	%r13, %r101, %r73, %r99;
	shl.b32 	%r102, %r8, 8;
	and.b32  	%r103, %r102, 256;
	add.s32 	%r104, %r103, %r100;
	shl.b32 	%r105, %r104, 2;
	add.s32 	%r14, %r97, %r105;
	add.s32 	%r15, %r8, %r6;
	shl.b32 	%r106, %r15, 2;
	and.b32  	%r107, %r106, 4;
	shr.u32 	%r108, %r15, 1;
	add.s32 	%r109, %r3, %r108;
	mad.lo.s32 	%r16, %r109, %r73, %r107;
	shl.b32 	%r110, %r15, 8;
	and.b32  	%r111, %r110, 256;
	add.s32 	%r112, %r111, %r108;
	shl.b32 	%r113, %r112, 2;
	add.s32 	%r17, %r97, %r113;
	shr.u32 	%r18, %r5, 4;
	shr.u32 	%r19, %r8, 4;
	shr.u32 	%r20, %r15, 4;
	mov.b32 	%r265, 0;
	mov.f32 	%f361, 0f00000000;
$L__BB12_2:
	setp.gt.u32 	%p3, %r5, 127;
	shl.b32 	%r25, %r265, 3;
	@%p3 bra 	$L__BB12_16;
	setp.eq.s32 	%p4, %r10, 0;
	mov.u32 	%r266, %r5;
	@%p4 bra 	$L__BB12_7;
	setp.eq.s32 	%p5, %r10, 1;
	add.s32 	%r114, %r25, %r11;
	mul.wide.s32 	%rd12, %r114, 4;
	add.s64 	%rd13, %rd2, %rd12;
	ld.global.nc.v4.f32 	{%f133, %f134, %f135, %f136}, [%rd13];
	st.shared.f32 	[%r12], %f133;
	st.shared.f32 	[%r12+256], %f134;
	st.shared.f32 	[%r12+512], %f135;
	st.shared.f32 	[%r12+768], %f136;
	mov.u32 	%r266, %r8;
	@%p5 bra 	$L__BB12_7;
	setp.eq.s32 	%p6, %r10, 2;
	add.s32 	%r115, %r25, %r13;
	mul.wide.s32 	%rd14, %r115, 4;
	add.s64 	%rd15, %rd2, %rd14;
	ld.global.nc.v4.f32 	{%f137, %f138, %f139, %f140}, [%rd15];
	st.shared.f32 	[%r14], %f137;
	st.shared.f32 	[%r14+256], %f138;
	st.shared.f32 	[%r14+512], %f139;
	st.shared.f32 	[%r14+768], %f140;
	mov.u32 	%r266, %r15;
	@%p6 bra 	$L__BB12_7;
	add.s32 	%r266, %r15, %r6;
	add.s32 	%r116, %r25, %r16;
	mul.wide.s32 	%rd16, %r116, 4;
	add.s64 	%rd17, %rd2, %rd16;
	ld.global.nc.v4.f32 	{%f141, %f142, %f143, %f144}, [%rd17];
	st.shared.f32 	[%r17], %f141;
	st.shared.f32 	[%r17+256], %f142;
	st.shared.f32 	[%r17+512], %f143;
	st.shared.f32 	[%r17+768], %f144;
$L__BB12_7:
	setp.lt.u32 	%p7, %r9, 3;
	@%p7 bra 	$L__BB12_10;
	shl.b32 	%r268, %r266, 2;
	shl.b32 	%r117, %r6, 3;
	add.s32 	%r274, %r117, %r268;
	shl.b32 	%r118, %r6, 1;
	add.s32 	%r273, %r118, %r266;
	mad.lo.s32 	%r272, %r6, 12, %r268;
	mad.lo.s32 	%r271, %r6, 3, %r266;
	add.s32 	%r270, %r6, %r266;
	shl.b32 	%r269, %r270, 2;
$L__BB12_9:
	.pragma "nounroll";
	and.b32  	%r119, %r268, 4;
	shr.u32 	%r120, %r266, 1;
	add.s32 	%r121, %r119, %r25;
	add.s32 	%r122, %r3, %r120;
	mad.lo.s32 	%r123, %r122, %r73, %r121;
	mul.wide.s32 	%rd18, %r123, 4;
	add.s64 	%rd19, %rd2, %rd18;
	ld.global.nc.v4.f32 	{%f145, %f146, %f147, %f148}, [%rd19];
	shl.b32 	%r124, %r268, 6;
	and.b32  	%r125, %r124, 256;
	add.s32 	%r126, %r125, %r120;
	shl.b32 	%r127, %r126, 2;
	mov.u32 	%r128, _ZZ20sgemm_vectorize_smemILi64ELi64ELi8ELi4ELi8EEvPKfS1_PfiiiffE2As;
	add.s32 	%r129, %r128, %r127;
	st.shared.f32 	[%r129], %f145;
	st.shared.f32 	[%r129+256], %f146;
	st.shared.f32 	[%r129+512], %f147;
	st.shared.f32 	[%r129+768], %f148;
	add.s32 	%r130, %r266, %r6;
	and.b32  	%r131, %r269, 4;
	shr.u32 	%r132, %r270, 1;
	add.s32 	%r133, %r131, %r25;
	add.s32 	%r134, %r3, %r132;
	mad.lo.s32 	%r135, %r134, %r73, %r133;
	mul.wide.s32 	%rd20, %r135, 4;
	add.s64 	%rd21, %rd2, %rd20;
	ld.global.nc.v4.f32 	{%f149, %f150, %f151, %f152}, [%rd21];
	shl.b32 	%r136, %r269, 6;
	and.b32  	%r137, %r136, 256;
	add.s32 	%r138, %r137, %r132;
	shl.b32 	%r139, %r138, 2;
	add.s32 	%r140, %r128, %r139;
	st.shared.f32 	[%r140], %f149;
	st.shared.f32 	[%r140+256], %f150;
	st.shared.f32 	[%r140+512], %f151;
	st.shared.f32 	[%r140+768], %f152;
	add.s32 	%r141, %r130, %r6;
	and.b32  	%r142, %r274, 4;
	shr.u32 	%r143, %r273, 1;
	add.s32 	%r144, %r142, %r25;
	add.s32 	%r145, %r3, %r143;
	mad.lo.s32 	%r146, %r145, %r73, %r144;
	mul.wide.s32 	%rd22, %r146, 4;
	add.s64 	%rd23, %rd2, %rd22;
	ld.global.nc.v4.f32 	{%f153, %f154, %f155, %f156}, [%rd23];
	shl.b32 	%r147, %r274, 6;
	and.b32  	%r148, %r147, 256;
	add.s32 	%r149, %r148, %r143;
	shl.b32 	%r150, %r149, 2;
	add.s32 	%r151, %r128, %r150;
	st.shared.f32 	[%r151], %f153;
	st.shared.f32 	[%r151+256], %f154;
	st.shared.f32 	[%r151+512], %f155;
	st.shared.f32 	[%r151+768], %f156;
	add.s32 	%r152, %r141, %r6;
	and.b32  	%r153, %r272, 4;
	shr.u32 	%r154, %r271, 1;
	add.s32 	%r155, %r153, %r25;
	add.s32 	%r156, %r3, %r154;
	mad.lo.s32 	%r157, %r156, %r73, %r155;
	mul.wide.s32 	%rd24, %r157, 4;
	add.s64 	%rd25, %rd2, %rd24;
	ld.global.nc.v4.f32 	{%f157, %f158, %f159, %f160}, [%rd25];
	shl.b32 	%r158, %r272, 6;
	and.b32  	%r159, %r158, 256;
	add.s32 	%r160, %r159, %r154;
	shl.b32 	%r161, %r160, 2;
	add.s32 	%r162, %r128, %r161;
	st.shared.f32 	[%r162], %f157;
	st.shared.f32 	[%r162+256], %f158;
	st.shared.f32 	[%r162+512], %f159;
	st.shared.f32 	[%r162+768], %f160;
	add.s32 	%r266, %r152, %r6;
	shl.b32 	%r163, %r6, 4;
	add.s32 	%r274, %r274, %r163;
	shl.b32 	%r164, %r6, 2;
	add.s32 	%r273, %r273, %r164;
	add.s32 	%r272, %r272, %r163;
	add.s32 	%r271, %r271, %r164;
	add.s32 	%r270, %r270, %r164;
	add.s32 	%r269, %r269, %r163;
	add.s32 	%r268, %r268, %r163;
	setp.lt.u32 	%p8, %r266, 128;
	@%p8 bra 	$L__BB12_9;
$L__BB12_10:
	mov.u32 	%r267, %r5;
	@%p4 bra 	$L__BB12_14;
	setp.eq.s32 	%p10, %r10, 1;
	add.s32 	%r165, %r25, %r18;
	shl.b32 	%r166, %r5, 2;
	and.b32  	%r167, %r166, 60;
	add.s32 	%r168, %r167, %r4;
	mad.lo.s32 	%r169, %r165, %r72, %r168;
	mul.wide.s32 	%rd26, %r169, 4;
	add.s64 	%rd27, %rd3, %rd26;
	ld.global.nc.v4.f32 	{%f161, %f162, %f163, %f164}, [%rd27];
	shl.b32 	%r170, %r18, 8;
	shl.b32 	%r171, %r5, 4;
	and.b32  	%r172, %r171, 240;
	or.b32  	%r173, %r170, %r172;
	mov.u32 	%r174, _ZZ20sgemm_vectorize_smemILi64ELi64ELi8ELi4ELi8EEvPKfS1_PfiiiffE2Bs;
	add.s32 	%r175, %r174, %r173;
	st.shared.f32 	[%r175], %f161;
	st.shared.f32 	[%r175+4], %f162;
	st.shared.f32 	[%r175+8], %f163;
	st.shared.f32 	[%r175+12], %f164;
	mov.u32 	%r267, %r8;
	@%p10 bra 	$L__BB12_14;
	setp.eq.s32 	%p11, %r10, 2;
	add.s32 	%r176, %r25, %r19;
	shl.b32 	%r177, %r8, 2;
	and.b32  	%r178, %r177, 60;
	add.s32 	%r179, %r178, %r4;
	mad.lo.s32 	%r180, %r176, %r72, %r179;
	mul.wide.s32 	%rd28, %r180, 4;
	add.s64 	%rd29, %rd3, %rd28;
	ld.global.nc.v4.f32 	{%f165, %f166, %f167, %f168}, [%rd29];
	shl.b32 	%r181, %r19, 8;
	shl.b32 	%r182, %r8, 4;
	and.b32  	%r183, %r182, 240;
	or.b32  	%r184, %r181, %r183;
	mov.u32 	%r185, _ZZ20sgemm_vectorize_smemILi64ELi64ELi8ELi4ELi8EEvPKfS1_PfiiiffE2Bs;
	add.s32 	%r186, %r185, %r184;
	st.shared.f32 	[%r186], %f165;
	st.shared.f32 	[%r186+4], %f166;
	st.shared.f32 	[%r186+8], %f167;
	st.shared.f32 	[%r186+12], %f168;
	mov.u32 	%r267, %r15;
	@%p11 bra 	$L__BB12_14;
	add.s32 	%r267, %r15, %r6;
	add.s32 	%r187, %r25, %r20;
	shl.b32 	%r188, %r15, 2;
	and.b32  	%r189, %r188, 60;
	add.s32 	%r190, %r189, %r4;
	mad.lo.s32 	%r191, %r187, %r72, %r190;
	mul.wide.s32 	%rd30, %r191, 4;
	add.s64 	%rd31, %rd3, %rd30;
	ld.global.nc.v4.f32 	{%f169, %f170, %f171, %f172}, [%rd31];
	shl.b32 	%r192, %r20, 8;
	shl.b32 	%r193, %r15, 4;
	and.b32  	%r194, %r193, 240;
	or.b32  	%r195, %r192, %r194;
	mov.u32 	%r196, _ZZ20sgemm_vectorize_smemILi64ELi64ELi8ELi4ELi8EEvPKfS1_PfiiiffE2Bs;
	add.s32 	%r197, %r196, %r195;
	st.shared.f32 	[%r197], %f169;
	st.shared.f32 	[%r197+4], %f170;
	st.shared.f32 	[%r197+8], %f171;
	st.shared.f32 	[%r197+12], %f172;
$L__BB12_14:
	@%p7 bra 	$L__BB12_16;
$L__BB12_15:
	.pragma "nounroll";
	shl.b32 	%r198, %r267, 2;
	and.b32  	%r199, %r198, 60;
	shr.u32 	%r200, %r267, 4;
	add.s32 	%r201, %r199, %r4;
	add.s32 	%r202, %r25, %r200;
	mad.lo.s32 	%r203, %r202, %r72, %r201;
	mul.wide.s32 	%rd32, %r203, 4;
	add.s64 	%rd33, %rd3, %rd32;
	ld.global.nc.v4.f32 	{%f173, %f174, %f175, %f176}, [%rd33];
	shl.b32 	%r204, %r267, 4;
	and.b32  	%r205, %r204, 240;
	shl.b32 	%r206, %r200, 8;
	or.b32  	%r207, %r206, %r205;
	mov.u32 	%r208, _ZZ20sgemm_vectorize_smemILi64ELi64ELi8ELi4ELi8EEvPKfS1_PfiiiffE2Bs;
	add.s32 	%r209, %r208, %r207;
	st.shared.f32 	[%r209], %f173;
	st.shared.f32 	[%r209+4], %f174;
	st.shared.f32 	[%r209+8], %f175;
	st.shared.f32 	[%r209+12], %f176;
	add.s32 	%r210, %r267, %r6;
	shl.b32 	%r211, %r210, 2;
	and.b32  	%r212, %r211, 60;
	shr.u32 	%r213, %r210, 4;
	add.s32 	%r214, %r212, %r4;
	add.s32 	%r215, %r25, %r213;
	mad.lo.s32 	%r216, %r215, %r72, %r214;
	mul.wide.s32 	%rd34, %r216, 4;
	add.s64 	%rd35, %rd3, %rd34;
	ld.global.nc.v4.f32 	{%f177, %f178, %f179, %f180}, [%rd35];
	shl.b32 	%r217, %r210, 4;
	and.b32  	%r218, %r217, 240;
	shl.b32 	%r219, %r213, 8;
	or.b32  	%r220, %r219, %r218;
	add.s32 	%r221, %r208, %r220;
	st.shared.f32 	[%r221], %f177;
	st.shared.f32 	[%r221+4], %f178;
	st.shared.f32 	[%r221+8], %f179;
	st.shared.f32 	[%r221+12], %f180;
	add.s32 	%r222, %r210, %r6;
	shl.b32 	%r223, %r222, 2;
	and.b32  	%r224, %r223, 60;
	shr.u32 	%r225, %r222, 4;
	add.s32 	%r226, %r224, %r4;
	add.s32 	%r227, %r25, %r225;
	mad.lo.s32 	%r228, %r227, %r72, %r226;
	mul.wide.s32 	%rd36, %r228, 4;
	add.s64 	%rd37, %rd3, %rd36;
	ld.global.nc.v4.f32 	{%f181, %f182, %f183, %f184}, [%rd37];
	shl.b32 	%r229, %r222, 4;
	and.b32  	%r230, %r229, 240;
	shl.b32 	%r231, %r225, 8;
	or.b32  	%r232, %r231, %r230;
	add.s32 	%r233, %r208, %r232;
	st.shared.f32 	[%r233], %f181;
	st.shared.f32 	[%r233+4], %f182;
	st.shared.f32 	[%r233+8], %f183;
	st.shared.f32 	[%r233+12], %f184;
	add.s32 	%r234, %r222, %r6;
	shl.b32 	%r235, %r234, 2;
	and.b32  	%r236, %r235, 60;
	shr.u32 	%r237, %r234, 4;
	add.s32 	%r238, %r236, %r4;
	add.s32 	%r239, %r25, %r237;
	mad.lo.s32 	%r240, %r239, %r72, %r238;
	mul.wide.s32 	%rd38, %r240, 4;
	add.s64 	%rd39, %rd3, %rd38;
	ld.global.nc.v4.f32 	{%f185, %f186, %f187, %f188}, [%rd39];
	shl.b32 	%r241, %r234, 4;
	and.b32  	%r242, %r241, 240;
	shl.b32 	%r243, %r237, 8;
	or.b32  	%r244, %r243, %r242;
	add.s32 	%r245, %r208, %r244;
	st.shared.f32 	[%r245], %f185;
	st.shared.f32 	[%r245+4], %f186;
	st.shared.f32 	[%r245+8], %f187;
	st.shared.f32 	[%r245+12], %f188;
	add.s32 	%r267, %r234, %r6;
	setp.lt.u32 	%p13, %r267, 128;
	@%p13 bra 	$L__BB12_15;
$L__BB12_16:
	bar.sync 	0;
	mov.b32 	%r277, 0;
$L__BB12_17:
	shl.b32 	%r247, %r277, 6;
	shl.b32 	%r248, %r1, 2;
	add.s32 	%r249, %r247, %r248;
	shl.b32 	%r250, %r249, 2;
	mov.u32 	%r251, _ZZ20sgemm_vectorize_smemILi64ELi64ELi8ELi4ELi8EEvPKfS1_PfiiiffE2As;
	add.s32 	%r252, %r251, %r250;
	ld.shared.f32 	%f189, [%r252];
	ld.shared.f32 	%f190, [%r252+4];
	ld.shared.f32 	%f191, [%r252+8];
	ld.shared.f32 	%f192, [%r252+12];
	shl.b32 	%r253, %r2, 3;
	add.s32 	%r254, %r247, %r253;
	shl.b32 	%r255, %r254, 2;
	mov.u32 	%r256, _ZZ20sgemm_vectorize_smemILi64ELi64ELi8ELi4ELi8EEvPKfS1_PfiiiffE2Bs;
	add.s32 	%r257, %r256, %r255;
	ld.shared.f32 	%f193, [%r257];
	ld.shared.f32 	%f194, [%r257+4];
	ld.shared.f32 	%f195, [%r257+8];
	ld.shared.f32 	%f196, [%r257+12];
	ld.shared.f32 	%f197, [%r257+16];
	ld.shared.f32 	%f198, [%r257+20];
	ld.shared.f32 	%f199, [%r257+24];
	ld.shared.f32 	%f200, [%r257+28];
	fma.rn.f32 	%f392, %f189, %f193, %f392;
	fma.rn.f32 	%f391, %f189, %f194, %f391;
	fma.rn.f32 	%f390, %f189, %f195, %f390;
	fma.rn.f32 	%f389, %f189, %f196, %f389;
	fma.rn.f32 	%f388, %f189, %f197, %f388;
	fma.rn.f32 	%f387, %f189, %f198, %f387;
	fma.rn.f32 	%f386, %f189, %f199, %f386;
	fma.rn.f32 	%f385, %f189, %f200, %f385;
	fma.rn.f32 	%f384, %f190, %f193, %f384;
	fma.rn.f32 	%f383, %f190, %f194, %f383;
	fma.rn.f32 	%f382, %f190, %f195, %f382;
	fma.rn.f32 	%f381, %f190, %f196, %f381;
	fma.rn.f32 	%f380, %f190, %f197, %f380;
	fma.rn.f32 	%f379, %f190, %f198, %f379;
	fma.rn.f32 	%f378, %f190, %f199, %f378;
	fma.rn.f32 	%f377, %f190, %f200, %f377;
	fma.rn.f32 	%f376, %f191, %f193, %f376;
	fma.rn.f32 	%f375, %f191, %f194, %f375;
	fma.rn.f32 	%f374, %f191, %f195, %f374;
	fma.rn.f32 	%f373, %f191, %f196, %f373;
	fma.rn.f32 	%f372, %f191, %f197, %f372;
	fma.rn.f32 	%f371, %f191, %f198, %f371;
	fma.rn.f32 	%f370, %f191, %f199, %f370;
	fma.rn.f32 	%f369, %f191, %f200, %f369;
	fma.rn.f32 	%f368, %f192, %f193, %f368;
	fma.rn.f32 	%f367, %f192, %f194, %f367;
	fma.rn.f32 	%f366, %f192, %f195, %f366;
	fma.rn.f32 	%f365, %f192, %f196, %f365;
	fma.rn.f32 	%f364, %f192, %f197, %f364;
	fma.rn.f32 	%f363, %f192, %f198, %f363;
	fma.rn.f32 	%f362, %f192, %f199, %f362;
	fma.rn.f32 	%f361, %f192, %f200, %f361;
	add.s32 	%r277, %r277, 1;
	setp.ne.s32 	%p14, %r277, 8;
	@%p14 bra 	$L__BB12_17;
	bar.sync 	0;
	add.s32 	%r57, %r265, 1;
	setp.eq.s32 	%p15, %r265, %r7;
	mov.u32 	%r265, %r57;
	@%p15 bra 	$L__BB12_19;
	bra.uni 	$L__BB12_2;
$L__BB12_19:
	shl.b32 	%r258, %r1, 2;
	add.s32 	%r21, %r3, %r258;
	shl.b32 	%r260, %r2, 3;
	add.s32 	%r22, %r4, %r260;
	setp.lt.s32 	%p16, %r21, %r71;
	mul.lo.s32 	%r23, %r21, %r72;
	setp.lt.s32 	%p17, %r22, %r72;
	and.pred  	%p18, %p16, %p17;
	@%p18 bra 	$L__BB12_20;
	bra.uni 	$L__BB12_21;
$L__BB12_20:
	add.s32 	%r261, %r22, %r23;
	mul.wide.s32 	%rd40, %r261, 4;
	add.s64 	%rd41, %rd1, %rd40;
	ld.global.f32 	%f201, [%rd41];
	mul.f32 	%f202, %f130, %f201;
	fma.rn.f32 	%f203, %f129, %f392, %f202;
	st.global.f32 	[%rd41], %f203;
$L__BB12_21:
	setp.ge.s32 	%p19, %r21, %r71;
	add.s32 	%r58, %r22, 1;
	setp.ge.s32 	%p20, %r58, %r72;
	cvt.s64.s32 	%rd42, %r23;
	cvt.s64.s32 	%rd4, %r22;
	add.s64 	%rd43, %rd4, %rd42;
	shl.b64 	%rd44, %rd43, 2;
	add.s64 	%rd5, %rd1, %rd44;
	or.pred  	%p21, %p19, %p20;
	@%p21 bra 	$L__BB12_23;
	ld.global.f32 	%f204, [%rd5+4];
	mul.f32 	%f205, %f130, %f204;
	fma.rn.f32 	%f206, %f129, %f391, %f205;
	st.global.f32 	[%rd5+4], %f206;
$L__BB12_23:
	setp.ge.s32 	%p22, %r21, %r71;
	add.s32 	%r59, %r22, 2;
	setp.ge.s32 	%p23, %r59, %r72;
	or.pred  	%p24, %p22, %p23;
	@%p24 bra 	$L__BB12_25;
	ld.global.f32 	%f207, [%rd5+8];
	mul.f32 	%f208, %f130, %f207;
	fma.rn.f32 	%f209, %f129, %f390, %f208;
	st.global.f32 	[%rd5+8], %f209;
$L__BB12_25:
	setp.ge.s32 	%p25, %r21, %r71;
	add.s32 	%r60, %r22, 3;
	setp.ge.s32 	%p26, %r60, %r72;
	or.pred  	%p27, %p25, %p26;
	@%p27 bra 	$L__BB12_27;
	ld.global.f32 	%f210, [%rd5+12];
	mul.f32 	%f211, %f130, %f210;
	fma.rn.f32 	%f212, %f129, %f389, %f211;
	st.global.f32 	[%rd5+12], %f212;
$L__BB12_27:
	setp.ge.s32 	%p28, %r21, %r71;
	add.s32 	%r61, %r22, 4;
	setp.ge.s32 	%p29, %r61, %r72;
	or.pred  	%p30, %p28, %p29;
	@%p30 bra 	$L__BB12_29;
	ld.global.f32 	%f213, [%rd5+16];
	mul.f32 	%f214, %f130, %f213;
	fma.rn.f32 	%f215, %f129, %f388, %f214;
	st.global.f32 	[%rd5+16], %f215;
$L__BB12_29:
	setp.ge.s32 	%p31, %r21, %r71;
	add.s32 	%r62, %r22, 5;
	setp.ge.s32 	%p32, %r62, %r72;
	or.pred  	%p33, %p31, %p32;
	@%p33 bra 	$L__BB12_31;
	ld.global.f32 	%f216, [%rd5+20];
	mul.f32 	%f217, %f130, %f216;
	fma.rn.f32 	%f218, %f129, %f387, %f217;
	st.global.f32 	[%rd5+20], %f218;
$L__BB12_31:
	setp.ge.s32 	%p34, %r21, %r71;
	add.s32 	%r63, %r22, 6;
	setp.ge.s32 	%p35, %r63, %r72;
	or.pred  	%p36, %p34, %p35;
	@%p36 bra 	$L__BB12_33;
	ld.global.f32 	%f219, [%rd5+24];
	mul.f32 	%f220, %f130, %f219;
	fma.rn.f32 	%f221, %f129, %f386, %f220;
	st.global.f32 	[%rd5+24], %f221;
$L__BB12_33:
	setp.ge.s32 	%p37, %r21, %r71;
	add.s32 	%r64, %r22, 7;
	setp.ge.s32 	%p38, %r64, %r72;
	or.pred  	%p39, %p37, %p38;
	@%p39 bra 	$L__BB12_35;
	ld.global.f32 	%f222, [%rd5+28];
	mul.f32 	%f223, %f130, %f222;
	fma.rn.f32 	%f224, %f129, %f385, %f223;
	st.global.f32 	[%rd5+28], %f224;
$L__BB12_35:
	setp.ge.s32 	%p40, %r22, %r72;
	add.s32 	%r65, %r21, 1;
	setp.ge.s32 	%p41, %r65, %r71;
	add.s32 	%r66, %r23, %r72;
	or.pred  	%p42, %p41, %p40;
	@%p42 bra 	$L__BB12_37;
	add.s32 	%r262, %r22, %r66;
	mul.wide.s32 	%rd45, %r262, 4;
	add.s64 	%rd46, %rd1, %rd45;
	ld.global.f32 	%f225, [%rd46];
	mul.f32 	%f226, %f130, %f225;
	fma.rn.f32 	%f227, %f129, %f384, %f226;
	st.global.f32 	[%rd46], %f227;
$L__BB12_37:
	setp.ge.s32 	%p43, %r65, %r71;
	setp.ge.s32 	%p44, %r58, %r72;
	cvt.s64.s32 	%rd47, %r66;
	add.s64 	%rd48, %rd4, %rd47;
	shl.b64 	%rd49, %rd48, 2;
	add.s64 	%rd6, %rd1, %rd49;
	or.pred  	%p45, %p43, %p44;
	@%p45 bra 	$L__BB12_39;
	ld.global.f32 	%f228, [%rd6+4];
	mul.f32 	%f229, %f130, %f228;
	fma.rn.f32 	%f230, %f129, %f383, %f229;
	st.global.f32 	[%rd6+4], %f230;
$L__BB12_39:
	setp.ge.s32 	%p46, %r65, %r71;
	setp.ge.s32 	%p47, %r59, %r72;
	or.pred  	%p48, %p46, %p47;
	@%p48 bra 	$L__BB12_41;
	ld.global.f32 	%f231, [%rd6+8];
	mul.f32 	%f232, %f130, %f231;
	fma.rn.f32 	%f233, %f129, %f382, %f232;
	st.global.f32 	[%rd6+8], %f233;
$L__BB12_41:
	setp.ge.s32 	%p49, %r65, %r71;
	setp.ge.s32 	%p50, %r60, %r72;
	or.pred  	%p51, %p49, %p50;
	@%p51 bra 	$L__BB12_43;
	ld.global.f32 	%f234, [%rd6+12];
	mul.f32 	%f235, %f130, %f234;
	fma.rn.f32 	%f236, %f129, %f381, %f235;
	st.global.f32 	[%rd6+12], %f236;
$L__BB12_43:
	setp.ge.s32 	%p52, %r65, %r71;
	setp.ge.s32 	%p53, %r61, %r72;
	or.pred  	%p54, %p52, %p53;
	@%p54 bra 	$L__BB12_45;
	ld.global.f32 	%f237, [%rd6+16];
	mul.f32 	%f238, %f130, %f237;
	fma.rn.f32 	%f239, %f129, %f380, %f238;
	st.global.f32 	[%rd6+16], %f239;
$L__BB12_45:
	setp.ge.s32 	%p55, %r65, %r71;
	setp.ge.s32 	%p56, %r62, %r72;
	or.pred  	%p57, %p55, %p56;
	@%p57 bra 	$L__BB12_47;
	ld.global.f32 	%f240, [%rd6+20];
	mul.f32 	%f241, %f130, %f240;
	fma.rn.f32 	%f242, %f129, %f379, %f241;
	st.global.f32 	[%rd6+20], %f242;
$L__BB12_47:
	setp.ge.s32 	%p58, %r65, %r71;
	setp.ge.s32 	%p59, %r63, %r72;
	or.pred  	%p60, %p58, %p59;
	@%p60 bra 	$L__BB12_49;
	ld.global.f32 	%f243, [%rd6+24];
	mul.f32 	%f244, %f130, %f243;
	fma.rn.f32 	%f245, %f129, %f378, %f244;
	st.global.f32 	[%rd6+24], %f245;
$L__BB12_49:
	setp.ge.s32 	%p61, %r65, %r71;
	setp.ge.s32 	%p62, %r64, %r72;
	or.pred  	%p63, %p61, %p62;
	@%p63 bra 	$L__BB12_51;
	ld.global.f32 	%f246, [%rd6+28];
	mul.f32 	%f247, %f130, %f246;
	fma.rn.f32 	%f248, %f129, %f377, %f247;
	st.global.f32 	[%rd6+28], %f248;
$L__BB12_51:
	setp.ge.s32 	%p64, %r22, %r72;
	add.s32 	%r67, %r21, 2;
	setp.ge.s32 	%p65, %r67, %r71;
	add.s32 	%r68, %r66, %r72;
	or.pred  	%p66, %p65, %p64;
	@%p66 bra 	$L__BB12_53;
	add.s32 	%r263, %r22, %r68;
	mul.wide.s32 	%rd50, %r263, 4;
	add.s64 	%rd51, %rd1, %rd50;
	ld.global.f32 	%f249, [%rd51];
	mul.f32 	%f250, %f130, %f249;
	fma.rn.f32 	%f251, %f129, %f376, %f250;
	st.global.f32 	[%rd51], %f251;
$L__BB12_53:
	setp.ge.s32 	%p67, %r67, %r71;
	setp.ge.s32 	%p68, %r58, %r72;
	cvt.s64.s32 	%rd52, %r68;
	add.s64 	%rd53, %rd4, %rd52;
	shl.b64 	%rd54, %rd53, 2;
	add.s64 	%rd7, %rd1, %rd54;
	or.pred  	%p69, %p67, %p68;
	@%p69 bra 	$L__BB12_55;
	ld.global.f32 	%f252, [%rd7+4];
	mul.f32 	%f253, %f130, %f252;
	fma.rn.f32 	%f254, %f129, %f375, %f253;
	st.global.f32 	[%rd7+4], %f254;
$L__BB12_55:
	setp.ge.s32 	%p70, %r67, %r71;
	setp.ge.s32 	%p71, %r59, %r72;
	or.pred  	%p72, %p70, %p71;
	@%p72 bra 	$L__BB12_57;
	ld.global.f32 	%f255, [%rd7+8];
	mul.f32 	%f256, %f130, %f255;
	fma.rn.f32 	%f257, %f129, %f374, %f256;
	st.global.f32 	[%rd7+8], %f257;
$L__BB12_57:
	setp.ge.s32 	%p73, %r67, %r71;
	setp.ge.s32 	%p74, %r60, %r72;
	or.pred  	%p75, %p73, %p74;
	@%p75 bra 	$L__BB12_59;
	ld.global.f32 	%f258, [%rd7+12];
	mul.f32 	%f259, %f130, %f258;
	fma.rn.f32 	%f260, %f129, %f373, %f259;
	st.global.f32 	[%rd7+12], %f260;
$L__BB12_59:
	setp.ge.s32 	%p76, %r67, %r71;
	setp.ge.s32 	%p77, %r61, %r72;
	or.pred  	%p78, %p76, %p77;
	@%p78 bra 	$L__BB12_61;
	ld.global.f32 	%f261, [%rd7+16];
	mul.f32 	%f262, %f130, %f261;
	fma.rn.f32 	%f263, %f129, %f372, %f262;
	st.global.f32 	[%rd7+16], %f263;
$L__BB12_61:
	setp.ge.s32 	%p79, %r67, %r71;
	setp.ge.s32 	%p80, %r62, %r72;
	or.pred  	%p81, %p79, %p80;
	@%p81 bra 	$L__BB12_63;
	ld.global.f32 	%f264, [%rd7+20];
	mul.f32 	%f265, %f130, %f264;
	fma.rn.f32 	%f266, %f129, %f371, %f265;
	st.global.f32 	[%rd7+20], %f266;
$L__BB12_63:
	setp.ge.s32 	%p82, %r67, %r71;
	setp.ge.s32 	%p83, %r63, %r72;
	or.pred  	%p84, %p82, %p83;
	@%p84 bra 	$L__BB12_65;
	ld.global.f32 	%f267, [%rd7+24];
	mul.f32 	%f268, %f130, %f267;
	fma.rn.f32 	%f269, %f129, %f370, %f268;
	st.global.f32 	[%rd7+24], %f269;
$L__BB12_65:
	setp.ge.s32 	%p85, %r67, %r71;
	setp.ge.s32 	%p86, %r64, %r72;
	or.pred  	%p87, %p85, %p86;
	@%p87 bra 	$L__BB12_67;
	ld.global.f32 	%f270, [%rd7+28];
	mul.f32 	%f271, %f130, %f270;
	fma.rn.f32 	%f272, %f129, %f369, %f271;
	st.global.f32 	[%rd7+28], %f272;
$L__BB12_67:
	setp.ge.s32 	%p88, %r22, %r72;
	add.s32 	%r69, %r21, 3;
	setp.ge.s32 	%p89, %r69, %r71;
	add.s32 	%r70, %r68, %r72;
	or.pred  	%p90, %p89, %p88;
	@%p90 bra 	$L__BB12_69;
	add.s32 	%r264, %r22, %r70;
	mul.wide.s32 	%rd55, %r264, 4;
	add.s64 	%rd56, %rd1, %rd55;
	ld.global.f32 	%f273, [%rd56];
	mul.f32 	%f274, %f130, %f273;
	fma.rn.f32 	%f275, %f129, %f368, %f274;
	st.global.f32 	[%rd56], %f275;
$L__BB12_69:
	setp.ge.s32 	%p91, %r69, %r71;
	setp.ge.s32 	%p92, %r58, %r72;
	cvt.s64.s32 	%rd57, %r70;
	add.s64 	%rd58, %rd4, %rd57;
	shl.b64 	%rd59, %rd58, 2;
	add.s64 	%rd8, %rd1, %rd59;
	or.pred  	%p93, %p91, %p92;
	@%p93 bra 	$L__BB12_71;
	ld.global.f32 	%f276, [%rd8+4];
	mul.f32 	%f277, %f130, %f276;
	fma.rn.f32 	%f278, %f129, %f367, %f277;
	st.global.f32 	[%rd8+4], %f278;
$L__BB12_71:
	setp.ge.s32 	%p94, %r69, %r71;
	setp.ge.s32 	%p95, %r59, %r72;
	or.pred  	%p96, %p94, %p95;
	@%p96 bra 	$L__BB12_73;
	ld.global.f32 	%f279, [%rd8+8];
	mul.f32 	%f280, %f130, %f279;
	fma.rn.f32 	%f281, %f129, %f366, %f280;
	st.global.f32 	[%rd8+8], %f281;
$L__BB12_73:
	setp.ge.s32 	%p97, %r69, %r71;
	setp.ge.s32 	%p98, %r60, %r72;
	or.pred  	%p99, %p97, %p98;
	@%p99 bra 	$L__BB12_75;
	ld.global.f32 	%f282, [%rd8+12];
	mul.f32 	%f283, %f130, %f282;
	fma.rn.f32 	%f284, %f129, %f365, %f283;
	st.global.f32 	[%rd8+12], %f284;
$L__BB12_75:
	setp.ge.s32 	%p100, %r69, %r71;
	setp.ge.s32 	%p101, %r61, %r72;
	or.pred  	%p102, %p100, %p101;
	@%p102 bra 	$L__BB12_77;
	ld.global.f32 	%f285, [%rd8+16];
	mul.f32 	%f286, %f130, %f285;
	fma.rn.f32 	%f287, %f129, %f364, %f286;
	st.global.f32 	[%rd8+16], %f287;
$L__BB12_77:
	setp.ge.s32 	%p103, %r69, %r71;
	setp.ge.s32 	%p104, %r62, %r72;
	or.pred  	%p105, %p103, %p104;
	@%p105 bra 	$L__BB12_79;
	ld.global.f32 	%f288, [%rd8+20];
	mul.f32 	%f289, %f130, %f288;
	fma.rn.f32 	%f290, %f129, %f363, %f289;
	st.global.f32 	[%rd8+20], %f290;
$L__BB12_79:
	setp.ge.s32 	%p106, %r69, %r71;
	setp.ge.s32 	%p107, %r63, %r72;
	or.pred  	%p108, %p106, %p107;
	@%p108 bra 	$L__BB12_81;
	ld.global.f32 	%f291, [%rd8+24];
	mul.f32 	%f292, %f130, %f291;
	fma.rn.f32 	%f293, %f129, %f362, %f292;
	st.global.f32 	[%rd8+24], %f293;
$L__BB12_81:
	setp.ge.s32 	%p109, %r69, %r71;
	setp.ge.s32 	%p110, %r64, %r72;
	or.pred  	%p111, %p109, %p110;
	@%p111 bra 	$L__BB12_83;
	ld.global.f32 	%f294, [%rd8+28];
	mul.f32 	%f295, %f130, %f294;
	fma.rn.f32 	%f296, %f129, %f361, %f295;
	st.global.f32 	[%rd8+28], %f296;
$L__BB12_83:
	ret;

}
	// .globl	_Z20sgemm_vectorize_smemILi64ELi64ELi8ELi8ELi4EEvPKfS1_Pfiiiff
.visible .entry _Z20sgemm_vectorize_smemILi64ELi64ELi8ELi8ELi4EEvPKfS1_Pfiiiff(
	.param .u64 .ptr .align 1 _Z20sgemm_vectorize_smemILi64ELi64ELi8ELi8ELi4EEvPKfS1_Pfiiiff_param_0,
	.param .u64 .ptr .align 1 _Z20sgemm_vectorize_smemILi64ELi64ELi8ELi8ELi4EEvPKfS1_Pfiiiff_param_1,
	.param .u64 .ptr .align 1 _Z20sgemm_vectorize_smemILi64ELi64ELi8ELi8ELi4EEvPKfS1_Pfiiiff_param_2,
	.param .u32 _Z20sgemm_vectorize_smemILi64ELi64ELi8ELi8ELi4EEvPKfS1_Pfiiiff_param_3,
	.param .u32 _Z20sgemm_vectorize_smemILi64ELi64ELi8ELi8ELi4EEvPKfS1_Pfiiiff_param_4,
	.param .u32 _Z20sgemm_vectorize_smemILi64ELi64ELi8ELi8ELi4EEvPKfS1_Pfiiiff_param_5,
	.param .f32 _Z20sgemm_vectorize_smemILi64ELi64ELi8ELi8ELi4EEvPKfS1_Pfiiiff_param_6,
	.param .f32 _Z20sgemm_vectorize_smemILi64ELi64ELi8ELi8ELi4EEvPKfS1_Pfiiiff_param_7
)
{
	.reg .pred 	%p<112>;
	.reg .b32 	%r<286>;
	.reg .b32 	%f<393>;
	.reg .b64 	%rd<84>;
	// demoted variable
	.shared .align 4 .b8 _ZZ20sgemm_vectorize_smemILi64ELi64ELi8ELi8ELi4EEvPKfS1_PfiiiffE2As[2048];
	// demoted variable
	.shared .align 4 .b8 _ZZ20sgemm_vectorize_smemILi64ELi64ELi8ELi8ELi4EEvPKfS1_PfiiiffE2Bs[2048];
	ld.param.u64 	%rd13, [_Z20sgemm_vectorize_smemILi64ELi64ELi8ELi8ELi4EEvPKfS1_Pfiiiff_param_0];
	ld.param.u64 	%rd14, [_Z20sgemm_vectorize_smemILi64ELi64ELi8ELi8ELi4EEvPKfS1_Pfiiiff_param_1];
	ld.param.u64 	%rd15, [_Z20sgemm_vectorize_smemILi64ELi64ELi8ELi8ELi4EEvPKfS1_Pfiiiff_param_2];
	ld.param.u32 	%r75, [_Z20sgemm_vectorize_smemILi64ELi64ELi8ELi8ELi4EEvPKfS1_Pfiiiff_param_3];
	ld.param.u32 	%r76, [_Z20sgemm_vectorize_smemILi64ELi64ELi8ELi8ELi4EEvPKfS1_Pfiiiff_param_4];
	ld.param.u32 	%r77, [_Z20sgemm_vectorize_smemILi64ELi64ELi8ELi8ELi4EEvPKfS1_Pfiiiff_param_5];
	ld.param.f32 	%f129, [_Z20sgemm_vectorize_smemILi64ELi64ELi8ELi8ELi4EEvPKfS1_Pfiiiff_param_6];
	ld.param.f32 	%f130, [_Z20sgemm_vectorize_smemILi64ELi64ELi8ELi8ELi4EEvPKfS1_Pfiiiff_param_7];
	cvta.to.global.u64 	%rd1, %rd15;
	cvta.to.global.u64 	%rd2, %rd13;
	cvta.to.global.u64 	%rd3, %rd14;
	mov.u32 	%r1, %tid.y;
	mov.u32 	%r2, %tid.x;
	mov.u32 	%r78, %ctaid.y;
	shl.b32 	%r3, %r78, 6;
	mov.u32 	%r79, %ctaid.x;
	shl.b32 	%r4, %r79, 6;
	mov.u32 	%r80, %ntid.x;
	mad.lo.s32 	%r5, %r80, %r1, %r2;
	mov.u32 	%r81, %ntid.y;
	mul.lo.s32 	%r6, %r80, %r81;
	setp.lt.s32 	%p1, %r77, -6;
	mov.f32 	%f361, 0f00000000;
	mov.f32 	%f362, %f361;
	mov.f32 	%f363, %f361;
	mov.f32 	%f364, %f361;
	mov.f32 	%f365, %f361;
	mov.f32 	%f366, %f361;
	mov.f32 	%f367, %f361;
	mov.f32 	%f368, %f361;
	mov.f32 	%f369, %f361;
	mov.f32 	%f370, %f361;
	mov.f32 	%f371, %f361;
	mov.f32 	%f372, %f361;
	mov.f32 	%f373, %f361;
	mov.f32 	%f374, %f361;
	mov.f32 	%f375, %f361;
	mov.f32 	%f376, %f361;
	mov.f32 	%f377, %f361;
	mov.f32 	%f378, %f361;
	mov.f32 	%f379, %f361;
	mov.f32 	%f380, %f361;
	mov.f32 	%f381, %f361;
	mov.f32 	%f382, %f361;
	mov.f32 	%f383, %f361;
	mov.f32 	%f384, %f361;
	mov.f32 	%f385, %f361;
	mov.f32 	%f386, %f361;
	mov.f32 	%f387, %f361;
	mov.f32 	%f388, %f361;
	mov.f32 	%f389, %f361;
	mov.f32 	%f390, %f361;
	mov.f32 	%f391, %f361;
	mov.f32 	%f392, %f361;
	@%p1 bra 	$L__BB13_19;
	add.s32 	%r83, %r77, -1;
	shr.s32 	%r84, %r83, 31;
	shr.u32 	%r85, %r84, 29;
	add.s32 	%r86, %r83, %r85;
	shr.s32 	%r7, %r86, 3;
	add.s32 	%r8, %r5, %r6;
	max.u32 	%r87, %r8, 128;
	setp.lt.u32 	%p2, %r8, 128;
	selp.u32 	%r88, 1, 0, %p2;
	add.s32 	%r89, %r8, %r88;
	sub.s32 	%r90, %r87, %r89;
	div.u32 	%r91, %r90, %r6;
	add.s32 	%r9, %r91, %r88;
	add.s32 	%r92, %r9, 1;
	and.b32  	%r10, %r92, 3;
	shl.b32 	%r93, %r5, 2;
	and.b32  	%r94, %r93, 4;
	shr.u32 	%r95, %r5, 1;
	add.s32 	%r96, %r3, %r95;
	mad.lo.s32 	%r11, %r96, %r77, %r94;
	shl.b32 	%r97, %r5, 8;
	and.b32  	%r98, %r97, 256;
	add.s32 	%r99, %r98, %r95;
	shl.b32 	%r100, %r99, 2;
	mov.u32 	%r101, _ZZ20sgemm_vectorize_smemILi64ELi64ELi8ELi8ELi4EEvPKfS1_PfiiiffE2As;
	add.s32 	%r12, %r101, %r100;
	shl.b32 	%r102, %r8, 2;
	and.b32  	%r103, %r102, 4;
	shr.u32 	%r104, %r8, 1;
	add.s32 	%r105, %r3, %r104;
	mad.lo.s32 	%r13, %r105, %r77, %r103;
	shl.b32 	%r106, %r8, 8;
	and.b32  	%r107, %r106, 256;
	add.s32 	%r108, %r107, %r104;
	shl.b32 	%r109, %r108, 2;
	add.s32 	%r14, %r101, %r109;
	add.s32 	%r15, %r8, %r6;
	shl.b32 	%r110, %r15, 2;
	and.b32  	%r111, %r110, 4;
	shr.u32 	%r112, %r15, 1;
	add.s32 	%r113, %r3, %r112;
	mad.lo.s32 	%r16, %r113, %r77, %r111;
	shl.b32 	%r114, %r15, 8;
	and.b32  	%r115, %r114, 256;
	add.s32 	%r116, %r115, %r112;
	shl.b32 	%r117, %r116, 2;
	add.s32 	%r17, %r101, %r117;
	shr.u32 	%r18, %r5, 4;
	shr.u32 	%r19, %r8, 4;
	shr.u32 	%r20, %r15, 4;
	mov.b32 	%r273, 0;
	mov.f32 	%f361, 0f00000000;
$L__BB13_2:
	setp.gt.u32 	%p3, %r5, 127;
	shl.b32 	%r25, %r273, 3;
	@%p3 bra 	$L__BB13_16;
	setp.eq.s32 	%p4, %r10, 0;
	mov.u32 	%r274, %r5;
	@%p4 bra 	$L__BB13_7;
	setp.eq.s32 	%p5, %r10, 1;
	add.s32 	%r118, %r25, %r11;
	mul.wide.s32 	%rd16, %r118, 4;
	add.s64 	%rd17, %rd2, %rd16;
	ld.global.nc.v4.f32 	{%f133, %f134, %f135, %f136}, [%rd17];
	st.shared.f32 	[%r12], %f133;
	st.shared.f32 	[%r12+256], %f134;
	st.shared.f32 	[%r12+512], %f135;
	st.shared.f32 	[%r12+768], %f136;
	mov.u32 	%r274, %r8;
	@%p5 bra 	$L__BB13_7;
	setp.eq.s32 	%p6, %r10, 2;
	add.s32 	%r119, %r25, %r13;
	mul.wide.s32 	%rd18, %r119, 4;
	add.s64 	%rd19, %rd2, %rd18;
	ld.global.nc.v4.f32 	{%f137, %f138, %f139, %f140}, [%rd19];
	st.shared.f32 	[%r14], %f137;
	st.shared.f32 	[%r14+256], %f138;
	st.shared.f32 	[%r14+512], %f139;
	st.shared.f32 	[%r14+768], %f140;
	mov.u32 	%r274, %r15;
	@%p6 bra 	$L__BB13_7;
	add.s32 	%r274, %r15, %r6;
	add.s32 	%r120, %r25, %r16;
	mul.wide.s32 	%rd20, %r120, 4;
	add.s64 	%rd21, %rd2, %rd20;
	ld.global.nc.v4.f32 	{%f141, %f142, %f143, %f144}, [%rd21];
	st.shared.f32 	[%r17], %f141;
	st.shared.f32 	[%r17+256], %f142;
	st.shared.f32 	[%r17+512], %f143;
	st.shared.f32 	[%r17+768], %f144;
$L__BB13_7:
	setp.lt.u32 	%p7, %r9, 3;
	@%p7 bra 	$L__BB13_10;
	shl.b32 	%r276, %r274, 2;
	shl.b32 	%r121, %r6, 3;
	add.s32 	%r282, %r121, %r276;
	shl.b32 	%r122, %r6, 1;
	add.s32 	%r281, %r122, %r274;
	mad.lo.s32 	%r280, %r6, 12, %r276;
	mad.lo.s32 	%r279, %r6, 3, %r274;
	add.s32 	%r278, %r6, %r274;
	shl.b32 	%r277, %r278, 2;
$L__BB13_9:
	.pragma "nounroll";
	and.b32  	%r123, %r276, 4;
	shr.u32 	%r124, %r274, 1;
	add.s32 	%r125, %r123, %r25;
	add.s32 	%r126, %r3, %r124;
	mad.lo.s32 	%r127, %r126, %r77, %r125;
	mul.wide.s32 	%rd22, %r127, 4;
	add.s64 	%rd23, %rd2, %rd22;
	ld.global.nc.v4.f32 	{%f145, %f146, %f147, %f148}, [%rd23];
	shl.b32 	%r128, %r276, 6;
	and.b32  	%r129, %r128, 256;
	add.s32 	%r130, %r129, %r124;
	shl.b32 	%r131, %r130, 2;
	mov.u32 	%r132, _ZZ20sgemm_vectorize_smemILi64ELi64ELi8ELi8ELi4EEvPKfS1_PfiiiffE2As;
	add.s32 	%r133, %r132, %r131;
	st.shared.f32 	[%r133], %f145;
	st.shared.f32 	[%r133+256], %f146;
	st.shared.f32 	[%r133+512], %f147;
	st.shared.f32 	[%r133+768], %f148;
	add.s32 	%r134, %r274, %r6;
	and.b32  	%r135, %r277, 4;
	shr.u32 	%r136, %r278, 1;
	add.s32 	%r137, %r135, %r25;
	add.s32 	%r138, %r3, %r136;
	mad.lo.s32 	%r139, %r138, %r77, %r137;
	mul.wide.s32 	%rd24, %r139, 4;
	add.s64 	%rd25, %rd2, %rd24;
	ld.global.nc.v4.f32 	{%f149, %f150, %f151, %f152}, [%rd25];
	shl.b32 	%r140, %r277, 6;
	and.b32  	%r141, %r140, 256;
	add.s32 	%r142, %r141, %r136;
	shl.b32 	%r143, %r142, 2;
	add.s32 	%r144, %r132, %r143;
	st.shared.f32 	[%r144], %f149;
	st.shared.f32 	[%r144+256], %f150;
	st.shared.f32 	[%r144+512], %f151;
	st.shared.f32 	[%r144+768], %f152;
	add.s32 	%r145, %r134, %r6;
	and.b32  	%r146, %r282, 4;
	shr.u32 	%r147, %r281, 1;
	add.s32 	%r148, %r146, %r25;
	add.s32 	%r149, %r3, %r147;
	mad.lo.s32 	%r150, %r149, %r77, %r148;
	mul.wide.s32 	%rd26, %r150, 4;
	add.s64 	%rd27, %rd2, %rd26;
	ld.global.nc.v4.f32 	{%f153, %f154, %f155, %f156}, [%rd27];
	shl.b32 	%r151, %r282, 6;
	and.b32  	%r152, %r151, 256;
	add.s32 	%r153, %r152, %r147;
	shl.b32 	%r154, %r153, 2;
	add.s32 	%r155, %r132, %r154;
	st.shared.f32 	[%r155], %f153;
	st.shared.f32 	[%r155+256], %f154;
	st.shared.f32 	[%r155+512], %f155;
	st.shared.f32 	[%r155+768], %f156;
	add.s32 	%r156, %r145, %r6;
	and.b32  	%r157, %r280, 4;
	shr.u32 	%r158, %r279, 1;
	add.s32 	%r159, %r157, %r25;
	add.s32 	%r160, %r3, %r158;
	mad.lo.s32 	%r161, %r160, %r77, %r159;
	mul.wide.s32 	%rd28, %r161, 4;
	add.s64 	%rd29, %rd2, %rd28;
	ld.global.nc.v4.f32 	{%f157, %f158, %f159, %f160}, [%rd29];
	shl.b32 	%r162, %r280, 6;
	and.b32  	%r163, %r162, 256;
	add.s32 	%r164, %r163, %r158;
	shl.b32 	%r165, %r164, 2;
	add.s32 	%r166, %r132, %r165;
	st.shared.f32 	[%r166], %f157;
	st.shared.f32 	[%r166+256], %f158;
	st.shared.f32 	[%r166+512], %f159;
	st.shared.f32 	[%r166+768], %f160;
	add.s32 	%r274, %r156, %r6;
	shl.b32 	%r167, %r6, 4;
	add.s32 	%r282, %r282, %r167;
	shl.b32 	%r168, %r6, 2;
	add.s32 	%r281, %r281, %r168;
	add.s32 	%r280, %r280, %r167;
	add.s32 	%r279, %r279, %r168;
	add.s32 	%r278, %r278, %r168;
	add.s32 	%r277, %r277, %r167;
	add.s32 	%r276, %r276, %r167;
	setp.lt.u32 	%p8, %r274, 128;
	@%p8 bra 	$L__BB13_9;
$L__BB13_10:
	mov.u32 	%r275, %r5;
	@%p4 bra 	$L__BB13_14;
	setp.eq.s32 	%p10, %r10, 1;
	add.s32 	%r169, %r25, %r18;
	shl.b32 	%r170, %r5, 2;
	and.b32  	%r171, %r170, 60;
	add.s32 	%r172, %r171, %r4;
	mad.lo.s32 	%r173, %r169, %r76, %r172;
	mul.wide.s32 	%rd30, %r173, 4;
	add.s64 	%rd31, %rd3, %rd30;
	ld.global.nc.v4.f32 	{%f161, %f162, %f163, %f164}, [%rd31];
	shl.b32 	%r174, %r18, 8;
	shl.b32 	%r175, %r5, 4;
	and.b32  	%r176, %r175, 240;
	or.b32  	%r177, %r174, %r176;
	mov.u32 	%r178, _ZZ20sgemm_vectorize_smemILi64ELi64ELi8ELi8ELi4EEvPKfS1_PfiiiffE2Bs;
	add.s32 	%r179, %r178, %r177;
	st.shared.f32 	[%r179], %f161;
	st.shared.f32 	[%r179+4], %f162;
	st.shared.f32 	[%r179+8], %f163;
	st.shared.f32 	[%r179+12], %f164;
	mov.u32 	%r275, %r8;
	@%p10 bra 	$L__BB13_14;
	setp.eq.s32 	%p11, %r10, 2;
	add.s32 	%r180, %r25, %r19;
	shl.b32 	%r181, %r8, 2;
	and.b32  	%r182, %r181, 60;
	add.s32 	%r183, %r182, %r4;
	mad.lo.s32 	%r184, %r180, %r76, %r183;
	mul.wide.s32 	%rd32, %r184, 4;
	add.s64 	%rd33, %rd3, %rd32;
	ld.global.nc.v4.f32 	{%f165, %f166, %f167, %f168}, [%rd33];
	shl.b32 	%r185, %r19, 8;
	shl.b32 	%r186, %r8, 4;
	and.b32  	%r187, %r186, 240;
	or.b32  	%r188, %r185, %r187;
	mov.u32 	%r189, _ZZ20sgemm_vectorize_smemILi64ELi64ELi8ELi8ELi4EEvPKfS1_PfiiiffE2Bs;
	add.s32 	%r190, %r189, %r188;
	st.shared.f32 	[%r190], %f165;
	st.shared.f32 	[%r190+4], %f166;
	st.shared.f32 	[%r190+8], %f167;
	st.shared.f32 	[%r190+12], %f168;
	mov.u32 	%r275, %r15;
	@%p11 bra 	$L__BB13_14;
	add.s32 	%r275, %r15, %r6;
	add.s32 	%r191, %r25, %r20;
	shl.b32 	%r192, %r15, 2;
	and.b32  	%r193, %r192, 60;
	add.s32 	%r194, %r193, %r4;
	mad.lo.s32 	%r195, %r191, %r76, %r194;
	mul.wide.s32 	%rd34, %r195, 4;
	add.s64 	%rd35, %rd3, %rd34;
	ld.global.nc.v4.f32 	{%f169, %f170, %f171, %f172}, [%rd35];
	shl.b32 	%r196, %r20, 8;
	shl.b32 	%r197, %r15, 4;
	and.b32  	%r198, %r197, 240;
	or.b32  	%r199, %r196, %r198;
	mov.u32 	%r200, _ZZ20sgemm_vectorize_smemILi64ELi64ELi8ELi8ELi4EEvPKfS1_PfiiiffE2Bs;
	add.s32 	%r201, %r200, %r199;
	st.shared.f32 	[%r201], %f169;
	st.shared.f32 	[%r201+4], %f170;
	st.shared.f32 	[%r201+8], %f171;
	st.shared.f32 	[%r201+12], %f172;
$L__BB13_14:
	@%p7 bra 	$L__BB13_16;
$L__BB13_15:
	.pragma "nounroll";
	shl.b32 	%r202, %r275, 2;
	and.b32  	%r203, %r202, 60;
	shr.u32 	%r204, %r275, 4;
	add.s32 	%r205, %r203, %r4;
	add.s32 	%r206, %r25, %r204;
	mad.lo.s32 	%r207, %r206, %r76, %r205;
	mul.wide.s32 	%rd36, %r207, 4;
	add.s64 	%rd37, %rd3, %rd36;
	ld.global.nc.v4.f32 	{%f173, %f174, %f175, %f176}, [%rd37];
	shl.b32 	%r208, %r275, 4;
	and.b32  	%r209, %r208, 240;
	shl.b32 	%r210, %r204, 8;
	or.b32  	%r211, %r210, %r209;
	mov.u32 	%r212, _ZZ20sgemm_vectorize_smemILi64ELi64ELi8ELi8ELi4EEvPKfS1_PfiiiffE2Bs;
	add.s32 	%r213, %r212, %r211;
	st.shared.f32 	[%r213], %f173;
	st.shared.f32 	[%r213+4], %f174;
	st.shared.f32 	[%r213+8], %f175;
	st.shared.f32 	[%r213+12], %f176;
	add.s32 	%r214, %r275, %r6;
	shl.b32 	%r215, %r214, 2;
	and.b32  	%r216, %r215, 60;
	shr.u32 	%r217, %r214, 4;
	add.s32 	%r218, %r216, %r4;
	add.s32 	%r219, %r25, %r217;
	mad.lo.s32 	%r220, %r219, %r76, %r218;
	mul.wide.s32 	%rd38, %r220, 4;
	add.s64 	%rd39, %rd3, %rd38;
	ld.global.nc.v4.f32 	{%f177, %f178, %f179, %f180}, [%rd39];
	shl.b32 	%r221, %r214, 4;
	and.b32  	%r222, %r221, 240;
	shl.b32 	%r223, %r217, 8;
	or.b32  	%r224, %r223, %r222;
	add.s32 	%r225, %r212, %r224;
	st.shared.f32 	[%r225], %f177;
	st.shared.f32 	[%r225+4], %f178;
	st.shared.f32 	[%r225+8], %f179;
	st.shared.f32 	[%r225+12], %f180;
	add.s32 	%r226, %r214, %r6;
	shl.b32 	%r227, %r226, 2;
	and.b32  	%r228, %r227, 60;
	shr.u32 	%r229, %r226, 4;
	add.s32 	%r230, %r228, %r4;
	add.s32 	%r231, %r25, %r229;
	mad.lo.s32 	%r232, %r231, %r76, %r230;
	mul.wide.s32 	%rd40, %r232, 4;
	add.s64 	%rd41, %rd3, %rd40;
	ld.global.nc.v4.f32 	{%f181, %f182, %f183, %f184}, [%rd41];
	shl.b32 	%r233, %r226, 4;
	and.b32  	%r234, %r233, 240;
	shl.b32 	%r235, %r229, 8;
	or.b32  	%r236, %r235, %r234;
	add.s32 	%r237, %r212, %r236;
	st.shared.f32 	[%r237], %f181;
	st.shared.f32 	[%r237+4], %f182;
	st.shared.f32 	[%r237+8], %f183;
	st.shared.f32 	[%r237+12], %f184;
	add.s32 	%r238, %r226, %r6;
	shl.b32 	%r239, %r238, 2;
	and.b32  	%r240, %r239, 60;
	shr.u32 	%r241, %r238, 4;
	add.s32 	%r242, %r240, %r4;
	add.s32 	%r243, %r25, %r241;
	mad.lo.s32 	%r244, %r243, %r76, %r242;
	mul.wide.s32 	%rd42, %r244, 4;
	add.s64 	%rd43, %rd3, %rd42;
	ld.global.nc.v4.f32 	{%f185, %f186, %f187, %f188}, [%rd43];
	shl.b32 	%r245, %r238, 4;
	and.b32  	%r246, %r245, 240;
	shl.b32 	%r247, %r241, 8;
	or.b32  	%r248, %r247, %r246;
	add.s32 	%r249, %r212, %r248;
	st.shared.f32 	[%r249], %f185;
	st.shared.f32 	[%r249+4], %f186;
	st.shared.f32 	[%r249+8], %f187;
	st.shared.f32 	[%r249+12], %f188;
	add.s32 	%r275, %r238, %r6;
	setp.lt.u32 	%p13, %r275, 128;
	@%p13 bra 	$L__BB13_15;
$L__BB13_16:
	bar.sync 	0;
	mov.b32 	%r285, 0;
$L__BB13_17:
	shl.b32 	%r251, %r285, 6;
	shl.b32 	%r252, %r1, 3;
	add.s32 	%r253, %r251, %r252;
	shl.b32 	%r254, %r253, 2;
	mov.u32 	%r255, _ZZ20sgemm_vectorize_smemILi64ELi64ELi8ELi8ELi4EEvPKfS1_PfiiiffE2As;
	add.s32 	%r256, %r255, %r254;
	ld.shared.f32 	%f189, [%r256];
	ld.shared.f32 	%f190, [%r256+4];
	ld.shared.f32 	%f191, [%r256+8];
	ld.shared.f32 	%f192, [%r256+12];
	ld.shared.f32 	%f193, [%r256+16];
	ld.shared.f32 	%f194, [%r256+20];
	ld.shared.f32 	%f195, [%r256+24];
	ld.shared.f32 	%f196, [%r256+28];
	shl.b32 	%r257, %r2, 2;
	add.s32 	%r258, %r251, %r257;
	shl.b32 	%r259, %r258, 2;
	mov.u32 	%r260, _ZZ20sgemm_vectorize_smemILi64ELi64ELi8ELi8ELi4EEvPKfS1_PfiiiffE2Bs;
	add.s32 	%r261, %r260, %r259;
	ld.shared.f32 	%f197, [%r261];
	ld.shared.f32 	%f198, [%r261+4];
	ld.shared.f32 	%f199, [%r261+8];
	ld.shared.f32 	%f200, [%r261+12];
	fma.rn.f32 	%f392, %f189, %f197, %f392;
	fma.rn.f32 	%f391, %f189, %f198, %f391;
	fma.rn.f32 	%f390, %f189, %f199, %f390;
	fma.rn.f32 	%f389, %f189, %f200, %f389;
	fma.rn.f32 	%f388, %f190, %f197, %f388;
	fma.rn.f32 	%f387, %f190, %f198, %f387;
	fma.rn.f32 	%f386, %f190, %f199, %f386;
	fma.rn.f32 	%f385, %f190, %f200, %f385;
	fma.rn.f32 	%f384, %f191, %f197, %f384;
	fma.rn.f32 	%f383, %f191, %f198, %f383;
	fma.rn.f32 	%f382, %f191, %f199, %f382;
	fma.rn.f32 	%f381, %f191, %f200, %f381;
	fma.rn.f32 	%f380, %f192, %f197, %f380;
	fma.rn.f32 	%f379, %f192, %f198, %f379;
	fma.rn.f32 	%f378, %f192, %f199, %f378;
	fma.rn.f32 	%f377, %f192, %f200, %f377;
	fma.rn.f32 	%f376, %f193, %f197, %f376;
	fma.rn.f32 	%f375, %f193, %f198, %f375;
	fma.rn.f32 	%f374, %f193, %f199, %f374;
	fma.rn.f32 	%f373, %f193, %f200, %f373;
	fma.rn.f32 	%f372, %f194, %f197, %f372;
	fma.rn.f32 	%f371, %f194, %f198, %f371;
	fma.rn.f32 	%f370, %f194, %f199, %f370;
	fma.rn.f32 	%f369, %f194, %f200, %f369;
	fma.rn.f32 	%f368, %f195, %f197, %f368;
	fma.rn.f32 	%f367, %f195, %f198, %f367;
	fma.rn.f32 	%f366, %f195, %f199, %f366;
	fma.rn.f32 	%f365, %f195, %f200, %f365;
	fma.rn.f32 	%f364, %f196, %f197, %f364;
	fma.rn.f32 	%f363, %f196, %f198, %f363;
	fma.rn.f32 	%f362, %f196, %f199, %f362;
	fma.rn.f32 	%f361, %f196, %f200, %f361;
	add.s32 	%r285, %r285, 1;
	setp.ne.s32 	%p14, %r285, 8;
	@%p14 bra 	$L__BB13_17;
	bar.sync 	0;
	add.s32 	%r57, %r273, 1;
	setp.eq.s32 	%p15, %r273, %r7;
	mov.u32 	%r273, %r57;
	@%p15 bra 	$L__BB13_19;
	bra.uni 	$L__BB13_2;
$L__BB13_19:
	shl.b32 	%r262, %r1, 3;
	add.s32 	%r21, %r3, %r262;
	shl.b32 	%r264, %r2, 2;
	add.s32 	%r22, %r4, %r264;
	setp.lt.s32 	%p16, %r21, %r75;
	mul.lo.s32 	%r23, %r21, %r76;
	setp.lt.s32 	%p17, %r22, %r76;
	and.pred  	%p18, %p16, %p17;
	@%p18 bra 	$L__BB13_20;
	bra.uni 	$L__BB13_21;
$L__BB13_20:
	add.s32 	%r265, %r22, %r23;
	mul.wide.s32 	%rd44, %r265, 4;
	add.s64 	%rd45, %rd1, %rd44;
	ld.global.f32 	%f201, [%rd45];
	mul.f32 	%f202, %f130, %f201;
	fma.rn.f32 	%f203, %f129, %f392, %f202;
	st.global.f32 	[%rd45], %f203;
$L__BB13_21:
	setp.ge.s32 	%p19, %r21, %r75;
	add.s32 	%r58, %r22, 1;
	setp.ge.s32 	%p20, %r58, %r76;
	cvt.s64.s32 	%rd46, %r23;
	cvt.s64.s32 	%rd4, %r22;
	add.s64 	%rd47, %rd4, %rd46;
	shl.b64 	%rd48, %rd47, 2;
	add.s64 	%rd5, %rd1, %rd48;
	or.pred  	%p21, %p19, %p20;
	@%p21 bra 	$L__BB13_23;
	ld.global.f32 	%f204, [%rd5+4];
	mul.f32 	%f205, %f130, %f204;
	fma.rn.f32 	%f206, %f129, %f391, %f205;
	st.global.f32 	[%rd5+4], %f206;
$L__BB13_23:
	setp.ge.s32 	%p22, %r21, %r75;
	add.s32 	%r59, %r22, 2;
	setp.ge.s32 	%p23, %r59, %r76;
	or.pred  	%p24, %p22, %p23;
	@%p24 bra 	$L__BB13_25;
	ld.global.f32 	%f207, [%rd5+8];
	mul.f32 	%f208, %f130, %f207;
	fma.rn.f32 	%f209, %f129, %f390, %f208;
	st.global.f32 	[%rd5+8], %f209;
$L__BB13_25:
	setp.ge.s32 	%p25, %r21, %r75;
	add.s32 	%r60, %r22, 3;
	setp.ge.s32 	%p26, %r60, %r76;
	or.pred  	%p27, %p25, %p26;
	@%p27 bra 	$L__BB13_27;
	ld.global.f32 	%f210, [%rd5+12];
	mul.f32 	%f211, %f130, %f210;
	fma.rn.f32 	%f212, %f129, %f389, %f211;
	st.global.f32 	[%rd5+12], %f212;
$L__BB13_27:
	setp.ge.s32 	%p28, %r22, %r76;
	add.s32 	%r61, %r21, 1;
	setp.ge.s32 	%p29, %r61, %r75;
	add.s32 	%r62, %r23, %r76;
	or.pred  	%p30, %p29, %p28;
	@%p30 bra 	$L__BB13_29;
	add.s32 	%r266, %r22, %r62;
	mul.wide.s32 	%rd49, %r266, 4;
	add.s64 	%rd50, %rd1, %rd49;
	ld.global.f32 	%f213, [%rd50];
	mul.f32 	%f214, %f130, %f213;
	fma.rn.f32 	%f215, %f129, %f388, %f214;
	st.global.f32 	[%rd50], %f215;
$L__BB13_29:
	setp.ge.s32 	%p31, %r61, %r75;
	setp.ge.s32 	%p32, %r58, %r76;
	cvt.s64.s32 	%rd51, %r62;
	add.s64 	%rd52, %rd4, %rd51;
	shl.b64 	%rd53, %rd52, 2;
	add.s64 	%rd6, %rd1, %rd53;
	or.pred  	%p33, %p31, %p32;
	@%p33 bra 	$L__BB13_31;
	ld.global.f32 	%f216, [%rd6+4];
	mul.f32 	%f217, %f130, %f216;
	fma.rn.f32 	%f218, %f129, %f387, %f217;
	st.global.f32 	[%rd6+4], %f218;
$L__BB13_31:
	setp.ge.s32 	%p34, %r61, %r75;
	setp.ge.s32 	%p35, %r59, %r76;
	or.pred  	%p36, %p34, %p35;
	@%p36 bra 	$L__BB13_33;
	ld.global.f32 	%f219, [%rd6+8];
	mul.f32 	%f220, %f130, %f219;
	fma.rn.f32 	%f221, %f129, %f386, %f220;
	st.global.f32 	[%rd6+8], %f221;
$L__BB13_33:
	setp.ge.s32 	%p37, %r61, %r75;
	setp.ge.s32 	%p38, %r60, %r76;
	or.pred  	%p39, %p37, %p38;
	@%p39 bra 	$L__BB13_35;
	ld.global.f32 	%f222, [%rd6+12];
	mul.f32 	%f223, %f130, %f222;
	fma.rn.f32 	%f224, %f129, %f385, %f223;
	st.global.f32 	[%rd6+12], %f224;
$L__BB13_35:
	setp.ge.s32 	%p40, %r22, %r76;
	add.s32 	%r63, %r21, 2;
	setp.ge.s32 	%p41, %r63, %r75;
	add.s32 	%r64, %r62, %r76;
	or.pred  	%p42, %p41, %p40;
	@%p42 bra 	$L__BB13_37;
	add.s32 	%r267, %r22, %r64;
	mul.wide.s32 	%rd54, %r267, 4;
	add.s64 	%rd55, %rd1, %rd54;
	ld.global.f32 	%f225, [%rd55];
	mul.f32 	%f226, %f130, %f225;
	fma.rn.f32 	%f227, %f129, %f384, %f226;
	st.global.f32 	[%rd55], %f227;
$L__BB13_37:
	setp.ge.s32 	%p43, %r63, %r75;
	setp.ge.s32 	%p44, %r58, %r76;
	cvt.s64.s32 	%rd56, %r64;
	add.s64 	%rd57, %rd4, %rd56;
	shl.b64 	%rd58, %rd57, 2;
	add.s64 	%rd7, %rd1, %rd58;
	or.pred  	%p45, %p43, %p44;
	@%p45 bra 	$L__BB13_39;
	ld.global.f32 	%f228, [%rd7+4];
	mul.f32 	%f229, %f130, %f228;
	fma.rn.f32 	%f230, %f129, %f383, %f229;
	st.global.f32 	[%rd7+4], %f230;
$L__BB13_39:
	setp.ge.s32 	%p46, %r63, %r75;
	setp.ge.s32 	%p47, %r59, %r76;
	or.pred  	%p48, %p46, %p47;
	@%p48 bra 	$L__BB13_41;
	ld.global.f32 	%f231, [%rd7+8];
	mul.f32 	%f232, %f130, %f231;
	fma.rn.f32 	%f233, %f129, %f382, %f232;
	st.global.f32 	[%rd7+8], %f233;
$L__BB13_41:
	setp.ge.s32 	%p49, %r63, %r75;
	setp.ge.s32 	%p50, %r60, %r76;
	or.pred  	%p51, %p49, %p50;
	@%p51 bra 	$L__BB13_43;
	ld.global.f32 	%f234, [%rd7+12];
	mul.f32 	%f235, %f130, %f234;
	fma.rn.f32 	%f236, %f129, %f381, %f235;
	st.global.f32 	[%rd7+12], %f236;
$L__BB13_43:
	setp.ge.s32 	%p52, %r22, %r76;
	add.s32 	%r65, %r21, 3;
	setp.ge.s32 	%p53, %r65, %r75;
	add.s32 	%r66, %r64, %r76;
	or.pred  	%p54, %p53, %p52;
	@%p54 bra 	$L__BB13_45;
	add.s32 	%r268, %r22, %r66;
	mul.wide.s32 	%rd59, %r268, 4;
	add.s64 	%rd60, %rd1, %rd59;
	ld.global.f32 	%f237, [%rd60];
	mul.f32 	%f238, %f130, %f237;
	fma.rn.f32 	%f239, %f129, %f380, %f238;
	st.global.f32 	[%rd60], %f239;
$L__BB13_45:
	setp.ge.s32 	%p55, %r65, %r75;
	setp.ge.s32 	%p56, %r58, %r76;
	cvt.s64.s32 	%rd61, %r66;
	add.s64 	%rd62, %rd4, %rd61;
	shl.b64 	%rd63, %rd62, 2;
	add.s64 	%rd8, %rd1, %rd63;
	or.pred  	%p57, %p55, %p56;
	@%p57 bra 	$L__BB13_47;
	ld.global.f32 	%f240, [%rd8+4];
	mul.f32 	%f241, %f130, %f240;
	fma.rn.f32 	%f242, %f129, %f379, %f241;
	st.global.f32 	[%rd8+4], %f242;
$L__BB13_47:
	setp.ge.s32 	%p58, %r65, %r75;
	setp.ge.s32 	%p59, %r59, %r76;
	or.pred  	%p60, %p58, %p59;
	@%p60 bra 	$L__BB13_49;
	ld.global.f32 	%f243, [%rd8+8];
	mul.f32 	%f244, %f130, %f243;
	fma.rn.f32 	%f245, %f129, %f378, %f244;
	st.global.f32 	[%rd8+8], %f245;
$L__BB13_49:
	setp.ge.s32 	%p61, %r65, %r75;
	setp.ge.s32 	%p62, %r60, %r76;
	or.pred  	%p63, %p61, %p62;
	@%p63 bra 	$L__BB13_51;
	ld.global.f32 	%f246, [%rd8+12];
	mul.f32 	%f247, %f130, %f246;
	fma.rn.f32 	%f248, %f129, %f377, %f247;
	st.global.f32 	[%rd8+12], %f248;
$L__BB13_51:
	setp.ge.s32 	%p64, %r22, %r76;
	add.s32 	%r67, %r21, 4;
	setp.ge.s32 	%p65, %r67, %r75;
	add.s32 	%r68, %r66, %r76;
	or.pred  	%p66, %p65, %p64;
	@%p66 bra 	$L__BB13_53;
	add.s32 	%r269, %r22, %r68;
	mul.wide.s32 	%rd64, %r269, 4;
	add.s64 	%rd65, %rd1, %rd64;
	ld.global.f32 	%f249, [%rd65];
	mul.f32 	%f250, %f130, %f249;
	fma.rn.f32 	%f251, %f129, %f376, %f250;
	st.global.f32 	[%rd65], %f251;
$L__BB13_53:
	setp.ge.s32 	%p67, %r67, %r75;
	setp.ge.s32 	%p68, %r58, %r76;
	cvt.s64.s32 	%rd66, %r68;
	add.s64 	%rd67, %rd4, %rd66;
	shl.b64 	%rd68, %rd67, 2;
	add.s64 	%rd9, %rd1, %rd68;
	or.pred  	%p69, %p67, %p68;
	@%p69 bra 	$L__BB13_55;
	ld.global.f32 	%f252, [%rd9+4];
	mul.f32 	%f253, %f130, %f252;
	fma.rn.f32 	%f254, %f129, %f375, %f253;
	st.global.f32 	[%rd9+4], %f254;
$L__BB13_55:
	setp.ge.s32 	%p70, %r67, %r75;
	setp.ge.s32 	%p71, %r59, %r76;
	or.pred  	%p72, %p70, %p71;
	@%p72 bra 	$L__BB13_57;
	ld.global.f32 	%f255, [%rd9+8];
	mul.f32 	%f256, %f130, %f255;
	fma.rn.f32 	%f257, %f129, %f374, %f256;
	st.global.f32 	[%rd9+8], %f257;
$L__BB13_57:
	setp.ge.s32 	%p73, %r67, %r75;
	setp.ge.s32 	%p74, %r60, %r76;
	or.pred  	%p75, %p73, %p74;
	@%p75 bra 	$L__BB13_59;
	ld.global.f32 	%f258, [%rd9+12];
	mul.f32 	%f259, %f130, %f258;
	fma.rn.f32 	%f260, %f129, %f373, %f259;
	st.global.f32 	[%rd9+12], %f260;
$L__BB13_59:
	setp.ge.s32 	%p76, %r22, %r76;
	add.s32 	%r69, %r21, 5;
	setp.ge.s32 	%p77, %r69, %r75;
	add.s32 	%r70, %r68, %r76;
	or.pred  	%p78, %p77, %p76;
	@%p78 bra 	$L__BB13_61;
	add.s32 	%r270, %r22, %r70;
	mul.wide.s32 	%rd69, %r270, 4;
	add.s64 	%rd70, %rd1, %rd69;
	ld.global.f32 	%f261, [%rd70];
	mul.f32 	%f262, %f130, %f261;
	fma.rn.f32 	%f263, %f129, %f372, %f262;
	st.global.f32 	[%rd70], %f263;
$L__BB13_61:
	setp.ge.s32 	%p79, %r69, %r75;
	setp.ge.s32 	%p80, %r58, %r76;
	cvt.s64.s32 	%rd71, %r70;
	add.s64 	%rd72, %rd4, %rd71;
	shl.b64 	%rd73, %rd72, 2;
	add.s64 	%rd10, %rd1, %rd73;
	or.pred  	%p81, %p79, %p80;
	@%p81 bra 	$L__BB13_63;
	ld.global.f32 	%f264, [%rd10+4];
	mul.f32 	%f265, %f130, %f264;
	fma.rn.f32 	%f266, %f129, %f371, %f265;
	st.global.f32 	[%rd10+4], %f266;
$L__BB13_63:
	setp.ge.s32 	%p82, %r69, %r75;
	setp.ge.s32 	%p83, %r59, %r76;
	or.pred  	%p84, %p82, %p83;
	@%p84 bra 	$L__BB13_65;
	ld.global.f32 	%f267, [%rd10+8];
	mul.f32 	%f268, %f130, %f267;
	fma.rn.f32 	%f269, %f129, %f370, %f268;
	st.global.f32 	[%rd10+8], %f269;
$L__BB13_65:
	setp.ge.s32 	%p85, %r69, %r75;
	setp.ge.s32 	%p86, %r60, %r76;
	or.pred  	%p87, %p85, %p86;
	@%p87 bra 	$L__BB13_67;
	ld.global.f32 	%f270, [%rd10+12];
	mul.f32 	%f271, %f130, %f270;
	fma.rn.f32 	%f272, %f129, %f369, %f271;
	st.global.f32 	[%rd10+12], %f272;
$L__BB13_67:
	setp.ge.s32 	%p88, %r22, %r76;
	add.s32 	%r71, %r21, 6;
	setp.ge.s32 	%p89, %r71, %r75;
	add.s32 	%r72, %r70, %r76;
	or.pred  	%p90, %p89, %p88;
	@%p90 bra 	$L__BB13_69;
	add.s32 	%r271, %r22, %r72;
	mul.wide.s32 	%rd74, %r271, 4;
	add.s64 	%rd75, %rd1, %rd74;
	ld.global.f32 	%f273, [%rd75];
	mul.f32 	%f274, %f130, %f273;
	fma.rn.f32 	%f275, %f129, %f368, %f274;
	st.global.f32 	[%rd75], %f275;
$L__BB13_69:
	setp.ge.s32 	%p91, %r71, %r75;
	setp.ge.s32 	%p92, %r58, %r76;
	cvt.s64.s32 	%rd76, %r72;
	add.s64 	%rd77, %rd4, %rd76;
	shl.b64 	%rd78, %rd77, 2;
	add.s64 	%rd11, %rd1, %rd78;
	or.pred  	%p93, %p91, %p92;
	@%p93 bra 	$L__BB13_71;
	ld.global.f32 	%f276, [%rd11+4];
	mul.f32 	%f277, %f130, %f276;
	fma.rn.f32 	%f278, %f129, %f367, %f277;
	st.global.f32 	[%rd11+4], %f278;
$L__BB13_71:
	setp.ge.s32 	%p94, %r71, %r75;
	setp.ge.s32 	%p95, %r59, %r76;
	or.pred  	%p96, %p94, %p95;
	@%p96 bra 	$L__BB13_73;
	ld.global.f32 	%f279, [%rd11+8];
	mul.f32 	%f280, %f130, %f279;
	fma.rn.f32 	%f281, %f129, %f366, %f280;
	st.global.f32 	[%rd11+8], %f281;
$L__BB13_73:
	setp.ge.s32 	%p97, %r71, %r75;
	setp.ge.s32 	%p98, %r60, %r76;
	or.pred  	%p99, %p97, %p98;
	@%p99 bra 	$L__BB13_75;
	ld.global.f32 	%f282, [%rd11+12];
	mul.f32 	%f283, %f130, %f282;
	fma.rn.f32 	%f284, %f129, %f365, %f283;
	st.global.f32 	[%rd11+12], %f284;
$L__BB13_75:
	setp.ge.s32 	%p100, %r22, %r76;
	add.s32 	%r73, %r21, 7;
	setp.ge.s32 	%p101, %r73, %r75;
	add.s32 	%r74, %r72, %r76;
	or.pred  	%p102, %p101, %p100;
	@%p102 bra 	$L__BB13_77;
	add.s32 	%r272, %r22, %r74;
	mul.wide.s32 	%rd79, %r272, 4;
	add.s64 	%rd80, %rd1, %rd79;
	ld.global.f32 	%f285, [%rd80];
	mul.f32 	%f286, %f130, %f285;
	fma.rn.f32 	%f287, %f129, %f364, %f286;
	st.global.f32 	[%rd80], %f287;
$L__BB13_77:
	setp.ge.s32 	%p103, %r73, %r75;
	setp.ge.s32 	%p104, %r58, %r76;
	cvt.s64.s32 	%rd81, %r74;
	add.s64 	%rd82, %rd4, %rd81;
	shl.b64 	%rd83, %rd82, 2;
	add.s64 	%rd12, %rd1, %rd83;
	or.pred  	%p105, %p103, %p104;
	@%p105 bra 	$L__BB13_79;
	ld.global.f32 	%f288, [%rd12+4];
	mul.f32 	%f289, %f130, %f288;
	fma.rn.f32 	%f290, %f129, %f363, %f289;
	st.global.f32 	[%rd12+4], %f290;
$L__BB13_79:
	setp.ge.s32 	%p106, %r73, %r75;
	setp.ge.s32 	%p107, %r59, %r76;
	or.pred  	%p108, %p106, %p107;
	@%p108 bra 	$L__BB13_81;
	ld.global.f32 	%f291, [%rd12+8];
	mul.f32 	%f292, %f130, %f291;
	fma.rn.f32 	%f293, %f129, %f362, %f292;
	st.global.f32 	[%rd12+8], %f293;
$L__BB13_81:
	setp.ge.s32 	%p109, %r73, %r75;
	setp.ge.s32 	%p110, %r60, %r76;
	or.pred  	%p111, %p109, %p110;
	@%p111 bra 	$L__BB13_83;
	ld.global.f32 	%f294, [%rd12+12];
	mul.f32 	%f295, %f130, %f294;
	fma.rn.f32 	%f296, %f129, %f361, %f295;
	st.global.f32 	[%rd12+12], %f296;
$L__BB13_83:
	ret;

}
	// .globl	_Z20sgemm_vectorize_smemILi64ELi64ELi8ELi8ELi8EEvPKfS1_Pfiiiff
.visible .entry _Z20sgemm_vectorize_smemILi64ELi64ELi8ELi8ELi8EEvPKfS1_Pfiiiff(
	.param .u64 .ptr .align 1 _Z20sgemm_vectorize_smemILi64ELi64ELi8ELi8ELi8EEvPKfS1_Pfiiiff_param_0,
	.param .u64 .ptr .align 1 _Z20sgemm_vectorize_smemILi64ELi64ELi8ELi8ELi8EEvPKfS1_Pfiiiff_param_1,
	.param .u64 .ptr .align 1 _Z20sgemm_vectorize_smemILi64ELi64ELi8ELi8ELi8EEvPKfS1_Pfiiiff_param_2,
	.param .u32 _Z20sgemm_vectorize_smemILi64ELi64ELi8ELi8ELi8EEvPKfS1_Pfiiiff_param_3,
	.param .u32 _Z20sgemm_vectorize_smemILi64ELi64ELi8ELi8ELi8EEvPKfS1_Pfiiiff_param_4,
	.param .u32 _Z20sgemm_vectorize_smemILi64ELi64ELi8ELi8ELi8EEvPKfS1_Pfiiiff_param_5,
	.param .f32 _Z20sgemm_vectorize_smemILi64ELi64ELi8ELi8ELi8EEvPKfS1_Pfiiiff_param_6,
	.param .f32 _Z20sgemm_vectorize_smemILi64ELi64ELi8ELi8ELi8EEvPKfS1_Pfiiiff_param_7
)
{
	.reg .pred 	%p<208>;
	.reg .b32 	%r<286>;
	.reg .b32 	%f<717>;
	.reg .b64 	%rd<84>;
	// demoted variable
	.shared .align 4 .b8 _ZZ20sgemm_vectorize_smemILi64ELi64ELi8ELi8ELi8EEvPKfS1_PfiiiffE2As[2048];
	// demoted variable
	.shared .align 4 .b8 _ZZ20sgemm_vectorize_smemILi64ELi64ELi8ELi8ELi8EEvPKfS1_PfiiiffE2Bs[2048];
	ld.param.u64 	%rd13, [_Z20sgemm_vectorize_smemILi64ELi64ELi8ELi8ELi8EEvPKfS1_Pfiiiff_param_0];
	ld.param.u64 	%rd14, [_Z20sgemm_vectorize_smemILi64ELi64ELi8ELi8ELi8EEvPKfS1_Pfiiiff_param_1];
	ld.param.u64 	%rd15, [_Z20sgemm_vectorize_smemILi64ELi64ELi8ELi8ELi8EEvPKfS1_Pfiiiff_param_2];
	ld.param.u32 	%r90, [_Z20sgemm_vectorize_smemILi64ELi64ELi8ELi8ELi8EEvPKfS1_Pfiiiff_param_3];
	ld.param.u32 	%r91, [_Z20sgemm_vectorize_smemILi64ELi64ELi8ELi8ELi8EEvPKfS1_Pfiiiff_param_4];
	ld.param.u32 	%r92, [_Z20sgemm_vectorize_smemILi64ELi64ELi8ELi8ELi8EEvPKfS1_Pfiiiff_param_5];
	ld.param.f32 	%f257, [_Z20sgemm_vectorize_smemILi64ELi64ELi8ELi8ELi8EEvPKfS1_Pfiiiff_param_6];
	ld.param.f32 	%f258, [_Z20sgemm_vectorize_smemILi64ELi64ELi8ELi8ELi8EEvPKfS1_Pfiiiff_param_7];
	cvta.to.global.u64 	%rd1, %rd15;
	cvta.to.global.u64 	%rd2, %rd13;
	cvta.to.global.u64 	%rd3, %rd14;
	mov.u32 	%r1, %tid.y;
	mov.u32 	%r2, %tid.x;
	mov.u32 	%r93, %ctaid.y;
	shl.b32 	%r3, %r93, 6;
	mov.u32 	%r94, %ctaid.x;
	shl.b32 	%r4, %r94, 6;
	mov.u32 	%r95, %ntid.x;
	mad.lo.s32 	%r5, %r95, %r1, %r2;
	mov.u32 	%r96, %ntid.y;
	mul.lo.s32 	%r6, %r95, %r96;
	setp.lt.s32 	%p1, %r92, -6;
	mov.f32 	%f653, 0f00000000;
	mov.f32 	%f654, %f653;
	mov.f32 	%f655, %f653;
	mov.f32 	%f656, %f653;
	mov.f32 	%f657, %f653;
	mov.f32 	%f658, %f653;
	mov.f32 	%f659, %f653;
	mov.f32 	%f660, %f653;
	mov.f32 	%f661, %f653;
	mov.f32 	%f662, %f653;
	mov.f32 	%f663, %f653;
	mov.f32 	%f664, %f653;
	mov.f32 	%f665, %f653;
	mov.f32 	%f666, %f653;
	mov.f32 	%f667, %f653;
	mov.f32 	%f668, %f653;
	mov.f32 	%f669, %f653;
	mov.f32 	%f670, %f653;
	mov.f32 	%f671, %f653;
	mov.f32 	%f672, %f653;
	mov.f32 	%f673, %f653;
	mov.f32 	%f674, %f653;
	mov.f32 	%f675, %f653;
	mov.f32 	%f676, %f653;
	mov.f32 	%f677, %f653;
	mov.f32 	%f678, %f653;
	mov.f32 	%f679, %f653;
	mov.f32 	%f680, %f653;
	mov.f32 	%f681, %f653;
	mov.f32 	%f682, %f653;
	mov.f32 	%f683, %f653;
	mov.f32 	%f684, %f653;
	mov.f32 	%f685, %f653;
	mov.f32 	%f686, %f653;
	mov.f32 	%f687, %f653;
	mov.f32 	%f688, %f653;
	mov.f32 	%f689, %f653;
	mov.f32 	%f690, %f653;
	mov.f32 	%f691, %f653;
	mov.f32 	%f692, %f653;
	mov.f32 	%f693, %f653;
	mov.f32 	%f694, %f653;
	mov.f32 	%f695, %f653;
	mov.f32 	%f696, %f653;
	mov.f32 	%f697, %f653;
	mov.f32 	%f698, %f653;
	mov.f32 	%f699, %f653;
	mov.f32 	%f700, %f653;
	mov.f32 	%f701, %f653;
	mov.f32 	%f702, %f653;
	mov.f32 	%f703, %f653;
	mov.f32 	%f704, %f653;
	mov.f32 	%f705, %f653;
	mov.f32 	%f706, %f653;
	mov.f32 	%f707, %f653;
	mov.f32 	%f708, %f653;
	mov.f32 	%f709, %f653;
	mov.f32 	%f710, %f653;
	mov.f32 	%f711, %f653;
	mov.f32 	%f712, %f653;
	mov.f32 	%f713, %f653;
	mov.f32 	%f714, %f653;
	mov.f32 	%f715, %f653;
	mov.f32 	%f716, %f653;
	@%p1 bra 	$L__BB14_19;
	add.s32 	%r98, %r92, -1;
	shr.s32 	%r99, %r98, 31;
	shr.u32 	%r100, %r99, 29;
	add.s32 	%r101, %r98, %r100;
	shr.s32 	%r7, %r101, 3;
	shl.b32 	%r8, %r1, 3;
	shl.b32 	%r9, %r2, 3;
	add.s32 	%r10, %r5, %r6;
	max.u32 	%r102, %r10, 128;
	setp.lt.u32 	%p2, %r10, 128;
	selp.u32 	%r103, 1, 0, %p2;
	add.s32 	%r104, %r10, %r103;
	sub.s32 	%r105, %r102, %r104;
	div.u32 	%r106, %r105, %r6;
	add.s32 	%r11, %r106, %r103;
	add.s32 	%r107, %r11, 1;
	and.b32  	%r12, %r107, 3;
	shl.b32 	%r108, %r5, 2;
	and.b32  	%r109, %r108, 4;
	shr.u32 	%r110, %r5, 1;
	add.s32 	%r111, %r3, %r110;
	mad.lo.s32 	%r13, %r111, %r92, %r109;
	shl.b32 	%r112, %r5, 8;
	and.b32  	%r113, %r112, 256;
	add.s32 	%r114, %r113, %r110;
	shl.b32 	%r115, %r114, 2;
	mov.u32 	%r116, _ZZ20sgemm_vectorize_smemILi64ELi64ELi8ELi8ELi8EEvPKfS1_PfiiiffE2As;
	add.s32 	%r14, %r116, %r115;
	shl.b32 	%r117, %r10, 2;
	and.b32  	%r118, %r117, 4;
	shr.u32 	%r119, %r10, 1;
	add.s32 	%r120, %r3, %r119;
	mad.lo.s32 	%r15, %r120, %r92, %r118;
	shl.b32 	%r121, %r10, 8;
	and.b32  	%r122, %r121, 256;
	add.s32 	%r123, %r122, %r119;
	shl.b32 	%r124, %r123, 2;
	add.s32 	%r16, %r116, %r124;
	add.s32 	%r17, %r10, %r6;
	shl.b32 	%r125, %r17, 2;
	and.b32  	%r126, %r125, 4;
	shr.u32 	%r127, %r17, 1;
	add.s32 	%r128, %r3, %r127;
	mad.lo.s32 	%r18, %r128, %r92, %r126;
	shl.b32 	%r129, %r17, 8;
	and.b32  	%r130, %r129, 256;
	add.s32 	%r131, %r130, %r127;
	shl.b32 	%r132, %r131, 2;
	add.s32 	%r19, %r116, %r132;
	add.s32 	%r20, %r17, %r6;
	and.b32  	%r133, %r108, 60;
	shr.u32 	%r21, %r5, 4;
	add.s32 	%r22, %r133, %r4;
	shl.b32 	%r134, %r5, 4;
	and.b32  	%r135, %r134, 240;
	shl.b32 	%r136, %r21, 8;
	or.b32  	%r137, %r136, %r135;
	mov.u32 	%r138, _ZZ20sgemm_vectorize_smemILi64ELi64ELi8ELi8ELi8EEvPKfS1_PfiiiffE2Bs;
	add.s32 	%r23, %r138, %r137;
	and.b32  	%r139, %r117, 60;
	shr.u32 	%r24, %r10, 4;
	add.s32 	%r25, %r139, %r4;
	shl.b32 	%r140, %r10, 4;
	and.b32  	%r141, %r140, 240;
	shl.b32 	%r142, %r24, 8;
	or.b32  	%r143, %r142, %r141;
	add.s32 	%r26, %r138, %r143;
	and.b32  	%r144, %r125, 60;
	shr.u32 	%r27, %r17, 4;
	add.s32 	%r28, %r144, %r4;
	shl.b32 	%r145, %r17, 4;
	and.b32  	%r146, %r145, 240;
	shl.b32 	%r147, %r27, 8;
	or.b32  	%r148, %r147, %r146;
	add.s32 	%r29, %r138, %r148;
	shl.b32 	%r30, %r6, 4;
	shl.b32 	%r31, %r6, 2;
	mul.lo.s32 	%r32, %r6, 12;
	mul.lo.s32 	%r33, %r6, 3;
	mov.b32 	%r273, 0;
	mov.f32 	%f653, 0f00000000;
$L__BB14_2:
	setp.gt.u32 	%p3, %r5, 127;
	shl.b32 	%r38, %r273, 3;
	@%p3 bra 	$L__BB14_16;
	setp.eq.s32 	%p4, %r12, 0;
	mov.u32 	%r274, %r5;
	@%p4 bra 	$L__BB14_7;
	setp.eq.s32 	%p5, %r12, 1;
	add.s32 	%r149, %r38, %r13;
	mul.wide.s32 	%rd16, %r149, 4;
	add.s64 	%rd17, %rd2, %rd16;
	ld.global.nc.v4.f32 	{%f261, %f262, %f263, %f264}, [%rd17];
	st.shared.f32 	[%r14], %f261;
	st.shared.f32 	[%r14+256], %f262;
	st.shared.f32 	[%r14+512], %f263;
	st.shared.f32 	[%r14+768], %f264;
	mov.u32 	%r274, %r10;
	@%p5 bra 	$L__BB14_7;
	setp.eq.s32 	%p6, %r12, 2;
	add.s32 	%r150, %r38, %r15;
	mul.wide.s32 	%rd18, %r150, 4;
	add.s64 	%rd19, %rd2, %rd18;
	ld.global.nc.v4.f32 	{%f265, %f266, %f267, %f268}, [%rd19];
	st.shared.f32 	[%r16], %f265;
	st.shared.f32 	[%r16+256], %f266;
	st.shared.f32 	[%r16+512], %f267;
	st.shared.f32 	[%r16+768], %f268;
	mov.u32 	%r274, %r17;
	@%p6 bra 	$L__BB14_7;
	add.s32 	%r151, %r38, %r18;
	mul.wide.s32 	%rd20, %r151, 4;
	add.s64 	%rd21, %rd2, %rd20;
	ld.global.nc.v4.f32 	{%f269, %f270, %f271, %f272}, [%rd21];
	st.shared.f32 	[%r19], %f269;
	st.shared.f32 	[%r19+256], %f270;
	st.shared.f32 	[%r19+512], %f271;
	st.shared.f32 	[%r19+768], %f272;
	mov.u32 	%r274, %r20;
$L__BB14_7:
	setp.lt.u32 	%p7, %r11, 3;
	@%p7 bra 	$L__BB14_10;
	shl.b32 	%r276, %r274, 2;
	shl.b32 	%r152, %r6, 3;
	add.s32 	%r282, %r152, %r276;
	shl.b32 	%r153, %r6, 1;
	add.s32 	%r281, %r153, %r274;
	add.s32 	%r280, %r32, %r276;
	add.s32 	%r279, %r33, %r274;
	add.s32 	%r278, %r6, %r274;
	shl.b32 	%r277, %r278, 2;
$L__BB14_9:
	.pragma "nounroll";
	and.b32  	%r154, %r276, 4;
	shr.u32 	%r155, %r274, 1;
	add.s32 	%r156, %r154, %r38;
	add.s32 	%r157, %r3, %r155;
	mad.lo.s32 	%r158, %r157, %r92, %r156;
	mul.wide.s32 	%rd22, %r158, 4;
	add.s64 	%rd23, %rd2, %rd22;
	ld.global.nc.v4.f32 	{%f273, %f274, %f275, %f276}, [%rd23];
	shl.b32 	%r159, %r276, 6;
	and.b32  	%r160, %r159, 256;
	add.s32 	%r161, %r160, %r155;
	shl.b32 	%r162, %r161, 2;
	mov.u32 	%r163, _ZZ20sgemm_vectorize_smemILi64ELi64ELi8ELi8ELi8EEvPKfS1_PfiiiffE2As;
	add.s32 	%r164, %r163, %r162;
	st.shared.f32 	[%r164], %f273;
	st.shared.f32 	[%r164+256], %f274;
	st.shared.f32 	[%r164+512], %f275;
	st.shared.f32 	[%r164+768], %f276;
	add.s32 	%r165, %r274, %r6;
	and.b32  	%r166, %r277, 4;
	shr.u32 	%r167, %r278, 1;
	add.s32 	%r168, %r166, %r38;
	add.s32 	%r169, %r3, %r167;
	mad.lo.s32 	%r170, %r169, %r92, %r168;
	mul.wide.s32 	%rd24, %r170, 4;
	add.s64 	%rd25, %rd2, %rd24;
	ld.global.nc.v4.f32 	{%f277, %f278, %f279, %f280}, [%rd25];
	shl.b32 	%r171, %r277, 6;
	and.b32  	%r172, %r171, 256;
	add.s32 	%r173, %r172, %r167;
	shl.b32 	%r174, %r173, 2;
	add.s32 	%r175, %r163, %r174;
	st.shared.f32 	[%r175], %f277;
	st.shared.f32 	[%r175+256], %f278;
	st.shared.f32 	[%r175+512], %f279;
	st.shared.f32 	[%r175+768], %f280;
	add.s32 	%r176, %r165, %r6;
	and.b32  	%r177, %r282, 4;
	shr.u32 	%r178, %r281, 1;
	add.s32 	%r179, %r177, %r38;
	add.s32 	%r180, %r3, %r178;
	mad.lo.s32 	%r181, %r180, %r92, %r179;
	mul.wide.s32 	%rd26, %r181, 4;
	add.s64 	%rd27, %rd2, %rd26;
	ld.global.nc.v4.f32 	{%f281, %f282, %f283, %f284}, [%rd27];
	shl.b32 	%r182, %r282, 6;
	and.b32  	%r183, %r182, 256;
	add.s32 	%r184, %r183, %r178;
	shl.b32 	%r185, %r184, 2;
	add.s32 	%r186, %r163, %r185;
	st.shared.f32 	[%r186], %f281;
	st.shared.f32 	[%r186+256], %f282;
	st.shared.f32 	[%r186+512], %f283;
	st.shared.f32 	[%r186+768], %f284;
	add.s32 	%r187, %r176, %r6;
	and.b32  	%r188, %r280, 4;
	shr.u32 	%r189, %r279, 1;
	add.s32 	%r190, %r188, %r38;
	add.s32 	%r191, %r3, %r189;
	mad.lo.s32 	%r192, %r191, %r92, %r190;
	mul.wide.s32 	%rd28, %r192, 4;
	add.s64 	%rd29, %rd2, %rd28;
	ld.global.nc.v4.f32 	{%f285, %f286, %f287, %f288}, [%rd29];
	shl.b32 	%r193, %r280, 6;
	and.b32  	%r194, %r193, 256;
	add.s32 	%r195, %r194, %r189;
	shl.b32 	%r196, %r195, 2;
	add.s32 	%r197, %r163, %r196;
	st.shared.f32 	[%r197], %f285;
	st.shared.f32 	[%r197+256], %f286;
	st.shared.f32 	[%r197+512], %f287;
	st.shared.f32 	[%r197+768], %f288;
	add.s32 	%r274, %r187, %r6;
	add.s32 	%r282, %r282, %r30;
	add.s32 	%r281, %r281, %r31;
	add.s32 	%r280, %r280, %r30;
	add.s32 	%r279, %r279, %r31;
	add.s32 	%r278, %r278, %r31;
	add.s32 	%r277, %r277, %r30;
	add.s32 	%r276, %r276, %r30;
	setp.lt.u32 	%p8, %r274, 128;
	@%p8 bra 	$L__BB14_9;
$L__BB14_10:
	mov.u32 	%r275, %r5;
	@%p4 bra 	$L__BB14_14;
	setp.eq.s32 	%p10, %r12, 1;
	add.s32 	%r198, %r38, %r21;
	mad.lo.s32 	%r199, %r198, %r91, %r22;
	mul.wide.s32 	%rd30, %r199, 4;
	add.s64 	%rd31, %rd3, %rd30;
	ld.global.nc.v4.f32 	{%f289, %f290, %f291, %f292}, [%rd31];
	st.shared.f32 	[%r23], %f289;
	st.shared.f32 	[%r23+4], %f290;
	st.shared.f32 	[%r23+8], %f291;
	st.shared.f32 	[%r23+12], %f292;
	mov.u32 	%r275, %r10;
	@%p10 bra 	$L__BB14_14;
	setp.eq.s32 	%p11, %r12, 2;
	add.s32 	%r200, %r38, %r24;
	mad.lo.s32 	%r201, %r200, %r91, %r25;
	mul.wide.s32 	%rd32, %r201, 4;
	add.s64 	%rd33, %rd3, %rd32;
	ld.global.nc.v4.f32 	{%f293, %f294, %f295, %f296}, [%rd33];
	st.shared.f32 	[%r26], %f293;
	st.shared.f32 	[%r26+4], %f294;
	st.shared.f32 	[%r26+8], %f295;
	st.shared.f32 	[%r26+12], %f296;
	mov.u32 	%r275, %r17;
	@%p11 bra 	$L__BB14_14;
	add.s32 	%r202, %r38, %r27;
	mad.lo.s32 	%r203, %r202, %r91, %r28;
	mul.wide.s32 	%rd34, %r203, 4;
	add.s64 	%rd35, %rd3, %rd34;
	ld.global.nc.v4.f32 	{%f297, %f298, %f299, %f300}, [%rd35];
	st.shared.f32 	[%r29], %f297;
	st.shared.f32 	[%r29+4], %f298;
	st.shared.f32 	[%r29+8], %f299;
	st.shared.f32 	[%r29+12], %f300;
	mov.u32 	%r275, %r20;
$L__BB14_14:
	@%p7 bra 	$L__BB14_16;
$L__BB14_15:
	.pragma "nounroll";
	shl.b32 	%r204, %r275, 2;
	and.b32  	%r205, %r204, 60;
	shr.u32 	%r206, %r275, 4;
	add.s32 	%r207, %r205, %r4;
	add.s32 	%r208, %r38, %r206;
	mad.lo.s32 	%r209, %r208, %r91, %r207;
	mul.wide.s32 	%rd36, %r209, 4;
	add.s64 	%rd37, %rd3, %rd36;
	ld.global.nc.v4.f32 	{%f301, %f302, %f303, %f304}, [%rd37];
	shl.b32 	%r210, %r275, 4;
	and.b32  	%r211, %r210, 240;
	shl.b32 	%r212, %r206, 8;
	or.b32  	%r213, %r212, %r211;
	mov.u32 	%r214, _ZZ20sgemm_vectorize_smemILi64ELi64ELi8ELi8ELi8EEvPKfS1_PfiiiffE2Bs;
	add.s32 	%r215, %r214, %r213;
	st.shared.f32 	[%r215], %f301;
	st.shared.f32 	[%r215+4], %f302;
	st.shared.f32 	[%r215+8], %f303;
	st.shared.f32 	[%r215+12], %f304;
	add.s32 	%r216, %r275, %r6;
	shl.b32 	%r217, %r216, 2;
	and.b32  	%r218, %r217, 60;
	shr.u32 	%r219, %r216, 4;
	add.s32 	%r220, %r218, %r4;
	add.s32 	%r221, %r38, %r219;
	mad.lo.s32 	%r222, %r221, %r91, %r220;
	mul.wide.s32 	%rd38, %r222, 4;
	add.s64 	%rd39, %rd3, %rd38;
	ld.global.nc.v4.f32 	{%f305, %f306, %f307, %f308}, [%rd39];
	shl.b32 	%r223, %r216, 4;
	and.b32  	%r224, %r223, 240;
	shl.b32 	%r225, %r219, 8;
	or.b32  	%r226, %r225, %r224;
	add.s32 	%r227, %r214, %r226;
	st.shared.f32 	[%r227], %f305;
	st.shared.f32 	[%r227+4], %f306;
	st.shared.f32 	[%r227+8], %f307;
	st.shared.f32 	[%r227+12], %f308;
	add.s32 	%r228, %r216, %r6;
	shl.b32 	%r229, %r228, 2;
	and.b32  	%r230, %r229, 60;
	shr.u32 	%r231, %r228, 4;
	add.s32 	%r232, %r230, %r4;
	add.s32 	%r233, %r38, %r231;
	mad.lo.s32 	%r234, %r233, %r91, %r232;
	mul.wide.s32 	%rd40, %r234, 4;
	add.s64 	%rd41, %rd3, %rd40;
	ld.global.nc.v4.f32 	{%f309, %f310, %f311, %f312}, [%rd41];
	shl.b32 	%r235, %r228, 4;
	and.b32  	%r236, %r235, 240;
	shl.b32 	%r237, %r231, 8;
	or.b32  	%r238, %r237, %r236;
	add.s32 	%r239, %r214, %r238;
	st.shared.f32 	[%r239], %f309;
	st.shared.f32 	[%r239+4], %f310;
	st.shared.f32 	[%r239+8], %f311;
	st.shared.f32 	[%r239+12], %f312;
	add.s32 	%r240, %r228, %r6;
	shl.b32 	%r241, %r240, 2;
	and.b32  	%r242, %r241, 60;
	shr.u32 	%r243, %r240, 4;
	add.s32 	%r244, %r242, %r4;
	add.s32 	%r245, %r38, %r243;
	mad.lo.s32 	%r246, %r245, %r91, %r244;
	mul.wide.s32 	%rd42, %r246, 4;
	add.s64 	%rd43, %rd3, %rd42;
	ld.global.nc.v4.f32 	{%f313, %f314, %f315, %f316}, [%rd43];
	shl.b32 	%r247, %r240, 4;
	and.b32  	%r248, %r247, 240;
	shl.b32 	%r249, %r243, 8;
	or.b32  	%r250, %r249, %r248;
	add.s32 	%r251, %r214, %r250;
	st.shared.f32 	[%r251], %f313;
	st.shared.f32 	[%r251+4], %f314;
	st.shared.f32 	[%r251+8], %f315;
	st.shared.f32 	[%r251+12], %f316;
	add.s32 	%r275, %r240, %r6;
	setp.lt.u32 	%p13, %r275, 128;
	@%p13 bra 	$L__BB14_15;
$L__BB14_16:
	bar.sync 	0;
	mov.b32 	%r285, 0;
$L__BB14_17:
	shl.b32 	%r253, %r285, 6;
	add.s32 	%r254, %r253, %r8;
	shl.b32 	%r255, %r254, 2;
	mov.u32 	%r256, _ZZ20sgemm_vectorize_smemILi64ELi64ELi8ELi8ELi8EEvPKfS1_PfiiiffE2As;
	add.s32 	%r257, %r256, %r255;
	ld.shared.f32 	%f317, [%r257];
	ld.shared.f32 	%f318, [%r257+4];
	ld.shared.f32 	%f319, [%r257+8];
	ld.shared.f32 	%f320, [%r257+12];
	ld.shared.f32 	%f321, [%r257+16];
	ld.shared.f32 	%f322, [%r257+20];
	ld.shared.f32 	%f323, [%r257+24];
	ld.shared.f32 	%f324, [%r257+28];
	add.s32 	%r258, %r253, %r9;
	shl.b32 	%r259, %r258, 2;
	mov.u32 	%r260, _ZZ20sgemm_vectorize_smemILi64ELi64ELi8ELi8ELi8EEvPKfS1_PfiiiffE2Bs;
	add.s32 	%r261, %r260, %r259;
	ld.shared.f32 	%f325, [%r261];
	ld.shared.f32 	%f326, [%r261+4];
	ld.shared.f32 	%f327, [%r261+8];
	ld.shared.f32 	%f328, [%r261+12];
	ld.shared.f32 	%f329, [%r261+16];
	ld.shared.f32 	%f330, [%r261+20];
	ld.shared.f32 	%f331, [%r261+24];
	ld.shared.f32 	%f332, [%r261+28];
	fma.rn.f32 	%f716, %f317, %f325, %f716;
	fma.rn.f32 	%f715, %f317, %f326, %f715;
	fma.rn.f32 	%f714, %f317, %f327, %f714;
	fma.rn.f32 	%f713, %f317, %f328, %f713;
	fma.rn.f32 	%f712, %f317, %f329, %f712;
	fma.rn.f32 	%f711, %f317, %f330, %f711;
	fma.rn.f32 	%f710, %f317, %f331, %f710;
	fma.rn.f32 	%f709, %f317, %f332, %f709;
	fma.rn.f32 	%f708, %f318, %f325, %f708;
	fma.rn.f32 	%f707, %f318, %f326, %f707;
	fma.rn.f32 	%f706, %f318, %f327, %f706;
	fma.rn.f32 	%f705, %f318, %f328, %f705;
	fma.rn.f32 	%f704, %f318, %f329, %f704;
	fma.rn.f32 	%f703, %f318, %f330, %f703;
	fma.rn.f32 	%f702, %f318, %f331, %f702;
	fma.rn.f32 	%f701, %f318, %f332, %f701;
	fma.rn.f32 	%f700, %f319, %f325, %f700;
	fma.rn.f32 	%f699, %f319, %f326, %f699;
	fma.rn.f32 	%f698, %f319, %f327, %f698;
	fma.rn.f32 	%f697, %f319, %f328, %f697;
	fma.rn.f32 	%f696, %f319, %f329, %f696;
	fma.rn.f32 	%f695, %f319, %f330, %f695;
	fma.rn.f32 	%f694, %f319, %f331, %f694;
	fma.rn.f32 	%f693, %f319, %f332, %f693;
	fma.rn.f32 	%f692, %f320, %f325, %f692;
	fma.rn.f32 	%f691, %f320, %f326, %f691;
	fma.rn.f32 	%f690, %f320, %f327, %f690;
	fma.rn.f32 	%f689, %f320, %f328, %f689;
	fma.rn.f32 	%f688, %f320, %f329, %f688;
	fma.rn.f32 	%f687, %f320, %f330, %f687;
	fma.rn.f32 	%f686, %f320, %f331, %f686;
	fma.rn.f32 	%f685, %f320, %f332, %f685;
	fma.rn.f32 	%f684, %f321, %f325, %f684;
	fma.rn.f32 	%f683, %f321, %f326, %f683;
	fma.rn.f32 	%f682, %f321, %f327, %f682;
	fma.rn.f32 	%f681, %f321, %f328, %f681;
	fma.rn.f32 	%f680, %f321, %f329, %f680;
	fma.rn.f32 	%f679, %f321, %f330, %f679;
	fma.rn.f32 	%f678, %f321, %f331, %f678;
	fma.rn.f32 	%f677, %f321, %f332, %f677;
	fma.rn.f32 	%f676, %f322, %f325, %f676;
	fma.rn.f32 	%f675, %f322, %f326, %f675;
	fma.rn.f32 	%f674, %f322, %f327, %f674;
	fma.rn.f32 	%f673, %f322, %f328, %f673;
	fma.rn.f32 	%f672, %f322, %f329, %f672;
	fma.rn.f32 	%f671, %f322, %f330, %f671;
	fma.rn.f32 	%f670, %f322, %f331, %f670;
	fma.rn.f32 	%f669, %f322, %f332, %f669;
	fma.rn.f32 	%f668, %f323, %f325, %f668;
	fma.rn.f32 	%f667, %f323, %f326, %f667;
	fma.rn.f32 	%f666, %f323, %f327, %f666;
	fma.rn.f32 	%f665, %f323, %f328, %f665;
	fma.rn.f32 	%f664, %f323, %f329, %f664;
	fma.rn.f32 	%f663, %f323, %f330, %f663;
	fma.rn.f32 	%f662, %f323, %f331, %f662;
	fma.rn.f32 	%f661, %f323, %f332, %f661;
	fma.rn.f32 	%f660, %f324, %f325, %f660;
	fma.rn.f32 	%f659, %f324, %f326, %f659;
	fma.rn.f32 	%f658, %f324, %f327, %f658;
	fma.rn.f32 	%f657, %f324, %f328, %f657;
	fma.rn.f32 	%f656, %f324, %f329, %f656;
	fma.rn.f32 	%f655, %f324, %f330, %f655;
	fma.rn.f32 	%f654, %f324, %f331, %f654;
	fma.rn.f32 	%f653, %f324, %f332, %f653;
	add.s32 	%r285, %r285, 1;
	setp.ne.s32 	%p14, %r285, 8;
	@%p14 bra 	$L__BB14_17;
	bar.sync 	0;
	add.s32 	%r68, %r273, 1;
	setp.eq.s32 	%p15, %r273, %r7;
	mov.u32 	%r273, %r68;
	@%p15 bra 	$L__BB14_19;
	bra.uni 	$L__BB14_2;
$L__BB14_19:
	shl.b32 	%r262, %r1, 3;
	add.s32 	%r34, %r3, %r262;
	shl.b32 	%r264, %r2, 3;
	add.s32 	%r35, %r4, %r264;
	setp.lt.s32 	%p16, %r34, %r90;
	mul.lo.s32 	%r36, %r34, %r91;
	setp.lt.s32 	%p17, %r35, %r91;
	and.pred  	%p18, %p16, %p17;
	@%p18 bra 	$L__BB14_20;
	bra.uni 	$L__BB14_21;
$L__BB14_20:
	add.s32 	%r265, %r35, %r36;
	mul.wide.s32 	%rd44, %r265, 4;
	add.s64 	%rd45, %rd1, %rd44;
	ld.global.f32 	%f333, [%rd45];
	mul.f32 	%f334, %f258, %f333;
	fma.rn.f32 	%f335, %f257, %f716, %f334;
	st.global.f32 	[%rd45], %f335;
$L__BB14_21:
	setp.ge.s32 	%p19, %r34, %r90;
	add.s32 	%r69, %r35, 1;
	setp.ge.s32 	%p20, %r69, %r91;
	cvt.s64.s32 	%rd46, %r36;
	cvt.s64.s32 	%rd4, %r35;
	add.s64 	%rd47, %rd4, %rd46;
	shl.b64 	%rd48, %rd47, 2;
	add.s64 	%rd5, %rd1, %rd48;
	or.pred  	%p21, %p19, %p20;
	@%p21 bra 	$L__BB14_23;
	ld.global.f32 	%f336, [%rd5+4];
	mul.f32 	%f337, %f258, %f336;
	fma.rn.f32 	%f338, %f257, %f715, %f337;
	st.global.f32 	[%rd5+4], %f338;
$L__BB14_23:
	add.s32 	%r70, %r35, 2;
	setp.ge.s32 	%p23, %r70, %r91;
	or.pred  	%p24, %p19, %p23;
	@%p24 bra 	$L__BB14_25;
	ld.global.f32 	%f339, [%rd5+8];
	mul.f32 	%f340, %f258, %f339;
	fma.rn.f32 	%f341, %f257, %f714, %f340;
	st.global.f32 	[%rd5+8], %f341;
$L__BB14_25:
	add.s32 	%r71, %r35, 3;
	setp.ge.s32 	%p26, %r71, %r91;
	or.pred  	%p27, %p19, %p26;
	@%p27 bra 	$L__BB14_27;
	ld.global.f32 	%f342, [%rd5+12];
	mul.f32 	%f343, %f258, %f342;
	fma.rn.f32 	%f344, %f257, %f713, %f343;
	st.global.f32 	[%rd5+12], %f344;
$L__BB14_27:
	add.s32 	%r72, %r35, 4;
	setp.ge.s32 	%p29, %r72, %r91;
	or.pred  	%p30, %p19, %p29;
	@%p30 bra 	$L__BB14_29;
	ld.global.f32 	%f345, [%rd5+16];
	mul.f32 	%f346, %f258, %f345;
	fma.rn.f32 	%f347, %f257, %f712, %f346;
	st.global.f32 	[%rd5+16], %f347;
$L__BB14_29:
	add.s32 	%r73, %r35, 5;
	setp.ge.s32 	%p32, %r73, %r91;
	or.pred  	%p33, %p19, %p32;
	@%p33 bra 	$L__BB14_31;
	ld.global.f32 	%f348, [%rd5+20];
	mul.f32 	%f349, %f258, %f348;
	fma.rn.f32 	%f350, %f257, %f711, %f349;
	st.global.f32 	[%rd5+20], %f350;
$L__BB14_31:
	add.s32 	%r74, %r35, 6;
	setp.ge.s32 	%p35, %r74, %r91;
	or.pred  	%p36, %p19, %p35;
	@%p36 bra 	$L__BB14_33;
	ld.global.f32 	%f351, [%rd5+24];
	mul.f32 	%f352, %f258, %f351;
	fma.rn.f32 	%f353, %f257, %f710, %f352;
	st.global.f32 	[%rd5+24], %f353;
$L__BB14_33:
	add.s32 	%r75, %r35, 7;
	setp.ge.s32 	%p38, %r75, %r91;
	or.pred  	%p39, %p19, %p38;
	@%p39 bra 	$L__BB14_35;
	ld.global.f32 	%f354, [%rd5+28];
	mul.f32 	%f355, %f258, %f354;
	fma.rn.f32 	%f356, %f257, %f709, %f355;
	st.global.f32 	[%rd5+28], %f356;
$L__BB14_35:
	setp.ge.s32 	%p40, %r35, %r91;
	add.s32 	%r76, %r34, 1;
	setp.ge.s32 	%p41, %r76, %r90;
	add.s32 	%r77, %r36, %r91;
	or.pred  	%p42, %p41, %p40;
	@%p42 bra 	$L__BB14_37;
	add.s32 	%r266, %r35, %r77;
	mul.wide.s32 	%rd49, %r266, 4;
	add.s64 	%rd50, %rd1, %rd49;
	ld.global.f32 	%f357, [%rd50];
	mul.f32 	%f358, %f258, %f357;
	fma.rn.f32 	%f359, %f257, %f708, %f358;
	st.global.f32 	[%rd50], %f359;
$L__BB14_37:
	cvt.s64.s32 	%rd51, %r77;
	add.s64 	%rd52, %rd4, %rd51;
	shl.b64 	%rd53, %rd52, 2;
	add.s64 	%rd6, %rd1, %rd53;
	or.pred  	%p45, %p41, %p20;
	@%p45 bra 	$L__BB14_39;
	ld.global.f32 	%f360, [%rd6+4];
	mul.f32 	%f361, %f258, %f360;
	fma.rn.f32 	%f362, %f257, %f707, %f361;
	st.global.f32 	[%rd6+4], %f362;
$L__BB14_39:
	or.pred  	%p48, %p41, %p23;
	@%p48 bra 	$L__BB14_41;
	ld.global.f32 	%f363, [%rd6+8];
	mul.f32 	%f364, %f258, %f363;
	fma.rn.f32 	%f365, %f257, %f706, %f364;
	st.global.f32 	[%rd6+8], %f365;
$L__BB14_41:
	or.pred  	%p51, %p41, %p26;
	@%p51 bra 	$L__BB14_43;
	ld.global.f32 	%f366, [%rd6+12];
	mul.f32 	%f367, %f258, %f366;
	fma.rn.f32 	%f368, %f257, %f705, %f367;
	st.global.f32 	[%rd6+12], %f368;
$L__BB14_43:
	setp.ge.s32 	%p52, %r76, %r90;
	setp.ge.s32 	%p53, %r72, %r91;
	or.pred  	%p54, %p52, %p53;
	@%p54 bra 	$L__BB14_45;
	ld.global.f32 	%f369, [%rd6+16];
	mul.f32 	%f370, %f258, %f369;
	fma.rn.f32 	%f371, %f257, %f704, %f370;
	st.global.f32 	[%rd6+16], %f371;
$L__BB14_45:
	setp.ge.s32 	%p56, %r73, %r91;
	or.pred  	%p57, %p52, %p56;
	@%p57 bra 	$L__BB14_47;
	ld.global.f32 	%f372, [%rd6+20];
	mul.f32 	%f373, %f258, %f372;
	fma.rn.f32 	%f374, %f257, %f703, %f373;
	st.global.f32 	[%rd6+20], %f374;
$L__BB14_47:
	setp.ge.s32 	%p59, %r74, %r91;
	or.pred  	%p60, %p52, %p59;
	@%p60 bra 	$L__BB14_49;
	ld.global.f32 	%f375, [%rd6+24];
	mul.f32 	%f376, %f258, %f375;
	fma.rn.f32 	%f377, %f257, %f702, %f376;
	st.global.f32 	[%rd6+24], %f377;
$L__BB14_49:
	setp.ge.s32 	%p62, %r75, %r91;
	or.pred  	%p63, %p52, %p62;
	@%p63 bra 	$L__BB14_51;
	ld.global.f32 	%f378, [%rd6+28];
	mul.f32 	%f379, %f258, %f378;
	fma.rn.f32 	%f380, %f257, %f701, %f379;
	st.global.f32 	[%rd6+28], %f380;
$L__BB14_51:
	setp.ge.s32 	%p64, %r35, %r91;
	add.s32 	%r78, %r34, 2;
	setp.ge.s32 	%p65, %r78, %r90;
	add.s32 	%r79, %r77, %r91;
	or.pred  	%p66, %p65, %p64;
	@%p66 bra 	$L__BB14_53;
	add.s32 	%r267, %r35, %r79;
	mul.wide.s32 	%rd54, %r267, 4;
	add.s64 	%rd55, %rd1, %rd54;
	ld.global.f32 	%f381, [%rd55];
	mul.f32 	%f382, %f258, %f381;
	fma.rn.f32 	%f383, %f257, %f700, %f382;
	st.global.f32 	[%rd55], %f383;
$L__BB14_53:
	setp.ge.s32 	%p68, %r69, %r91;
	cvt.s64.s32 	%rd56, %r79;
	add.s64 	%rd57, %rd4, %rd56;
	shl.b64 	%rd58, %rd57, 2;
	add.s64 	%rd7, %rd1, %rd58;
	or.pred  	%p69, %p65, %p68;
	@%p69 bra 	$L__BB14_55;
	ld.global.f32 	%f384, [%rd7+4];
	mul.f32 	%f385, %f258, %f384;
	fma.rn.f32 	%f386, %f257, %f699, %f385;
	st.global.f32 	[%rd7+4], %f386;
$L__BB14_55:
	setp.ge.s32 	%p71, %r70, %r91;
	or.pred  	%p72, %p65, %p71;
	@%p72 bra 	$L__BB14_57;
	ld.global.f32 	%f387, [%rd7+8];
	mul.f32 	%f388, %f258, %f387;
	fma.rn.f32 	%f389, %f257, %f698, %f388;
	st.global.f32 	[%rd7+8], %f389;
$L__BB14_57:
	setp.ge.s32 	%p74, %r71, %r91;
	or.pred  	%p75, %p65, %p74;
	@%p75 bra 	$L__BB14_59;
	ld.global.f32 	%f390, [%rd7+12];
	mul.f32 	%f391, %f258, %f390;
	fma.rn.f32 	%f392, %f257, %f697, %f391;
	st.global.f32 	[%rd7+12], %f392;
$L__BB14_59:
	or.pred  	%p78, %p65, %p53;
	@%p78 bra 	$L__BB14_61;
	ld.global.f32 	%f393, [%rd7+16];
	mul.f32 	%f394, %f258, %f393;
	fma.rn.f32 	%f395, %f257, %f696, %f394;
	st.global.f32 	[%rd7+16], %f395;
$L__BB14_61:
	or.pred  	%p81, %p65, %p56;
	@%p81 bra 	$L__BB14_63;
	ld.global.f32 	%f396, [%rd7+20];
	mul.f32 	%f397, %f258, %f396;
	fma.rn.f32 	%f398, %f257, %f695, %f397;
	st.global.f32 	[%rd7+20], %f398;
$L__BB14_63:
	setp.ge.s32 	%p82, %r78, %r90;
	setp.ge.s32 	%p83, %r74, %r91;
	or.pred  	%p84, %p82, %p83;
	@%p84 bra 	$L__BB14_65;
	ld.global.f32 	%f399, [%rd7+24];
	mul.f32 	%f400, %f258, %f399;
	fma.rn.f32 	%f401, %f257, %f694, %f400;
	st.global.f32 	[%rd7+24], %f401;
$L__BB14_65:
	setp.ge.s32 	%p85, %r78, %r90;
	setp.ge.s32 	%p86, %r75, %r91;
	or.pred  	%p87, %p85, %p86;
	@%p87 bra 	$L__BB14_67;
	ld.global.f32 	%f402, [%rd7+28];
	mul.f32 	%f403, %f258, %f402;
	fma.rn.f32 	%f404, %f257, %f693, %f403;
	st.global.f32 	[%rd7+28], %f404;
$L__BB14_67:
	setp.ge.s32 	%p88, %r35, %r91;
	add.s32 	%r80, %r34, 3;
	setp.ge.s32 	%p89, %r80, %r90;
	add.s32 	%r81, %r79, %r91;
	or.pred  	%p90, %p89, %p88;
	@%p90 bra 	$L__BB14_69;
	add.s32 	%r268, %r35, %r81;
	mul.wide.s32 	%rd59, %r268, 4;
	add.s64 	%rd60, %rd1, %rd59;
	ld.global.f32 	%f405, [%rd60];
	mul.f32 	%f406, %f258, %f405;
	fma.rn.f32 	%f407, %f257, %f692, %f406;
	st.global.f32 	[%rd60], %f407;
$L__BB14_69:
	setp.ge.s32 	%p91, %r80, %r90;
	setp.ge.s32 	%p92, %r69, %r91;
	cvt.s64.s32 	%rd61, %r81;
	add.s64 	%rd62, %rd4, %rd61;
	shl.b64 	%rd63, %rd62, 2;
	add.s64 	%rd8, %rd1, %rd63;
	or.pred  	%p93, %p91, %p92;
	@%p93 bra 	$L__BB14_71;
	ld.global.f32 	%f408, [%rd8+4];
	mul.f32 	%f409, %f258, %f408;
	fma.rn.f32 	%f410, %f257, %f691, %f409;
	st.global.f32 	[%rd8+4], %f410;
$L__BB14_71:
	setp.ge.s32 	%p94, %r80, %r90;
	setp.ge.s32 	%p95, %r70, %r91;
	or.pred  	%p96, %p94, %p95;
	@%p96 bra 	$L__BB14_73;
	ld.global.f32 	%f411, [%rd8+8];
	mul.f32 	%f412, %f258, %f411;
	fma.rn.f32 	%f413, %f257, %f690, %f412;
	st.global.f32 	[%rd8+8], %f413;
$L__BB14_73:
	setp.ge.s32 	%p97, %r80, %r90;
	setp.ge.s32 	%p98, %r71, %r91;
	or.pred  	%p99, %p97, %p98;
	@%p99 bra 	$L__BB14_75;
	ld.global.f32 	%f414, [%rd8+12];
	mul.f32 	%f415, %f258, %f414;
	fma.rn.f32 	%f416, %f257, %f689, %f415;
	st.global.f32 	[%rd8+12], %f416;
$L__BB14_75:
	setp.ge.s32 	%p100, %r80, %r90;
	setp.ge.s32 	%p101, %r72, %r91;
	or.pred  	%p102, %p100, %p101;
	@%p102 bra 	$L__BB14_77;
	ld.global.f32 	%f417, [%rd8+16];
	mul.f32 	%f418, %f258, %f417;
	fma.rn.f32 	%f419, %f257, %f688, %f418;
	st.global.f32 	[%rd8+16], %f419;
$L__BB14_77:
	setp.ge.s32 	%p103, %r80, %r90;
	setp.ge.s32 	%p104, %r73, %r91;
	or.pred  	%p105, %p103, %p104;
	@%p105 bra 	$L__BB14_79;
	ld.global.f32 	%f420, [%rd8+20];
	mul.f32 	%f421, %f258, %f420;
	fma.rn.f32 	%f422, %f257, %f687, %f421;
	st.global.f32 	[%rd8+20], %f422;
$L__BB14_79:
	setp.ge.s32 	%p106, %r80, %r90;
	setp.ge.s32 	%p107, %r74, %r91;
	or.pred  	%p108, %p106, %p107;
	@%p108 bra 	$L__BB14_81;
	ld.global.f32 	%f423, [%rd8+24];
	mul.f32 	%f424, %f258, %f423;
	fma.rn.f32 	%f425, %f257, %f686, %f424;
	st.global.f32 	[%rd8+24], %f425;
$L__BB14_81:
	setp.ge.s32 	%p109, %r80, %r90;
	setp.ge.s32 	%p110, %r75, %r91;
	or.pred  	%p111, %p109, %p110;
	@%p111 bra 	$L__BB14_83;
	ld.global.f32 	%f426, [%rd8+28];
	mul.f32 	%f427, %f258, %f426;
	fma.rn.f32 	%f428, %f257, %f685, %f427;
	st.global.f32 	[%rd8+28], %f428;
$L__BB14_83:
	setp.ge.s32 	%p112, %r35, %r91;
	add.s32 	%r82, %r34, 4;
	setp.ge.s32 	%p113, %r82, %r90;
	add.s32 	%r83, %r81, %r91;
	or.pred  	%p114, %p113, %p112;
	@%p114 bra 	$L__BB14_85;
	add.s32 	%r269, %r35, %r83;
	mul.wide.s32 	%rd64, %r269, 4;
	add.s64 	%rd65, %rd1, %rd64;
	ld.global.f32 	%f429, [%rd65];
	mul.f32 	%f430, %f258, %f429;
	fma.rn.f32 	%f431, %f257, %f684, %f430;
	st.global.f32 	[%rd65], %f431;
$L__BB14_85:
	setp.ge.s32 	%p115, %r82, %r90;
	setp.ge.s32 	%p116, %r69, %r91;
	cvt.s64.s32 	%rd66, %r83;
	add.s64 	%rd67, %rd4, %rd66;
	shl.b64 	%rd68, %rd67, 2;
	add.s64 	%rd9, %rd1, %rd68;
	or.pred  	%p117, %p115, %p116;
	@%p117 bra 	$L__BB14_87;
	ld.global.f32 	%f432, [%rd9+4];
	mul.f32 	%f433, %f258, %f432;
	fma.rn.f32 	%f434, %f257, %f683, %f433;
	st.global.f32 	[%rd9+4], %f434;
$L__BB14_87:
	setp.ge.s32 	%p118, %r82, %r90;
	setp.ge.s32 	%p119, %r70, %r91;
	or.pred  	%p120, %p118, %p119;
	@%p120 bra 	$L__BB14_89;
	ld.global.f32 	%f435, [%rd9+8];
	mul.f32 	%f436, %f258, %f435;
	fma.rn.f32 	%f437, %f257, %f682, %f436;
	st.global.f32 	[%rd9+8], %f437;
$L__BB14_89:
	setp.ge.s32 	%p121, %r82, %r90;
	setp.ge.s32 	%p122, %r71, %r91;
	or.pred  	%p123, %p121, %p122;
	@%p123 bra 	$L__BB14_91;
	ld.global.f32 	%f438, [%rd9+12];
	mul.f32 	%f439, %f258, %f438;
	fma.rn.f32 	%f440, %f257, %f681, %f439;
	st.global.f32 	[%rd9+12], %f440;
$L__BB14_91:
	setp.ge.s32 	%p124, %r82, %r90;
	setp.ge.s32 	%p125, %r72, %r91;
	or.pred  	%p126, %p124, %p125;
	@%p126 bra 	$L__BB14_93;
	ld.global.f32 	%f441, [%rd9+16];
	mul.f32 	%f442, %f258, %f441;
	fma.rn.f32 	%f443, %f257, %f680, %f442;
	st.global.f32 	[%rd9+16], %f443;
$L__BB14_93:
	setp.ge.s32 	%p127, %r82, %r90;
	setp.ge.s32 	%p128, %r73, %r91;
	or.pred  	%p129, %p127, %p128;
	@%p129 bra 	$L__BB14_95;
	ld.global.f32 	%f444, [%rd9+20];
	mul.f32 	%f445, %f258, %f444;
	fma.rn.f32 	%f446, %f257, %f679, %f445;
	st.global.f32 	[%rd9+20], %f446;
$L__BB14_95:
	setp.ge.s32 	%p130, %r82, %r90;
	setp.ge.s32 	%p131, %r74, %r91;
	or.pred  	%p132, %p130, %p131;
	@%p132 bra 	$L__BB14_97;
	ld.global.f32 	%f447, [%rd9+24];
	mul.f32 	%f448, %f258, %f447;
	fma.rn.f32 	%f449, %f257, %f678, %f448;
	st.global.f32 	[%rd9+24], %f449;
$L__BB14_97:
	setp.ge.s32 	%p133, %r82, %r90;
	setp.ge.s32 	%p134, %r75, %r91;
	or.pred  	%p135, %p133, %p134;
	@%p135 bra 	$L__BB14_99;
	ld.global.f32 	%f450, [%rd9+28];
	mul.f32 	%f451, %f258, %f450;
	fma.rn.f32 	%f452, %f257, %f677, %f451;
	st.global.f32 	[%rd9+28], %f452;
$L__BB14_99:
	setp.ge.s32 	%p136, %r35, %r91;
	add.s32 	%r84, %r34, 5;
	setp.ge.s32 	%p137, %r84, %r90;
	add.s32 	%r85, %r83, %r91;
	or.pred  	%p138, %p137, %p136;
	@%p138 bra 	$L__BB14_101;
	add.s32 	%r270, %r35, %r85;
	mul.wide.s32 	%rd69, %r270, 4;
	add.s64 	%rd70, %rd1, %rd69;
	ld.global.f32 	%f453, [%rd70];
	mul.f32 	%f454, %f258, %f453;
	fma.rn.f32 	%f455, %f257, %f676, %f454;
	st.global.f32 	[%rd70], %f455;
$L__BB14_101:
	setp.ge.s32 	%p139, %r84, %r90;
	setp.ge.s32 	%p140, %r69, %r91;
	cvt.s64.s32 	%rd71, %r85;
	add.s64 	%rd72, %rd4, %rd71;
	shl.b64 	%rd73, %rd72, 2;
	add.s64 	%rd10, %rd1, %rd73;
	or.pred  	%p141, %p139, %p140;
	@%p141 bra 	$L__BB14_103;
	ld.global.f32 	%f456, [%rd10+4];
	mul.f32 	%f457, %f258, %f456;
	fma.rn.f32 	%f458, %f257, %f675, %f457;
	st.global.f32 	[%rd10+4], %f458;
$L__BB14_103:
	setp.ge.s32 	%p142, %r84, %r90;
	setp.ge.s32 	%p143, %r70, %r91;
	or.pred  	%p144, %p142, %p143;
	@%p144 bra 	$L__BB14_105;
	ld.global.f32 	%f459, [%rd10+8];
	mul.f32 	%f460, %f258, %f459;
	fma.rn.f32 	%f461, %f257, %f674, %f460;
	st.global.f32 	[%rd10+8], %f461;
$L__BB14_105:
	setp.ge.s32 	%p145, %r84, %r90;
	setp.ge.s32 	%p146, %r71, %r91;
	or.pred  	%p147, %p145, %p146;
	@%p147 bra 	$L__BB14_107;
	ld.global.f32 	%f462, [%rd10+12];
	mul.f32 	%f463, %f258, %f462;
	fma.rn.f32 	%f464, %f257, %f673, %f463;
	st.global.f32 	[%rd10+12], %f464;
$L__BB14_107:
	setp.ge.s32 	%p148, %r84, %r90;
	setp.ge.s32 	%p149, %r72, %r91;
	or.pred  	%p150, %p148, %p149;
	@%p150 bra 	$L__BB14_109;
	ld.global.f32 	%f465, [%rd10+16];
	mul.f32 	%f466, %f258, %f465;
	fma.rn.f32 	%f467, %f257, %f672, %f466;
	st.global.f32 	[%rd10+16], %f467;
$L__BB14_109:
	setp.ge.s32 	%p151, %r84, %r90;
	setp.ge.s32 	%p152, %r73, %r91;
	or.pred  	%p153, %p151, %p152;
	@%p153 bra 	$L__BB14_111;
	ld.global.f32 	%f468, [%rd10+20];
	mul.f32 	%f469, %f258, %f468;
	fma.rn.f32 	%f470, %f257, %f671, %f469;
	st.global.f32 	[%rd10+20], %f470;
$L__BB14_111:
	setp.ge.s32 	%p154, %r84, %r90;
	setp.ge.s32 	%p155, %r74, %r91;
	or.pred  	%p156, %p154, %p155;
	@%p156 bra 	$L__BB14_113;
	ld.global.f32 	%f471, [%rd10+24];
	mul.f32 	%f472, %f258, %f471;
	fma.rn.f32 	%f473, %f257, %f670, %f472;
	st.global.f32 	[%rd10+24], %f473;
$L__BB14_113:
	setp.ge.s32 	%p157, %r84, %r90;
	setp.ge.s32 	%p158, %r75, %r91;
	or.pred  	%p159, %p157, %p158;
	@%p159 bra 	$L__BB14_115;
	ld.global.f32 	%f474, [%rd10+28];
	mul.f32 	%f475, %f258, %f474;
	fma.rn.f32 	%f476, %f257, %f669, %f475;
	st.global.f32 	[%rd10+28], %f476;
$L__BB14_115:
	setp.ge.s32 	%p160, %r35, %r91;
	add.s32 	%r86, %r34, 6;
	setp.ge.s32 	%p161, %r86, %r90;
	add.s32 	%r87, %r85, %r91;
	or.pred  	%p162, %p161, %p160;
	@%p162 bra 	$L__BB14_117;
	add.s32 	%r271, %r35, %r87;
	mul.wide.s32 	%rd74, %r271, 4;
	add.s64 	%rd75, %rd1, %rd74;
	ld.global.f32 	%f477, [%rd75];
	mul.f32 	%f478, %f258, %f477;
	fma.rn.f32 	%f479, %f257, %f668, %f478;
	st.global.f32 	[%rd75], %f479;
$L__BB14_117:
	setp.ge.s32 	%p163, %r86, %r90;
	setp.ge.s32 	%p164, %r69, %r91;
	cvt.s64.s32 	%rd76, %r87;
	add.s64 	%rd77, %rd4, %rd76;
	shl.b64 	%rd78, %rd77, 2;
	add.s64 	%rd11, %rd1, %rd78;
	or.pred  	%p165, %p163, %p164;
	@%p165 bra 	$L__BB14_119;
	ld.global.f32 	%f480, [%rd11+4];
	mul.f32 	%f481, %f258, %f480;
	fma.rn.f32 	%f482, %f257, %f667, %f481;
	st.global.f32 	[%rd11+4], %f482;
$L__BB14_119:
	setp.ge.s32 	%p166, %r86, %r90;
	setp.ge.s32 	%p167, %r70, %r91;
	or.pred  	%p168, %p166, %p167;
	@%p168 bra 	$L__BB14_121;
	ld.global.f32 	%f483, [%rd11+8];
	mul.f32 	%f484, %f258, %f483;
	fma.rn.f32 	%f485, %f257, %f666, %f484;
	st.global.f32 	[%rd11+8], %f485;
$L__BB14_121:
	setp.ge.s32 	%p169, %r86, %r90;
	setp.ge.s32 	%p170, %r71, %r91;
	or.pred  	%p171, %p169, %p170;
	@%p171 bra 	$L__BB14_123;
	ld.global.f32 	%f486, [%rd11+12];
	mul.f32 	%f487, %f258, %f486;
	fma.rn.f32 	%f488, %f257, %f665, %f487;
	st.global.f32 	[%rd11+12], %f488;
$L__BB14_123:
	setp.ge.s32 	%p172, %r86, %r90;
	setp.ge.s32 	%p173, %r72, %r91;
	or.pred  	%p174, %p172, %p173;
	@%p174 bra 	$L__BB14_125;
	ld.global.f32 	%f489, [%rd11+16];
	mul.f32 	%f490, %f258, %f489;
	fma.rn.f32 	%f491, %f257, %f664, %f490;
	st.global.f32 	[%rd11+16], %f491;
$L__BB14_125:
	setp.ge.s32 	%p175, %r86, %r90;
	setp.ge.s32 	%p176, %r73, %r91;
	or.pred  	%p177, %p175, %p176;
	@%p177 bra 	$L__BB14_127;
	ld.global.f32 	%f492, [%rd11+20];
	mul.f32 	%f493, %f258, %f492;
	fma.rn.f32 	%f494, %f257, %f663, %f493;
	st.global.f32 	[%rd11+20], %f494;
$L__BB14_127:
	setp.ge.s32 	%p178, %r86, %r90;
	setp.ge.s32 	%p179, %r74, %r91;
	or.pred  	%p180, %p178, %p179;
	@%p180 bra 	$L__BB14_129;
	ld.global.f32 	%f495, [%rd11+24];
	mul.f32 	%f496, %f258, %f495;
	fma.rn.f32 	%f497, %f257, %f662, %f496;
	st.global.f32 	[%rd11+24], %f497;
$L__BB14_129:
	setp.ge.s32 	%p181, %r86, %r90;
	setp.ge.s32 	%p182, %r75, %r91;
	or.pred  	%p183, %p181, %p182;
	@%p183 bra 	$L__BB14_131;
	ld.global.f32 	%f498, [%rd11+28];
	mul.f32 	%f499, %f258, %f498;
	fma.rn.f32 	%f500, %f257, %f661, %f499;
	st.global.f32 	[%rd11+28], %f500;
$L__BB14_131:
	setp.ge.s32 	%p184, %r35, %r91;
	add.s32 	%r88, %r34, 7;
	setp.ge.s32 	%p185, %r88, %r90;
	add.s32 	%r89, %r87, %r91;
	or.pred  	%p186, %p185, %p184;
	@%p186 bra 	$L__BB14_133;
	add.s32 	%r272, %r35, %r89;
	mul.wide.s32 	%rd79, %r272, 4;
	add.s64 	%rd80, %rd1, %rd79;
	ld.global.f32 	%f501, [%rd80];
	mul.f32 	%f502, %f258, %f501;
	fma.rn.f32 	%f503, %f257, %f660, %f502;
	st.global.f32 	[%rd80], %f503;
$L__BB14_133:
	setp.ge.s32 	%p187, %r88, %r90;
	setp.ge.s32 	%p188, %r69, %r91;
	cvt.s64.s32 	%rd81, %r89;
	add.s64 	%rd82, %rd4, %rd81;
	shl.b64 	%rd83, %rd82, 2;
	add.s64 	%rd12, %rd1, %rd83;
	or.pred  	%p189, %p187, %p188;
	@%p189 bra 	$L__BB14_135;
	ld.global.f32 	%f504, [%rd12+4];
	mul.f32 	%f505, %f258, %f504;
	fma.rn.f32 	%f506, %f257, %f659, %f505;
	st.global.f32 	[%rd12+4], %f506;
$L__BB14_135:
	setp.ge.s32 	%p190, %r88, %r90;
	setp.ge.s32 	%p191, %r70, %r91;
	or.pred  	%p192, %p190, %p191;
	@%p192 bra 	$L__BB14_137;
	ld.global.f32 	%f507, [%rd12+8];
	mul.f32 	%f508, %f258, %f507;
	fma.rn.f32 	%f509, %f257, %f658, %f508;
	st.global.f32 	[%rd12+8], %f509;
$L__BB14_137:
	setp.ge.s32 	%p193, %r88, %r90;
	setp.ge.s32 	%p194, %r71, %r91;
	or.pred  	%p195, %p193, %p194;
	@%p195 bra 	$L__BB14_139;
	ld.global.f32 	%f510, [%rd12+12];
	mul.f32 	%f511, %f258, %f510;
	fma.rn.f32 	%f512, %f257, %f657, %f511;
	st.global.f32 	[%rd12+12], %f512;
$L__BB14_139:
	setp.ge.s32 	%p196, %r88, %r90;
	setp.ge.s32 	%p197, %r72, %r91;
	or.pred  	%p198, %p196, %p197;
	@%p198 bra 	$L__BB14_141;
	ld.global.f32 	%f513, [%rd12+16];
	mul.f32 	%f514, %f258, %f513;
	fma.rn.f32 	%f515, %f257, %f656, %f514;
	st.global.f32 	[%rd12+16], %f515;
$L__BB14_141:
	setp.ge.s32 	%p199, %r88, %r90;
	setp.ge.s32 	%p200, %r73, %r91;
	or.pred  	%p201, %p199, %p200;
	@%p201 bra 	$L__BB14_143;
	ld.global.f32 	%f516, [%rd12+20];
	mul.f32 	%f517, %f258, %f516;
	fma.rn.f32 	%f518, %f257, %f655, %f517;
	st.global.f32 	[%rd12+20], %f518;
$L__BB14_143:
	setp.ge.s32 	%p202, %r88, %r90;
	setp.ge.s32 	%p203, %r74, %r91;
	or.pred  	%p204, %p202, %p203;
	@%p204 bra 	$L__BB14_145;
	ld.global.f32 	%f519, [%rd12+24];
	mul.f32 	%f520, %f258, %f519;
	fma.rn.f32 	%f521, %f257, %f654, %f520;
	st.global.f32 	[%rd12+24], %f521;
$L__BB14_145:
	setp.ge.s32 	%p205, %r88, %r90;
	setp.ge.s32 	%p206, %r75, %r91;
	or.pred  	%p207, %p205, %p206;
	@%p207 bra 	$L__BB14_147;
	ld.global.f32 	%f522, [%rd12+28];
	mul.f32 	%f523, %f258, %f522;
	fma.rn.f32 	%f524, %f257, %f653, %f523;
	st.global.f32 	[%rd12+28], %f524;
$L__BB14_147:
	ret;

}
	// .globl	_Z20sgemm_vectorize_smemILi64ELi64ELi16ELi4ELi4EEvPKfS1_Pfiiiff
.visible .entry _Z20sgemm_vectorize_smemILi64ELi64ELi16ELi4ELi4EEvPKfS1_Pfiiiff(
	.param .u64 .ptr .align 1 _Z20sgemm_vectorize_smemILi64ELi64ELi16ELi4ELi4EEvPKfS1_Pfiiiff_param_0,
	.param .u64 .ptr .align 1 _Z20sgemm_vectorize_smemILi64ELi64ELi16ELi4ELi4EEvPKfS1_Pfiiiff_param_1,
	.param .u64 .ptr .align 1 _Z20sgemm_vectorize_smemILi64ELi64ELi16ELi4ELi4EEvPKfS1_Pfiiiff_param_2,
	.param .u32 _Z20sgemm_vectorize_smemILi64ELi64ELi16ELi4ELi4EEvPKfS1_Pfiiiff_param_3,
	.param .u32 _Z20sgemm_vectorize_smemILi64ELi64ELi16ELi4ELi4EEvPKfS1_Pfiiiff_param_4,
	.param .u32 _Z20sgemm_vectorize_smemILi64ELi64ELi16ELi4ELi4EEvPKfS1_Pfiiiff_param_5,
	.param .f32 _Z20sgemm_vectorize_smemILi64ELi64ELi16ELi4ELi4EEvPKfS1_Pfiiiff_param_6,
	.param .f32 _Z20sgemm_vectorize_smemILi64ELi64ELi16ELi4ELi4EEvPKfS1_Pfiiiff_param_7
)
{
	.reg .pred 	%p<64>;
	.reg .b32 	%r<274>;
	.reg .b32 	%f<253>;
	.reg .b64 	%rd<60>;
	// demoted variable
	.shared .align 4 .b8 _ZZ20sgemm_vectorize_smemILi64ELi64ELi16ELi4ELi4EEvPKfS1_PfiiiffE2As[4096];
	// demoted variable
	.shared .align 4 .b8 _ZZ20sgemm_vectorize_smemILi64ELi64ELi16ELi4ELi4EEvPKfS1_PfiiiffE2Bs[4096];
	ld.param.u64 	%rd9, [_Z20sgemm_vectorize_smemILi64ELi64ELi16ELi4ELi4EEvPKfS1_Pfiiiff_param_0];
	ld.param.u64 	%rd10, [_Z20sgemm_vectorize_smemILi64ELi64ELi16ELi4ELi4EEvPKfS1_Pfiiiff_param_1];
	ld.param.u64 	%rd11, [_Z20sgemm_vectorize_smemILi64ELi64ELi16ELi4ELi4EEvPKfS1_Pfiiiff_param_2];
	ld.param.u32 	%r67, [_Z20sgemm_vectorize_smemILi64ELi64ELi16ELi4ELi4EEvPKfS1_Pfiiiff_param_3];
	ld.param.u32 	%r68, [_Z20sgemm_vectorize_smemILi64ELi64ELi16ELi4ELi4EEvPKfS1_Pfiiiff_param_4];
	ld.param.u32 	%r69, [_Z20sgemm_vectorize_smemILi64ELi64ELi16ELi4ELi4EEvPKfS1_Pfiiiff_param_5];
	ld.param.f32 	%f65, [_Z20sgemm_vectorize_smemILi64ELi64ELi16ELi4ELi4EEvPKfS1_Pfiiiff_param_6];
	ld.param.f32 	%f66, [_Z20sgemm_vectorize_smemILi64ELi64ELi16ELi4ELi4EEvPKfS1_Pfiiiff_param_7];
	cvta.to.global.u64 	%rd1, %rd11;
	cvta.to.global.u64 	%rd2, %rd9;
	cvta.to.global.u64 	%rd3, %rd10;
	mov.u32 	%r1, %tid.y;
	mov.u32 	%r2, %tid.x;
	mov.u32 	%r70, %ctaid.y;
	shl.b32 	%r3, %r70, 6;
	mov.u32 	%r71, %ctaid.x;
	shl.b32 	%r4, %r71, 6;
	mov.u32 	%r72, %ntid.x;
	mad.lo.s32 	%r5, %r72, %r1, %r2;
	mov.u32 	%r73, %ntid.y;
	mul.lo.s32 	%r6, %r72, %r73;
	setp.lt.s32 	%p1, %r69, -14;
	mov.f32 	%f237, 0f00000000;
	mov.f32 	%f238, %f237;
	mov.f32 	%f239, %f237;
	mov.f32 	%f240, %f237;
	mov.f32 	%f241, %f237;
	mov.f32 	%f242, %f237;
	mov.f32 	%f243, %f237;
	mov.f32 	%f244, %f237;
	mov.f32 	%f245, %f237;
	mov.f32 	%f246, %f237;
	mov.f32 	%f247, %f237;
	mov.f32 	%f248, %f237;
	mov.f32 	%f249, %f237;
	mov.f32 	%f250, %f237;
	mov.f32 	%f251, %f237;
	mov.f32 	%f252, %f237;
	@%p1 bra 	$L__BB15_19;
	add.s32 	%r75, %r69, -1;
	shr.s32 	%r76, %r75, 31;
	shr.u32 	%r77, %r76, 28;
	add.s32 	%r78, %r75, %r77;
	shr.s32 	%r7, %r78, 4;
	add.s32 	%r8, %r5, %r6;
	max.u32 	%r79, %r8, 256;
	setp.lt.u32 	%p2, %r8, 256;
	selp.u32 	%r80, 1, 0, %p2;
	add.s32 	%r81, %r8, %r80;
	sub.s32 	%r82, %r79, %r81;
	div.u32 	%r83, %r82, %r6;
	add.s32 	%r9, %r83, %r80;
	add.s32 	%r84, %r9, 1;
	and.b32  	%r10, %r84, 3;
	shl.b32 	%r85, %r5, 2;
	and.b32  	%r86, %r85, 12;
	shr.u32 	%r87, %r5, 2;
	add.s32 	%r88, %r3, %r87;
	mad.lo.s32 	%r11, %r88, %r69, %r86;
	shl.b32 	%r89, %r5, 8;
	and.b32  	%r90, %r89, 768;
	add.s32 	%r91, %r90, %r87;
	shl.b32 	%r92, %r91, 2;
	mov.u32 	%r93, _ZZ20sgemm_vectorize_smemILi64ELi64ELi16ELi4ELi4EEvPKfS1_PfiiiffE2As;
	add.s32 	%r12, %r93, %r92;
	shl.b32 	%r94, %r8, 2;
	and.b32  	%r95, %r94, 12;
	shr.u32 	%r96, %r8, 2;
	add.s32 	%r97, %r3, %r96;
	mad.lo.s32 	%r13, %r97, %r69, %r95;
	shl.b32 	%r98, %r8, 8;
	and.b32  	%r99, %r98, 768;
	add.s32 	%r100, %r99, %r96;
	shl.b32 	%r101, %r100, 2;
	add.s32 	%r14, %r93, %r101;
	add.s32 	%r15, %r8, %r6;
	shl.b32 	%r102, %r15, 2;
	and.b32  	%r103, %r102, 12;
	shr.u32 	%r104, %r15, 2;
	add.s32 	%r105, %r3, %r104;
	mad.lo.s32 	%r16, %r105, %r69, %r103;
	shl.b32 	%r106, %r15, 8;
	and.b32  	%r107, %r106, 768;
	add.s32 	%r108, %r107, %r104;
	shl.b32 	%r109, %r108, 2;
	add.s32 	%r17, %r93, %r109;
	shr.u32 	%r18, %r5, 4;
	shr.u32 	%r19, %r8, 4;
	shr.u32 	%r20, %r15, 4;
	mov.b32 	%r261, 0;
	mov.f32 	%f237, 0f00000000;
$L__BB15_2:
	setp.gt.u32 	%p3, %r5, 255;
	shl.b32 	%r25, %r261, 4;
	@%p3 bra 	$L__BB15_16;
	setp.eq.s32 	%p4, %r10, 0;
	mov.u32 	%r262, %r5;
	@%p4 bra 	$L__BB15_7;
	setp.eq.s32 	%p5, %r10, 1;
	add.s32 	%r110, %r25, %r11;
	mul.wide.s32 	%rd12, %r110, 4;
	add.s64 	%rd13, %rd2, %rd12;
	ld.global.nc.v4.f32 	{%f69, %f70, %f71, %f72}, [%rd13];
	st.shared.f32 	[%r12], %f69;
	st.shared.f32 	[%r12+256], %f70;
	st.shared.f32 	[%r12+512], %f71;
	st.shared.f32 	[%r12+768], %f72;
	mov.u32 	%r262, %r8;
	@%p5 bra 	$L__BB15_7;
	setp.eq.s32 	%p6, %r10, 2;
	add.s32 	%r111, %r25, %r13;
	mul.wide.s32 	%rd14, %r111, 4;
	add.s64 	%rd15, %rd2, %rd14;
	ld.global.nc.v4.f32 	{%f73, %f74, %f75, %f76}, [%rd15];
	st.shared.f32 	[%r14], %f73;
	st.shared.f32 	[%r14+256], %f74;
	st.shared.f32 	[%r14+512], %f75;
	st.shared.f32 	[%r14+768], %f76;
	mov.u32 	%r262, %r15;
	@%p6 bra 	$L__BB15_7;
	add.s32 	%r262, %r15, %r6;
	add.s32 	%r112, %r25, %r16;
	mul.wide.s32 	%rd16, %r112, 4;
	add.s64 	%rd17, %rd2, %rd16;
	ld.global.nc.v4.f32 	{%f77, %f78, %f79, %f80}, [%rd17];
	st.shared.f32 	[%r17], %f77;
	st.shared.f32 	[%r17+256], %f78;
	st.shared.f32 	[%r17+512], %f79;
	st.shared.f32 	[%r17+768], %f80;
$L__BB15_7:
	setp.lt.u32 	%p7, %r9, 3;
	@%p7 bra 	$L__BB15_10;
	shl.b32 	%r264, %r262, 2;
	shl.b32 	%r113, %r6, 3;
	add.s32 	%r270, %r113, %r264;
	shl.b32 	%r114, %r6, 1;
	add.s32 	%r269, %r114, %r262;
	mad.lo.s32 	%r268, %r6, 12, %r264;
	mad.lo.s32 	%r267, %r6, 3, %r262;
	add.s32 	%r266, %r6, %r262;
	shl.b32 	%r265, %r266, 2;
$L__BB15_9:
	.pragma "nounroll";
	and.b32  	%r115, %r264, 12;
	shr.u32 	%r116, %r262, 2;
	add.s32 	%r117, %r115, %r25;
	add.s32 	%r118, %r3, %r116;
	mad.lo.s32 	%r119, %r118, %r69, %r117;
	mul.wide.s32 	%rd18, %r119, 4;
	add.s64 	%rd19, %rd2, %rd18;
	ld.global.nc.v4.f32 	{%f81, %f82, %f83, %f84}, [%rd19];
	shl.b32 	%r120, %r264, 6;
	and.b32  	%r121, %r120, 768;
	add.s32 	%r122, %r121, %r116;
	shl.b32 	%r123, %r122, 2;
	mov.u32 	%r124, _ZZ20sgemm_vectorize_smemILi64ELi64ELi16ELi4ELi4EEvPKfS1_PfiiiffE2As;
	add.s32 	%r125, %r124, %r123;
	st.shared.f32 	[%r125], %f81;
	st.shared.f32 	[%r125+256], %f82;
	st.shared.f32 	[%r125+512], %f83;
	st.shared.f32 	[%r125+768], %f84;
	add.s32 	%r126, %r262, %r6;
	and.b32  	%r127, %r265, 12;
	shr.u32 	%r128, %r266, 2;
	add.s32 	%r129, %r127, %r25;
	add.s32 	%r130, %r3, %r128;
	mad.lo.s32 	%r131, %r130, %r69, %r129;
	mul.wide.s32 	%rd20, %r131, 4;
	add.s64 	%rd21, %rd2, %rd20;
	ld.global.nc.v4.f32 	{%f85, %f86, %f87, %f88}, [%rd21];
	shl.b32 	%r132, %r265, 6;
	and.b32  	%r133, %r132, 768;
	add.s32 	%r134, %r133, %r128;
	shl.b32 	%r135, %r134, 2;
	add.s32 	%r136, %r124, %r135;
	st.shared.f32 	[%r136], %f85;
	st.shared.f32 	[%r136+256], %f86;
	st.shared.f32 	[%r136+512], %f87;
	st.shared.f32 	[%r136+768], %f88;
	add.s32 	%r137, %r126, %r6;
	and.b32  	%r138, %r270, 12;
	shr.u32 	%r139, %r269, 2;
	add.s32 	%r140, %r138, %r25;
	add.s32 	%r141, %r3, %r139;
	mad.lo.s32 	%r142, %r141, %r69, %r140;
	mul.wide.s32 	%rd22, %r142, 4;
	add.s64 	%rd23, %rd2, %rd22;
	ld.global.nc.v4.f32 	{%f89, %f90, %f91, %f92}, [%rd23];
	shl.b32 	%r143, %r270, 6;
	and.b32  	%r144, %r143, 768;
	add.s32 	%r145, %r144, %r139;
	shl.b32 	%r146, %r145, 2;
	add.s32 	%r147, %r124, %r146;
	st.shared.f32 	[%r147], %f89;
	st.shared.f32 	[%r147+256], %f90;
	st.shared.f32 	[%r147+512], %f91;
	st.shared.f32 	[%r147+768], %f92;
	add.s32 	%r148, %r137, %r6;
	and.b32  	%r149, %r268, 12;
	shr.u32 	%r150, %r267, 2;
	add.s32 	%r151, %r149, %r25;
	add.s32 	%r152, %r3, %r150;
	mad.lo.s32 	%r153, %r152, %r69, %r151;
	mul.wide.s32 	%rd24, %r153, 4;
	add.s64 	%rd25, %rd2, %rd24;
	ld.global.nc.v4.f32 	{%f93, %f94, %f95, %f96}, [%rd25];
	shl.b32 	%r154, %r268, 6;
	and.b32  	%r155, %r154, 768;
	add.s32 	%r156, %r155, %r150;
	shl.b32 	%r157, %r156, 2;
	add.s32 	%r158, %r124, %r157;
	st.shared.f32 	[%r158], %f93;
	st.shared.f32 	[%r158+256], %f94;
	st.shared.f32 	[%r158+512], %f95;
	st.shared.f32 	[%r158+768], %f96;
	add.s32 	%r262, %r148, %r6;
	shl.b32 	%r159, %r6, 4;
	add.s32 	%r270, %r270, %r159;
	shl.b32 	%r160, %r6, 2;
	add.s32 	%r269, %r269, %r160;
	add.s32 	%r268, %r268, %r159;
	add.s32 	%r267, %r267, %r160;
	add.s32 	%r266, %r266, %r160;
	add.s32 	%r265, %r265, %r159;
	add.s32 	%r264, %r264, %r159;
	setp.lt.u32 	%p8, %r262, 256;
	@%p8 bra 	$L__BB15_9;
$L__BB15_10:
	mov.u32 	%r263, %r5;
	@%p4 bra 	$L__BB15_14;
	setp.eq.s32 	%p10, %r10, 1;
	add.s32 	%r161, %r25, %r18;
	shl.b32 	%r162, %r5, 2;
	and.b32  	%r163, %r162, 60;
	add.s32 	%r164, %r163, %r4;
	mad.lo.s32 	%r165, %r161, %r68, %r164;
	mul.wide.s32 	%rd26, %r165, 4;
	add.s64 	%rd27, %rd3, %rd26;
	ld.global.nc.v4.f32 	{%f97, %f98, %f99, %f100}, [%rd27];
	shl.b32 	%r166, %r18, 8;
	shl.b32 	%r167, %r5, 4;
	and.b32  	%r168, %r167, 240;
	or.b32  	%r169, %r166, %r168;
	mov.u32 	%r170, _ZZ20sgemm_vectorize_smemILi64ELi64ELi16ELi4ELi4EEvPKfS1_PfiiiffE2Bs;
	add.s32 	%r171, %r170, %r169;
	st.shared.f32 	[%r171], %f97;
	st.shared.f32 	[%r171+4], %f98;
	st.shared.f32 	[%r171+8], %f99;
	st.shared.f32 	[%r171+12], %f100;
	mov.u32 	%r263, %r8;
	@%p10 bra 	$L__BB15_14;
	setp.eq.s32 	%p11, %r10, 2;
	add.s32 	%r172, %r25, %r19;
	shl.b32 	%r173, %r8, 2;
	and.b32  	%r174, %r173, 60;
	add.s32 	%r175, %r174, %r4;
	mad.lo.s32 	%r176, %r172, %r68, %r175;
	mul.wide.s32 	%rd28, %r176, 4;
	add.s64 	%rd29, %rd3, %rd28;
	ld.global.nc.v4.f32 	{%f101, %f102, %f103, %f104}, [%rd29];
	shl.b32 	%r177, %r19, 8;
	shl.b32 	%r178, %r8, 4;
	and.b32  	%r179, %r178, 240;
	or.b32  	%r180, %r177, %r179;
	mov.u32 	%r181, _ZZ20sgemm_vectorize_smemILi64ELi64ELi16ELi4ELi4EEvPKfS1_PfiiiffE2Bs;
	add.s32 	%r182, %r181, %r180;
	st.shared.f32 	[%r182], %f101;
	st.shared.f32 	[%r182+4], %f102;
	st.shared.f32 	[%r182+8], %f103;
	st.shared.f32 	[%r182+12], %f104;
	mov.u32 	%r263, %r15;
	@%p11 bra 	$L__BB15_14;
	add.s32 	%r263, %r15, %r6;
	add.s32 	%r183, %r25, %r20;
	shl.b32 	%r184, %r15, 2;
	and.b32  	%r185, %r184, 60;
	add.s32 	%r186, %r185, %r4;
	mad.lo.s32 	%r187, %r183, %r68, %r186;
	mul.wide.s32 	%rd30, %r187, 4;
	add.s64 	%rd31, %rd3, %rd30;
	ld.global.nc.v4.f32 	{%f105, %f106, %f107, %f108}, [%rd31];
	shl.b32 	%r188, %r20, 8;
	shl.b32 	%r189, %r15, 4;
	and.b32  	%r190, %r189, 240;
	or.b32  	%r191, %r188, %r190;
	mov.u32 	%r192, _ZZ20sgemm_vectorize_smemILi64ELi64ELi16ELi4ELi4EEvPKfS1_PfiiiffE2Bs;
	add.s32 	%r193, %r192, %r191;
	st.shared.f32 	[%r193], %f105;
	st.shared.f32 	[%r193+4], %f106;
	st.shared.f32 	[%r193+8], %f107;
	st.shared.f32 	[%r193+12], %f108;
$L__BB15_14:
	@%p7 bra 	$L__BB15_16;
$L__BB15_15:
	.pragma "nounroll";
	shl.b32 	%r194, %r263, 2;
	and.b32  	%r195, %r194, 60;
	shr.u32 	%r196, %r263, 4;
	add.s32 	%r197, %r195, %r4;
	add.s32 	%r198, %r25, %r196;
	mad.lo.s32 	%r199, %r198, %r68, %r197;
	mul.wide.s32 	%rd32, %r199, 4;
	add.s64 	%rd33, %rd3, %rd32;
	ld.global.nc.v4.f32 	{%f109, %f110, %f111, %f112}, [%rd33];
	shl.b32 	%r200, %r263, 4;
	and.b32  	%r201, %r200, 240;
	shl.b32 	%r202, %r196, 8;
	or.b32  	%r203, %r202, %r201;
	mov.u32 	%r204, _ZZ20sgemm_vectorize_smemILi64ELi64ELi16ELi4ELi4EEvPKfS1_PfiiiffE2Bs;
	add.s32 	%r205, %r204, %r203;
	st.shared.f32 	[%r205], %f109;
	st.shared.f32 	[%r205+4], %f110;
	st.shared.f32 	[%r205+8], %f111;
	st.shared.f32 	[%r205+12], %f112;
	add.s32 	%r206, %r263, %r6;
	shl.b32 	%r207, %r206, 2;
	and.b32  	%r208, %r207, 60;
	shr.u32 	%r209, %r206, 4;
	add.s32 	%r210, %r208, %r4;
	add.s32 	%r211, %r25, %r209;
	mad.lo.s32 	%r212, %r211, %r68, %r210;
	mul.wide.s32 	%rd34, %r212, 4;
	add.s64 	%rd35, %rd3, %rd34;
	ld.global.nc.v4.f32 	{%f113, %f114, %f115, %f116}, [%rd35];
	shl.b32 	%r213, %r206, 4;
	and.b32  	%r214, %r213, 240;
	shl.b32 	%r215, %r209, 8;
	or.b32  	%r216, %r215, %r214;
	add.s32 	%r217, %r204, %r216;
	st.shared.f32 	[%r217], %f113;
	st.shared.f32 	[%r217+4], %f114;
	st.shared.f32 	[%r217+8], %f115;
	st.shared.f32 	[%r217+12], %f116;
	add.s32 	%r218, %r206, %r6;
	shl.b32 	%r219, %r218, 2;
	and.b32  	%r220, %r219, 60;
	shr.u32 	%r221, %r218, 4;
	add.s32 	%r222, %r220, %r4;
	add.s32 	%r223, %r25, %r221;
	mad.lo.s32 	%r224, %r223, %r68, %r222;
	mul.wide.s32 	%rd36, %r224, 4;
	add.s64 	%rd37, %rd3, %rd36;
	ld.global.nc.v4.f32 	{%f117, %f118, %f119, %f120}, [%rd37];
	shl.b32 	%r225, %r218, 4;
	and.b32  	%r226, %r225, 240;
	shl.b32 	%r227, %r221, 8;
	or.b32  	%r228, %r227, %r226;
	add.s32 	%r229, %r204, %r228;
	st.shared.f32 	[%r229], %f117;
	st.shared.f32 	[%r229+4], %f118;
	st.shared.f32 	[%r229+8], %f119;
	st.shared.f32 	[%r229+12], %f120;
	add.s32 	%r230, %r218, %r6;
	shl.b32 	%r231, %r230, 2;
	and.b32  	%r232, %r231, 60;
	shr.u32 	%r233, %r230, 4;
	add.s32 	%r234, %r232, %r4;
	add.s32 	%r235, %r25, %r233;
	mad.lo.s32 	%r236, %r235, %r68, %r234;
	mul.wide.s32 	%rd38, %r236, 4;
	add.s64 	%rd39, %rd3, %rd38;
	ld.global.nc.v4.f32 	{%f121, %f122, %f123, %f124}, [%rd39];
	shl.b32 	%r237, %r230, 4;
	and.b32  	%r238, %r237, 240;
	shl.b32 	%r239, %r233, 8;
	or.b32  	%r240, %r239, %r238;
	add.s32 	%r241, %r204, %r240;
	st.shared.f32 	[%r241], %f121;
	st.shared.f32 	[%r241+4], %f122;
	st.shared.f32 	[%r241+8], %f123;
	st.shared.f32 	[%r241+12], %f124;
	add.s32 	%r263, %r230, %r6;
	setp.lt.u32 	%p13, %r263, 256;
	@%p13 bra 	$L__BB15_15;
$L__BB15_16:
	bar.sync 	0;
	mov.b32 	%r273, 0;
$L__BB15_17:
	shl.b32 	%r243, %r273, 6;
	shl.b32 	%r244, %r1, 2;
	add.s32 	%r245, %r243, %r244;
	shl.b32 	%r246, %r245, 2;
	mov.u32 	%r247, _ZZ20sgemm_vectorize_smemILi64ELi64ELi16ELi4ELi4EEvPKfS1_PfiiiffE2As;
	add.s32 	%r248, %r247, %r246;
	ld.shared.f32 	%f125, [%r248];
	ld.shared.f32 	%f126, [%r248+4];
	ld.shared.f32 	%f127, [%r248+8];
	ld.shared.f32 	%f128, [%r248+12];
	shl.b32 	%r249, %r2, 2;
	add.s32 	%r250, %r243, %r249;
	shl.b32 	%r251, %r250, 2;
	mov.u32 	%r252, _ZZ20sgemm_vectorize_smemILi64ELi64ELi16ELi4ELi4EEvPKfS1_PfiiiffE2Bs;
	add.s32 	%r253, %r252, %r251;
	ld.shared.f32 	%f129, [%r253];
	ld.shared.f32 	%f130, [%r253+4];
	ld.shared.f32 	%f131, [%r253+8];
	ld.shared.f32 	%f132, [%r253+12];
	fma.rn.f32 	%f133, %f125, %f129, %f252;
	fma.rn.f32 	%f134, %f125, %f130, %f251;
	fma.rn.f32 	%f135, %f125, %f131, %f250;
	fma.rn.f32 	%f136, %f125, %f132, %f249;
	fma.rn.f32 	%f137, %f126, %f129, %f248;
	fma.rn.f32 	%f138, %f126, %f130, %f247;
	fma.rn.f32 	%f139, %f126, %f131, %f246;
	fma.rn.f32 	%f140, %f126, %f132, %f245;
	fma.rn.f32 	%f141, %f127, %f129, %f244;
	fma.rn.f32 	%f142, %f127, %f130, %f243;
	fma.rn.f32 	%f143, %f127, %f131, %f242;
	fma.rn.f32 	%f144, %f127, %f132, %f241;
	fma.rn.f32 	%f145, %f128, %f129, %f240;
	fma.rn.f32 	%f146, %f128, %f130, %f239;
	fma.rn.f32 	%f147, %f128, %f131, %f238;
	fma.rn.f32 	%f148, %f128, %f132, %f237;
	ld.shared.f32 	%f149, [%r248+256];
	ld.shared.f32 	%f150, [%r248+260];
	ld.shared.f32 	%f151, [%r248+264];
	ld.shared.f32 	%f152, [%r248+268];
	ld.shared.f32 	%f153, [%r253+256];
	ld.shared.f32 	%f154, [%r253+260];
	ld.shared.f32 	%f155, [%r253+264];
	ld.shared.f32 	%f156, [%r253+268];
	fma.rn.f32 	%f252, %f149, %f153, %f133;
	fma.rn.f32 	%f251, %f149, %f154, %f134;
	fma.rn.f32 	%f250, %f149, %f155, %f135;
	fma.rn.f32 	%f249, %f149, %f156, %f136;
	fma.rn.f32 	%f248, %f150, %f153, %f137;
	fma.rn.f32 	%f247, %f150, %f154, %f138;
	fma.rn.f32 	%f246, %f150, %f155, %f139;
	fma.rn.f32 	%f245, %f150, %f156, %f140;
	fma.rn.f32 	%f244, %f151, %f153, %f141;
	fma.rn.f32 	%f243, %f151, %f154, %f142;
	fma.rn.f32 	%f242, %f151, %f155, %f143;
	fma.rn.f32 	%f241, %f151, %f156, %f144;
	fma.rn.f32 	%f240, %f152, %f153, %f145;
	fma.rn.f32 	%f239, %f152, %f154, %f146;
	fma.rn.f32 	%f238, %f152, %f155, %f147;
	fma.rn.f32 	%f237, %f152, %f156, %f148;
	add.s32 	%r273, %r273, 2;
	setp.ne.s32 	%p14, %r273, 16;
	@%p14 bra 	$L__BB15_17;
	bar.sync 	0;
	add.s32 	%r57, %r261, 1;
	setp.eq.s32 	%p15, %r261, %r7;
	mov.u32 	%r261, %r57;
	@%p15 bra 	$L__BB15_19;
	bra.uni 	$L__BB15_2;
$L__BB15_19:
	shl.b32 	%r254, %r1, 2;
	add.s32 	%r21, %r3, %r254;
	shl.b32 	%r256, %r2, 2;
	add.s32 	%r22, %r4, %r256;
	setp.lt.s32 	%p16, %r21, %r67;
	mul.lo.s32 	%r23, %r21, %r68;
	setp.lt.s32 	%p17, %r22, %r68;
	and.pred  	%p18, %p16, %p17;
	@%p18 bra 	$L__BB15_20;
	bra.uni 	$L__BB15_21;
$L__BB15_20:
	add.s32 	%r257, %r22, %r23;
	mul.wide.s32 	%rd40, %r257, 4;
	add.s64 	%rd41, %rd1, %rd40;
	ld.global.f32 	%f157, [%rd41];
	mul.f32 	%f158, %f66, %f157;
	fma.rn.f32 	%f159, %f65, %f252, %f158;
	st.global.f32 	[%rd41], %f159;
$L__BB15_21:
	setp.ge.s32 	%p19, %r21, %r67;
	add.s32 	%r58, %r22, 1;
	setp.ge.s32 	%p20, %r58, %r68;
	cvt.s64.s32 	%rd42, %r23;
	cvt.s64.s32 	%rd4, %r22;
	add.s64 	%rd43, %rd4, %rd42;
	shl.b64 	%rd44, %rd43, 2;
	add.s64 	%rd5, %rd1, %rd44;
	or.pred  	%p21, %p19, %p20;
	@%p21 bra 	$L__BB15_23;
	ld.global.f32 	%f160, [%rd5+4];
	mul.f32 	%f161, %f66, %f160;
	fma.rn.f32 	%f162, %f65, %f251, %f161;
	st.global.f32 	[%rd5+4], %f162;
$L__BB15_23:
	setp.ge.s32 	%p22, %r21, %r67;
	add.s32 	%r59, %r22, 2;
	setp.ge.s32 	%p23, %r59, %r68;
	or.pred  	%p24, %p22, %p23;
	@%p24 bra 	$L__BB15_25;
	ld.global.f32 	%f163, [%rd5+8];
	mul.f32 	%f164, %f66, %f163;
	fma.rn.f32 	%f165, %f65, %f250, %f164;
	st.global.f32 	[%rd5+8], %f165;
$L__BB15_25:
	setp.ge.s32 	%p25, %r21, %r67;
	add.s32 	%r60, %r22, 3;
	setp.ge.s32 	%p26, %r60, %r68;
	or.pred  	%p27, %p25, %p26;
	@%p27 bra 	$L__BB15_27;
	ld.global.f32 	%f166, [%rd5+12];
	mul.f32 	%f167, %f66, %f166;
	fma.rn.f32 	%f168, %f65, %f249, %f167;
	st.global.f32 	[%rd5+12], %f168;
$L__BB15_27:
	setp.ge.s32 	%p28, %r22, %r68;
	add.s32 	%r61, %r21, 1;
	setp.ge.s32 	%p29, %r61, %r67;
	add.s32 	%r62, %r23, %r68;
	or.pred  	%p30, %p29, %p28;
	@%p30 bra 	$L__BB15_29;
	add.s32 	%r258, %r22, %r62;
	mul.wide.s32 	%rd45, %r258, 4;
	add.s64 	%rd46, %rd1, %rd45;
	ld.global.f32 	%f169, [%rd46];
	mul.f32 	%f170, %f66, %f169;
	fma.rn.f32 	%f171, %f65, %f248, %f170;
	st.global.f32 	[%rd46], %f171;
$L__BB15_29:
	setp.ge.s32 	%p31, %r61, %r67;
	setp.ge.s32 	%p32, %r58, %r68;
	cvt.s64.s32 	%rd47, %r62;
	add.s64 	%rd48, %rd4, %rd47;
	shl.b64 	%rd49, %rd48, 2;
	add.s64 	%rd6, %rd1, %rd49;
	or.pred  	%p33, %p31, %p32;
	@%p33 bra 	$L__BB15_31;
	ld.global.f32 	%f172, [%rd6+4];
	mul.f32 	%f173, %f66, %f172;
	fma.rn.f32 	%f174, %f65, %f247, %f173;
	st.global.f32 	[%rd6+4], %f174;
$L__BB15_31:
	setp.ge.s32 	%p34, %r61, %r67;
	setp.ge.s32 	%p35, %r59, %r68;
	or.pred  	%p36, %p34, %p35;
	@%p36 bra 	$L__BB15_33;
	ld.global.f32 	%f175, [%rd6+8];
	mul.f32 	%f176, %f66, %f175;
	fma.rn.f32 	%f177, %f65, %f246, %f176;
	st.global.f32 	[%rd6+8], %f177;
$L__BB15_33:
	setp.ge.s32 	%p37, %r61, %r67;
	setp.ge.s32 	%p38, %r60, %r68;
	or.pred  	%p39, %p37, %p38;
	@%p39 bra 	$L__BB15_35;
	ld.global.f32 	%f178, [%rd6+12];
	mul.f32 	%f179, %f66, %f178;
	fma.rn.f32 	%f180, %f65, %f245, %f179;
	st.global.f32 	[%rd6+12], %f180;
$L__BB15_35:
	setp.ge.s32 	%p40, %r22, %r68;
	add.s32 	%r63, %r21, 2;
	setp.ge.s32 	%p41, %r63, %r67;
	add.s32 	%r64, %r62, %r68;
	or.pred  	%p42, %p41, %p40;
	@%p42 bra 	$L__BB15_37;
	add.s32 	%r259, %r22, %r64;
	mul.wide.s32 	%rd50, %r259, 4;
	add.s64 	%rd51, %rd1, %rd50;
	ld.global.f32 	%f181, [%rd51];
	mul.f32 	%f182, %f66, %f181;
	fma.rn.f32 	%f183, %f65, %f244, %f182;
	st.global.f32 	[%rd51], %f183;
$L__BB15_37:
	setp.ge.s32 	%p43, %r63, %r67;
	setp.ge.s32 	%p44, %r58, %r68;
	cvt.s64.s32 	%rd52, %r64;
	add.s64 	%rd53, %rd4, %rd52;
	shl.b64 	%rd54, %rd53, 2;
	add.s64 	%rd7, %rd1, %rd54;
	or.pred  	%p45, %p43, %p44;
	@%p45 bra 	$L__BB15_39;
	ld.global.f32 	%f184, [%rd7+4];
	mul.f32 	%f185, %f66, %f184;
	fma.rn.f32 	%f186, %f65, %f243, %f185;
	st.global.f32 	[%rd7+4], %f186;
$L__BB15_39:
	setp.ge.s32 	%p46, %r63, %r67;
	setp.ge.s32 	%p47, %r59, %r68;
	or.pred  	%p48, %p46, %p47;
	@%p48 bra 	$L__BB15_41;
	ld.global.f32 	%f187, [%rd7+8];
	mul.f32 	%f188, %f66, %f187;
	fma.rn.f32 	%f189, %f65, %f242, %f188;
	st.global.f32 	[%rd7+8], %f189;
$L__BB15_41:
	setp.ge.s32 	%p49, %r63, %r67;
	setp.ge.s32 	%p50, %r60, %r68;
	or.pred  	%p51, %p49, %p50;
	@%p51 bra 	$L__BB15_43;
	ld.global.f32 	%f190, [%rd7+12];
	mul.f32 	%f191, %f66, %f190;
	fma.rn.f32 	%f192, %f65, %f241, %f191;
	st.global.f32 	[%rd7+12], %f192;
$L__BB15_43:
	setp.ge.s32 	%p52, %r22, %r68;
	add.s32 	%r65, %r21, 3;
	setp.ge.s32 	%p53, %r65, %r67;
	add.s32 	%r66, %r64, %r68;
	or.pred  	%p54, %p53, %p52;
	@%p54 bra 	$L__BB15_45;
	add.s32 	%r260, %r22, %r66;
	mul.wide.s32 	%rd55, %r260, 4;
	add.s64 	%rd56, %rd1, %rd55;
	ld.global.f32 	%f193, [%rd56];
	mul.f32 	%f194, %f66, %f193;
	fma.rn.f32 	%f195, %f65, %f240, %f194;
	st.global.f32 	[%rd56], %f195;
$L__BB15_45:
	setp.ge.s32 	%p55, %r65, %r67;
	setp.ge.s32 	%p56, %r58, %r68;
	cvt.s64.s32 	%rd57, %r66;
	add.s64 	%rd58, %rd4, %rd57;
	shl.b64 	%rd59, %rd58, 2;
	add.s64 	%rd8, %rd1, %rd59;
	or.pred  	%p57, %p55, %p56;
	@%p57 bra 	$L__BB15_47;
	ld.global.f32 	%f196, [%rd8+4];
	mul.f32 	%f197, %f66, %f196;
	fma.rn.f32 	%f198, %f65, %f239, %f197;
	st.global.f32 	[%rd8+4], %f198;
$L__BB15_47:
	setp.ge.s32 	%p58, %r65, %r67;
	setp.ge.s32 	%p59, %r59, %r68;
	or.pred  	%p60, %p58, %p59;
	@%p60 bra 	$L__BB15_49;
	ld.global.f32 	%f199, [%rd8+8];
	mul.f32 	%f200, %f66, %f199;
	fma.rn.f32 	%f201, %f65, %f238, %f200;
	st.global.f32 	[%rd8+8], %f201;
$L__BB15_49:
	setp.ge.s32 	%p61, %r65, %r67;
	setp.ge.s32 	%p62, %r60, %r68;
	or.pred  	%p63, %p61, %p62;
	@%p63 bra 	$L__BB15_51;
	ld.global.f32 	%f202, [%rd8+12];
	mul.f32 	%f203, %f66, %f202;
	fma.rn.f32 	%f204, %f65, %f237, %f203;
	st.global.f32 	[%rd8+12], %f204;
$L__BB15_51:
	ret;

}
	// .globl	_Z20sgemm_vectorize_smemILi64ELi64ELi16ELi4ELi8EEvPKfS1_Pfiiiff
.visible .entry _Z20sgemm_vectorize_smemILi64ELi64ELi16ELi4ELi8EEvPKfS1_Pfiiiff(
	.param .u64 .ptr .align 1 _Z20sgemm_vectorize_smemILi64ELi64ELi16ELi4ELi8EEvPKfS1_Pfiiiff_param_0,
	.param .u64 .ptr .align 1 _Z20sgemm_vectorize_smemILi64ELi64ELi16ELi4ELi8EEvPKfS1_Pfiiiff_param_1,
	.param .u64 .ptr .align 1 _Z20sgemm_vectorize_smemILi64ELi64ELi16ELi4ELi8EEvPKfS1_Pfiiiff_param_2,
	.param .u32 _Z20sgemm_vectorize_smemILi64ELi64ELi16ELi4ELi8EEvPKfS1_Pfiiiff_param_3,
	.param .u32 _Z20sgemm_vectorize_smemILi64ELi64ELi16ELi4ELi8EEvPKfS1_Pfiiiff_param_4,
	.param .u32 _Z20sgemm_vectorize_smemILi64ELi64ELi16ELi4ELi8EEvPKfS1_Pfiiiff_param_5,
	.param .f32 _Z20sgemm_vectorize_smemILi64ELi64ELi16ELi4ELi8EEvPKfS1_Pfiiiff_param_6,
	.param .f32 _Z20sgemm_vectorize_smemILi64ELi64ELi16ELi4ELi8EEvPKfS1_Pfiiiff_param_7
)
{
	.reg .pred 	%p<112>;
	.reg .b32 	%r<278>;
	.reg .b32 	%f<393>;
	.reg .b64 	%rd<60>;
	// demoted variable
	.shared .align 4 .b8 _ZZ20sgemm_vectorize_smemILi64ELi64ELi16ELi4ELi8EEvPKfS1_PfiiiffE2As[4096];
	// demoted variable
	.shared .align 4 .b8 _ZZ20sgemm_vectorize_smemILi64ELi64ELi16ELi4ELi8EEvPKfS1_PfiiiffE2Bs[4096];
	ld.param.u64 	%rd9, [_Z20sgemm_vectorize_smemILi64ELi64ELi16ELi4ELi8EEvPKfS1_Pfiiiff_param_0];
	ld.param.u64 	%rd10, [_Z20sgemm_vectorize_smemILi64ELi64ELi16ELi4ELi8EEvPKfS1_Pfiiiff_param_1];
	ld.param.u64 	%rd11, [_Z20sgemm_vectorize_smemILi64ELi64ELi16ELi4ELi8EEvPKfS1_Pfiiiff_param_2];
	ld.param.u32 	%r71, [_Z20sgemm_vectorize_smemILi64ELi64ELi16ELi4ELi8EEvPKfS1_Pfiiiff_param_3];
	ld.param.u32 	%r72, [_Z20sgemm_vectorize_smemILi64ELi64ELi16ELi4ELi8EEvPKfS1_Pfiiiff_param_4];
	ld.param.u32 	%r73, [_Z20sgemm_vectorize_smemILi64ELi64ELi16ELi4ELi8EEvPKfS1_Pfiiiff_param_5];
	ld.param.f32 	%f129, [_Z20sgemm_vectorize_smemILi64ELi64ELi16ELi4ELi8EEvPKfS1_Pfiiiff_param_6];
	ld.param.f32 	%f130, [_Z20sgemm_vectorize_smemILi64ELi64ELi16ELi4ELi8EEvPKfS1_Pfiiiff_param_7];
	cvta.to.global.u64 	%rd1, %rd11;
	cvta.to.global.u64 	%rd2, %rd9;
	cvta.to.global.u64 	%rd3, %rd10;
	mov.u32 	%r1, %tid.y;
	mov.u32 	%r2, %tid.x;
	mov.u32 	%r74, %ctaid.y;
	shl.b32 	%r3, %r74, 6;
	mov.u32 	%r75, %ctaid.x;
	shl.b32 	%r4, %r75, 6;
	mov.u32 	%r76, %ntid.x;
	mad.lo.s32 	%r5, %r76, %r1, %r2;
	mov.u32 	%r77, %ntid.y;
	mul.lo.s32 	%r6, %r76, %r77;
	setp.lt.s32 	%p1, %r73, -14;
	mov.f32 	%f361, 0f00000000;
	mov.f32 	%f362, %f361;
	mov.f32 	%f363, %f361;
	mov.f32 	%f364, %f361;
	mov.f32 	%f365, %f361;
	mov.f32 	%f366, %f361;
	mov.f32 	%f367, %f361;
	mov.f32 	%f368, %f361;
	mov.f32 	%f369, %f361;
	mov.f32 	%f370, %f361;
	mov.f32 	%f371, %f361;
	mov.f32 	%f372, %f361;
	mov.f32 	%f373, %f361;
	mov.f32 	%f374, %f361;
	mov.f32 	%f375, %f361;
	mov.f32 	%f376, %f361;
	mov.f32 	%f377, %f361;
	mov.f32 	%f378, %f361;
	mov.f32 	%f379, %f361;
	mov.f32 	%f380, %f361;
	mov.f32 	%f381, %f361;
	mov.f32 	%f382, %f361;
	mov.f32 	%f383, %f361;
	mov.f32 	%f384, %f361;
	mov.f32 	%f385, %f361;
	mov.f32 	%f386, %f361;
	mov.f32 	%f387, %f361;
	mov.f32 	%f388, %f361;
	mov.f32 	%f389, %f361;
	mov.f32 	%f390, %f361;
	mov.f32 	%f391, %f361;
	mov.f32 	%f392, %f361;
	@%p1 bra 	$L__BB16_19;
	add.s32 	%r79, %r73, -1;
	shr.s32 	%r80, %r79, 31;
	shr.u32 	%r81, %r80, 28;
	add.s32 	%r82, %r79, %r81;
	shr.s32 	%r7, %r82, 4;
	add.s32 	%r8, %r5, %r6;
	max.u32 	%r83, %r8, 256;
	setp.lt.u32 	%p2, %r8, 256;
	selp.u32 	%r84, 1, 0, %p2;
	add.s32 	%r85, %r8, %r84;
	sub.s32 	%r86, %r83, %r85;
	div.u32 	%r87, %r86, %r6;
	add.s32 	%r9, %r87, %r84;
	add.s32 	%r88, %r9, 1;
	and.b32  	%r10, %r88, 3;
	shl.b32 	%r89, %r5, 2;
	and.b32  	%r90, %r89, 12;
	shr.u32 	%r91, %r5, 2;
	add.s32 	%r92, %r3, %r91;
	mad.lo.s32 	%r11, %r92, %r73, %r90;
	shl.b32 	%r93, %r5, 8;
	and.b32  	%r94, %r93, 768;
	add.s32 	%r95, %r94, %r91;
	shl.b32 	%r96, %r95, 2;
	mov.u32 	%r97, _ZZ20sgemm_vectorize_smemILi64ELi64ELi16ELi4ELi8EEvPKfS1_PfiiiffE2As;
	add.s32 	%r12, %r97, %r96;
	shl.b32 	%r98, %r8, 2;
	and.b32  	%r99, %r98, 12;
	shr.u32 	%r100, %r8, 2;
	add.s32 	%r101, %r3, %r100;
	mad.lo.s32 	%r13, %r101, %r73, %r99;
	shl.b32 	%r102, %r8, 8;
	and.b32  	%r103, %r102, 768;
	add.s32 	%r104, %r103, %r100;
	shl.b32 	%r105, %r104, 2;
	add.s32 	%r14, %r97, %r105;
	add.s32 	%r15, %r8, %r6;
	shl.b32 	%r106, %r15, 2;
	and.b32  	%r107, %r106, 12;
	shr.u32 	%r108, %r15, 2;
	add.s32 	%r109, %r3, %r108;
	mad.lo.s32 	%r16, %r109, %r73, %r107;
	shl.b32 	%r110, %r15, 8;
	and.b32  	%r111, %r110, 768;
	add.s32 	%r112, %r111, %r108;
	shl.b32 	%r113, %r112, 2;
	add.s32 	%r17, %r97, %r113;
	shr.u32 	%r18, %r5, 4;
	shr.u32 	%r19, %r8, 4;
	shr.u32 	%r20, %r15, 4;
	mov.b32 	%r265, 0;
	mov.f32 	%f361, 0f00000000;
$L__BB16_2:
	setp.gt.u32 	%p3, %r5, 255;
	shl.b32 	%r25, %r265, 4;
	@%p3 bra 	$L__BB16_16;
	setp.eq.s32 	%p4, %r10, 0;
	mov.u32 	%r266, %r5;
	@%p4 bra 	$L__BB16_7;
	setp.eq.s32 	%p5, %r10, 1;
	add.s32 	%r114, %r25, %r11;
	mul.wide.s32 	%rd12, %r114, 4;
	add.s64 	%rd13, %rd2, %rd12;
	ld.global.nc.v4.f32 	{%f133, %f134, %f135, %f136}, [%rd13];
	st.shared.f32 	[%r12], %f133;
	st.shared.f32 	[%r12+256], %f134;
	st.shared.f32 	[%r12+512], %f135;
	st.shared.f32 	[%r12+768], %f136;
	mov.u32 	%r266, %r8;
	@%p5 bra 	$L__BB16_7;
	setp.eq.s32 	%p6, %r10, 2;
	add.s32 	%r115, %r25, %r13;
	mul.wide.s32 	%rd14, %r115, 4;
	add.s64 	%rd15, %rd2, %rd14;
	ld.global.nc.v4.f32 	{%f137, %f138, %f139, %f140}, [%rd15];
	st.shared.f32 	[%r14], %f137;
	st.shared.f32 	[%r14+256], %f138;
	st.shared.f32 	[%r14+512], %f139;
	st.shared.f32 	[%r14+768], %f140;
	mov.u32 	%r266, %r15;
	@%p6 bra 	$L__BB16_7;
	add.s32 	%r266, %r15, %r6;
	add.s32 	%r116, %r25, %r16;
	mul.wide.s32 	%rd16, %r116, 4;
	add.s64 	%rd17, %rd2, %rd16;
	ld.global.nc.v4.f32 	{%f141, %f142, %f143, %f144}, [%rd17];
	st.shared.f32 	[%r17], %f141;
	st.shared.f32 	[%r17+256], %f142;
	st.shared.f32 	[%r17+512], %f143;
	st.shared.f32 	[%r17+768], %f144;
$L__BB16_7:
	setp.lt.u32 	%p7, %r9, 3;
	@%p7 bra 	$L__BB16_10;
	shl.b32 	%r268, %r266, 2;
	shl.b32 	%r117, %r6, 3;
	add.s32 	%r274, %r117, %r268;
	shl.b32 	%r118, %r6, 1;
	add.s32 	%r273, %r118, %r266;
	mad.lo.s32 	%r272, %r6, 12, %r268;
	mad.lo.s32 	%r271, %r6, 3, %r266;
	add.s32 	%r270, %r6, %r266;
	shl.b32 	%r269, %r270, 2;
$L__BB16_9:
	.pragma "nounroll";
	and.b32  	%r119, %r268, 12;
	shr.u32 	%r120, %r266, 2;
	add.s32 	%r121, %r119, %r25;
	add.s32 	%r122, %r3, %r120;
	mad.lo.s32 	%r123, %r122, %r73, %r121;
	mul.wide.s32 	%rd18, %r123, 4;
	add.s64 	%rd19, %rd2, %rd18;
	ld.global.nc.v4.f32 	{%f145, %f146, %f147, %f148}, [%rd19];
	shl.b32 	%r124, %r268, 6;
	and.b32  	%r125, %r124, 768;
	add.s32 	%r126, %r125, %r120;
	shl.b32 	%r127, %r126, 2;
	mov.u32 	%r128, _ZZ20sgemm_vectorize_smemILi64ELi64ELi16ELi4ELi8EEvPKfS1_PfiiiffE2As;
	add.s32 	%r129, %r128, %r127;
	st.shared.f32 	[%r129], %f145;
	st.shared.f32 	[%r129+256], %f146;
	st.shared.f32 	[%r129+512], %f147;
	st.shared.f32 	[%r129+768], %f148;
	add.s32 	%r130, %r266, %r6;
	and.b32  	%r131, %r269, 12;
	shr.u32 	%r132, %r270, 2;
	add.s32 	%r133, %r131, %r25;
	add.s32 	%r134, %r3, %r132;
	mad.lo.s32 	%r135, %r134, %r73, %r133;
	mul.wide.s32 	%rd20, %r135, 4;
	add.s64 	%rd21, %rd2, %rd20;
	ld.global.nc.v4.f32 	{%f149, %f150, %f151, %f152}, [%rd21];
	shl.b32 	%r136, %r269, 6;
	and.b32  	%r137, %r136, 768;
	add.s32 	%r138, %r137, %r132;
	shl.b32 	%r139, %r138, 2;
	add.s32 	%r140, %r128, %r139;
	st.shared.f32 	[%r140], %f149;
	st.shared.f32 	[%r140+256], %f150;
	st.shared.f32 	[%r140+512], %f151;
	st.shared.f32 	[%r140+768], %f152;
	add.s32 	%r141, %r130, %r6;
	and.b32  	%r142, %r274, 12;
	shr.u32 	%r143, %r273, 2;
	add.s32 	%r144, %r142, %r25;
	add.s32 	%r145, %r3, %r143;
	mad.lo.s32 	%r146, %r145, %r73, %r144;
	mul.wide.s32 	%rd22, %r146, 4;
	add.s64 	%rd23, %rd2, %rd22;
	ld.global.nc.v4.f32 	{%f153, %f154, %f155, %f156}, [%rd23];
	shl.b32 	%r147, %r274, 6;
	and.b32  	%r148, %r147, 768;
	add.s32 	%r149, %r148, %r143;
	shl.b32 	%r150, %r149, 2;
	add.s32 	%r151, %r128, %r150;
	st.shared.f32 	[%r151], %f153;
	st.shared.f32 	[%r151+256], %f154;
	st.shared.f32 	[%r151+512], %f155;
	st.shared.f32 	[%r151+768], %f156;
	add.s32 	%r152, %r141, %r6;
	and.b32  	%r153, %r272, 12;
	shr.u32 	%r154, %r271, 2;
	add.s32 	%r155, %r153, %r25;
	add.s32 	%r156, %r3, %r154;
	mad.lo.s32 	%r157, %r156, %r73, %r155;
	mul.wide.s32 	%rd24, %r157, 4;
	add.s64 	%rd25, %rd2, %rd24;
	ld.global.nc.v4.f32 	{%f157, %f158, %f159, %f160}, [%rd25];
	shl.b32 	%r158, %r272, 6;
	and.b32  	%r159, %r158, 768;
	add.s32 	%r160, %r159, %r154;
	shl.b32 	%r161, %r160, 2;
	add.s32 	%r162, %r128, %r161;
	st.shared.f32 	[%r162], %f157;
	st.shared.f32 	[%r162+256], %f158;
	st.shared.f32 	[%r162+512], %f159;
	st.shared.f32 	[%r162+768], %f160;
	add.s32 	%r266, %r152, %r6;
	shl.b32 	%r163, %r6, 4;
	add.s32 	%r274, %r274, %r163;
	shl.b32 	%r164, %r6, 2;
	add.s32 	%r273, %r273, %r164;
	add.s32 	%r272, %r272, %r163;
	add.s32 	%r271, %r271, %r164;
	add.s32 	%r270, %r270, %r164;
	add.s32 	%r269, %r269, %r163;
	add.s32 	%r268, %r268, %r163;
	setp.lt.u32 	%p8, %r266, 256;
	@%p8 bra 	$L__BB16_9;
$L__BB16_10:
	mov.u32 	%r267, %r5;
	@%p4 bra 	$L__BB16_14;
	setp.eq.s32 	%p10, %r10, 1;
	add.s32 	%r165, %r25, %r18;
	shl.b32 	%r166, %r5, 2;
	and.b32  	%r167, %r166, 60;
	add.s32 	%r168, %r167, %r4;
	mad.lo.s32 	%r169, %r165, %r72, %r168;
	mul.wide.s32 	%rd26, %r169, 4;
	add.s64 	%rd27, %rd3, %rd26;
	ld.global.nc.v4.f32 	{%f161, %f162, %f163, %f164}, [%rd27];
	shl.b32 	%r170, %r18, 8;
	shl.b32 	%r171, %r5, 4;
	and.b32  	%r172, %r171, 240;
	or.b32  	%r173, %r170, %r172;
	mov.u32 	%r174, _ZZ20sgemm_vectorize_smemILi64ELi64ELi16ELi4ELi8EEvPKfS1_PfiiiffE2Bs;
	add.s32 	%r175, %r174, %r173;
	st.shared.f32 	[%r175], %f161;
	st.shared.f32 	[%r175+4], %f162;
	st.shared.f32 	[%r175+8], %f163;
	st.shared.f32 	[%r175+12], %f164;
	mov.u32 	%r267, %r8;
	@%p10 bra 	$L__BB16_14;
	setp.eq.s32 	%p11, %r10, 2;
	add.s32 	%r176, %r25, %r19;
	shl.b32 	%r177, %r8, 2;
	and.b32  	%r178, %r177, 60;
	add.s32 	%r179, %r178, %r4;
	mad.lo.s32 	%r180, %r176, %r72, %r179;
	mul.wide.s32 	%rd28, %r180, 4;
	add.s64 	%rd29, %rd3, %rd28;
	ld.global.nc.v4.f32 	{%f165, %f166, %f167, %f168}, [%rd29];
	shl.b32 	%r181, %r19, 8;
	shl.b32 	%r182, %r8, 4;
	and.b32  	%r183, %r182, 240;
	or.b32  	%r184, %r181, %r183;
	mov.u32 	%r185, _ZZ20sgemm_vectorize_smemILi64ELi64ELi16ELi4ELi8EEvPKfS1_PfiiiffE2Bs;
	add.s32 	%r186, %r185, %r184;
	st.shared.f32 	[%r186], %f165;
	st.shared.f32 	[%r186+4], %f166;
	st.shared.f32 	[%r186+8], %f167;
	st.shared.f32 	[%r186+12], %f168;
	mov.u32 	%r267, %r15;
	@%p11 bra 	$L__BB16_14;
	add.s32 	%r267, %r15, %r6;
	add.s32 	%r187, %r25, %r20;
	shl.b32 	%r188, %r15, 2;
	and.b32  	%r189, %r188, 60;
	add.s32 	%r190, %r189, %r4;
	mad.lo.s32 	%r191, %r187, %r72, %r190;
	mul.wide.s32 	%rd30, %r191, 4;
	add.s64 	%rd31, %rd3, %rd30;
	ld.global.nc.v4.f32 	{%f169, %f170, %f171, %f172}, [%rd31];
	shl.b32 	%r192, %r20, 8;
	shl.b32 	%r193, %r15, 4;
	and.b32  	%r194, %r193, 240;
	or.b32  	%r195, %r192, %r194;
	mov.u32 	%r196, _ZZ20sgemm_vectorize_smemILi64ELi64ELi16ELi4ELi8EEvPKfS1_PfiiiffE2Bs;
	add.s32 	%r197, %r196, %r195;
	st.shared.f32 	[%r197], %f169;
	st.shared.f32 	[%r197+4], %f170;
	st.shared.f32 	[%r197+8], %f171;
	st.shared.f32 	[%r197+12], %f172;
$L__BB16_14:
	@%p7 bra 	$L__BB16_16;
$L__BB16_15:
	.pragma "nounroll";
	shl.b32 	%r198, %r267, 2;
	and.b32  	%r199, %r198, 60;
	shr.u32 	%r200, %r267, 4;
	add.s32 	%r201, %r199, %r4;
	add.s32 	%r202, %r25, %r200;
	mad.lo.s32 	%r203, %r202, %r72, %r201;
	mul.wide.s32 	%rd32, %r203, 4;
	add.s64 	%rd33, %rd3, %rd32;
	ld.global.nc.v4.f32 	{%f173, %f174, %f175, %f176}, [%rd33];
	shl.b32 	%r204, %r267, 4;
	and.b32  	%r205, %r204, 240;
	shl.b32 	%r206, %r200, 8;
	or.b32  	%r207, %r206, %r205;
	mov.u32 	%r208, _ZZ20sgemm_vectorize_smemILi64ELi64ELi16ELi4ELi8EEvPKfS1_PfiiiffE2Bs;
	add.s32 	%r209, %r208, %r207;
	st.shared.f32 	[%r209], %f173;
	st.shared.f32 	[%r209+4], %f174;
	st.shared.f32 	[%r209+8], %f175;
	st.shared.f32 	[%r209+12], %f176;
	add.s32 	%r210, %r267, %r6;
	shl.b32 	%r211, %r210, 2;
	and.b32  	%r212, %r211, 60;
	shr.u32 	%r213, %r210, 4;
	add.s32 	%r214, %r212, %r4;
	add.s32 	%r215, %r25, %r213;
	mad.lo.s32 	%r216, %r215, %r72, %r214;
	mul.wide.s32 	%rd34, %r216, 4;
	add.s64 	%rd35, %rd3, %rd34;
	ld.global.nc.v4.f32 	{%f177, %f178, %f179, %f180}, [%rd35];
	shl.b32 	%r217, %r210, 4;
	and.b32  	%r218, %r217, 240;
	shl.b32 	%r219, %r213, 8;
	or.b32  	%r220, %r219, %r218;
	add.s32 	%r221, %r208, %r220;
	st.shared.f32 	[%r221], %f177;
	st.shared.f32 	[%r221+4], %f178;
	st.shared.f32 	[%r221+8], %f179;
	st.shared.f32 	[%r221+12], %f180;
	add.s32 	%r222, %r210, %r6;
	shl.b32 	%r223, %r222, 2;
	and.b32  	%r224, %r223, 60;
	shr.u32 	%r225, %r222, 4;
	add.s32 	%r226, %r224, %r4;
	add.s32 	%r227, %r25, %r225;
	mad.lo.s32 	%r228, %r227, %r72, %r226;
	mul.wide.s32 	%rd36, %r228, 4;
	add.s64 	%rd37, %rd3, %rd36;
	ld.global.nc.v4.f32 	{%f181, %f182, %f183, %f184}, [%rd37];
	shl.b32 	%r229, %r222, 4;
	and.b32  	%r230, %r229, 240;
	shl.b32 	%r231, %r225, 8;
	or.b32  	%r232, %r231, %r230;
	add.s32 	%r233, %r208, %r232;
	st.shared.f32 	[%r233], %f181;
	st.shared.f32 	[%r233+4], %f182;
	st.shared.f32 	[%r233+8], %f183;
	st.shared.f32 	[%r233+12], %f184;
	add.s32 	%r234, %r222, %r6;
	shl.b32 	%r235, %r234, 2;
	and.b32  	%r236, %r235, 60;
	shr.u32 	%r237, %r234, 4;
	add.s32 	%r238, %r236, %r4;
	add.s32 	%r239, %r25, %r237;
	mad.lo.s32 	%r240, %r239, %r72, %r238;
	mul.wide.s32 	%rd38, %r240, 4;
	add.s64 	%rd39, %rd3, %rd38;
	ld.global.nc.v4.f32 	{%f185, %f186, %f187, %f188}, [%rd39];
	shl.b32 	%r241, %r234, 4;
	and.b32  	%r242, %r241, 240;
	shl.b32 	%r243, %r237, 8;
	or.b32  	%r244, %r243, %r242;
	add.s32 	%r245, %r208, %r244;
	st.shared.f32 	[%r245], %f185;
	st.shared.f32 	[%r245+4], %f186;
	st.shared.f32 	[%r245+8], %f187;
	st.shared.f32 	[%r245+12], %f188;
	add.s32 	%r267, %r234, %r6;
	setp.lt.u32 	%p13, %r267, 256;
	@%p13 bra 	$L__BB16_15;
$L__BB16_16:
	bar.sync 	0;
	mov.b32 	%r277, 0;
$L__BB16_17:
	shl.b32 	%r247, %r277, 6;
	shl.b32 	%r248, %r1, 2;
	add.s32 	%r249, %r247, %r248;
	shl.b32 	%r250, %r249, 2;
	mov.u32 	%r251, _ZZ20sgemm_vectorize_smemILi64ELi64ELi16ELi4ELi8EEvPKfS1_PfiiiffE2As;
	add.s32 	%r252, %r251, %r250;
	ld.shared.f32 	%f189, [%r252];
	ld.shared.f32 	%f190, [%r252+4];
	ld.shared.f32 	%f191, [%r252+8];
	ld.shared.f32 	%f192, [%r252+12];
	shl.b32 	%r253, %r2, 3;
	add.s32 	%r254, %r247, %r253;
	shl.b32 	%r255, %r254, 2;
	mov.u32 	%r256, _ZZ20sgemm_vectorize_smemILi64ELi64ELi16ELi4ELi8EEvPKfS1_PfiiiffE2Bs;
	add.s32 	%r257, %r256, %r255;
	ld.shared.f32 	%f193, [%r257];
	ld.shared.f32 	%f194, [%r257+4];
	ld.shared.f32 	%f195, [%r257+8];
	ld.shared.f32 	%f196, [%r257+12];
	ld.shared.f32 	%f197, [%r257+16];
	ld.shared.f32 	%f198, [%r257+20];
	ld.shared.f32 	%f199, [%r257+24];
	ld.shared.f32 	%f200, [%r257+28];
	fma.rn.f32 	%f392, %f189, %f193, %f392;
	fma.rn.f32 	%f391, %f189, %f194, %f391;
	fma.rn.f32 	%f390, %f189, %f195, %f390;
	fma.rn.f32 	%f389, %f189, %f196, %f389;
	fma.rn.f32 	%f388, %f189, %f197, %f388;
	fma.rn.f32 	%f387, %f189, %f198, %f387;
	fma.rn.f32 	%f386, %f189, %f199, %f386;
	fma.rn.f32 	%f385, %f189, %f200, %f385;
	fma.rn.f32 	%f384, %f190, %f193, %f384;
	fma.rn.f32 	%f383, %f190, %f194, %f383;
	fma.rn.f32 	%f382, %f190, %f195, %f382;
	fma.rn.f32 	%f381, %f190, %f196, %f381;
	fma.rn.f32 	%f380, %f190, %f197, %f380;
	fma.rn.f32 	%f379, %f190, %f198, %f379;
	fma.rn.f32 	%f378, %f190, %f199, %f378;
	fma.rn.f32 	%f377, %f190, %f200, %f377;
	fma.rn.f32 	%f376, %f191, %f193, %f376;
	fma.rn.f32 	%f375, %f191, %f194, %f375;
	fma.rn.f32 	%f374, %f191, %f195, %f374;
	fma.rn.f32 	%f373, %f191, %f196, %f373;
	fma.rn.f32 	%f372, %f191, %f197, %f372;
	fma.rn.f32 	%f371, %f191, %f198, %f371;
	fma.rn.f32 	%f370, %f191, %f199, %f370;
	fma.rn.f32 	%f369, %f191, %f200, %f369;
	fma.rn.f32 	%f368, %f192, %f193, %f368;
	fma.rn.f32 	%f367, %f192, %f194, %f367;
	fma.rn.f32 	%f366, %f192, %f195, %f366;
	fma.rn.f32 	%f365, %f192, %f196, %f365;
	fma.rn.f32 	%f364, %f192, %f197, %f364;
	fma.rn.f32 	%f363, %f192, %f198, %f363;
	fma.rn.f32 	%f362, %f192, %f199, %f362;
	fma.rn.f32 	%f361, %f192, %f200, %f361;
	add.s32 	%r277, %r277, 1;
	setp.ne.s32 	%p14, %r277, 16;
	@%p14 bra 	$L__BB16_17;
	bar.sync 	0;
	add.s32 	%r57, %r265, 1;
	setp.eq.s32 	%p15, %r265, %r7;
	mov.u32 	%r265, %r57;
	@%p15 bra 	$L__BB16_19;
	bra.uni 	$L__BB16_2;
$L__BB16_19:
	shl.b32 	%r258, %r1, 2;
	add.s32 	%r21, %r3, %r258;
	shl.b32 	%r260, %r2, 3;
	add.s32 	%r22, %r4, %r260;
	setp.lt.s32 	%p16, %r21, %r71;
	mul.lo.s32 	%r23, %r21, %r72;
	setp.lt.s32 	%p17, %r22, %r72;
	and.pred  	%p18, %p16, %p17;
	@%p18 bra 	$L__BB16_20;
	bra.uni 	$L__BB16_21;
$L__BB16_20:
	add.s32 	%r261, %r22, %r23;
	mul.wide.s32 	%rd40, %r261, 4;
	add.s64 	%rd41, %rd1, %rd40;
	ld.global.f32 	%f201, [%rd41];
	mul.f32 	%f202, %f130, %f201;
	fma.rn.f32 	%f203, %f129, %f392, %f202;
	st.global.f32 	[%rd41], %f203;
$L__BB16_21:
	setp.ge.s32 	%p19, %r21, %r71;
	add.s32 	%r58, %r22, 1;
	setp.ge.s32 	%p20, %r58, %r72;
	cvt.s64.s32 	%rd42, %r23;
	cvt.s64.s32 	%rd4, %r22;
	add.s64 	%rd43, %rd4, %rd42;
	shl.b64 	%rd44, %rd43, 2;
	add.s64 	%rd5, %rd1, %rd44;
	or.pred  	%p21, %p19, %p20;
	@%p21 bra 	$L__BB16_23;
	ld.global.f32 	%f204, [%rd5+4];
	mul.f32 	%f205, %f130, %f204;
	fma.rn.f32 	%f206, %f129, %f391, %f205;
	st.global.f32 	[%rd5+4], %f206;
$L__BB16_23:
	setp.ge.s32 	%p22, %r21, %r71;
	add.s32 	%r59, %r22, 2;
	setp.ge.s32 	%p23, %r59, %r72;
	or.pred  	%p24, %p22, %p23;
	@%p24 bra 	$L__BB16_25;
	ld.global.f32 	%f207, [%rd5+8];
	mul.f32 	%f208, %f130, %f207;
	fma.rn.f32 	%f209, %f129, %f390, %f208;
	st.global.f32 	[%rd5+8], %f209;
$L__BB16_25:
	setp.ge.s32 	%p25, %r21, %r71;
	add.s32 	%r60, %r22, 3;
	setp.ge.s32 	%p26, %r60, %r72;
	or.pred  	%p27, %p25, %p26;
	@%p27 bra 	$L__BB16_27;
	ld.global.f32 	%f210, [%rd5+12];
	mul.f32 	%f211, %f130, %f210;
	fma.rn.f32 	%f212, %f129, %f389, %f211;
	st.global.f32 	[%rd5+12], %f212;
$L__BB16_27:
	setp.ge.s32 	%p28, %r21, %r71;
	add.s32 	%r61, %r22, 4;
	setp.ge.s32 	%p29, %r61, %r72;
	or.pred  	%p30, %p28, %p29;
	@%p30 bra 	$L__BB16_29;
	ld.global.f32 	%f213, [%rd5+16];
	mul.f32 	%f214, %f130, %f213;
	fma.rn.f32 	%f215, %f129, %f388, %f214;
	st.global.f32 	[%rd5+16], %f215;
$L__BB16_29:
	setp.ge.s32 	%p31, %r21, %r71;
	add.s32 	%r62, %r22, 5;
	setp.ge.s32 	%p32, %r62, %r72;
	or.pred  	%p33, %p31, %p32;
	@%p33 bra 	$L__BB16_31;
	ld.global.f32 	%f216, [%rd5+20];
	mul.f32 	%f217, %f130, %f216;
	fma.rn.f32 	%f218, %f129, %f387, %f217;
	st.global.f32 	[%rd5+20], %f218;
$L__BB16_31:
	setp.ge.s32 	%p34, %r21, %r71;
	add.s32 	%r63, %r22, 6;
	setp.ge.s32 	%p35, %r63, %r72;
	or.pred  	%p36, %p34, %p35;
	@%p36 bra 	$L__BB16_33;
	ld.global.f32 	%f219, [%rd5+24];
	mul.f32 	%f220, %f130, %f219;
	fma.rn.f32 	%f221, %f129, %f386, %f220;
	st.global.f32 	[%rd5+24], %f221;
$L__BB16_33:
	setp.ge.s32 	%p37, %r21, %r71;
	add.s32 	%r64, %r22, 7;
	setp.ge.s32 	%p38, %r64, %r72;
	or.pred  	%p39, %p37, %p38;
	@%p39 bra 	$L__BB16_35;
	ld.global.f32 	%f222, [%rd5+28];
	mul.f32 	%f223, %f130, %f222;
	fma.rn.f32 	%f224, %f129, %f385, %f223;
	st.global.f32 	[%rd5+28], %f224;
$L__BB16_35:
	setp.ge.s32 	%p40, %r22, %r72;
	add.s32 	%r65, %r21, 1;
	setp.ge.s32 	%p41, %r65, %r71;
	add.s32 	%r66, %r23, %r72;
	or.pred  	%p42, %p41, %p40;
	@%p42 bra 	$L__BB16_37;
	add.s32 	%r262, %r22, %r66;
	mul.wide.s32 	%rd45, %r262, 4;
	add.s64 	%rd46, %rd1, %rd45;
	ld.global.f32 	%f225, [%rd46];
	mul.f32 	%f226, %f130, %f225;
	fma.rn.f32 	%f227, %f129, %f384, %f226;
	st.global.f32 	[%rd46], %f227;
$L__BB16_37:
	setp.ge.s32 	%p43, %r65, %r71;
	setp.ge.s32 	%p44, %r58, %r72;
	cvt.s64.s32 	%rd47, %r66;
	add.s64 	%rd48, %rd4, %rd47;
	shl.b64 	%rd49, %rd48, 2;
	add.s64 	%rd6, %rd1, %rd49;
	or.pred  	%p45, %p43, %p44;
	@%p45 bra 	$L__BB16_39;
	ld.global.f32 	%f228, [%rd6+4];
	mul.f32 	%f229, %f130, %f228;
	fma.rn.f32 	%f230, %f129, %f383, %f229;
	st.global.f32 	[%rd6+4], %f230;
$L__BB16_39:
	setp.ge.s32 	%p46, %r65, %r71;
	setp.ge.s32 	%p47, %r59, %r72;
	or.pred  	%p48, %p46, %p47;
	@%p48 bra 	$L__BB16_41;
	ld.global.f32 	%f231, [%rd6+8];
	mul.f32 	%f232, %f130, %f231;
	fma.rn.f32 	%f233, %f129, %f382, %f232;
	st.global.f32 	[%rd6+8], %f233;
$L__BB16_41:
	setp.ge.s32 	%p49, %r65, %r71;
	setp.ge.s32 	%p50, %r60, %r72;
	or.pred  	%p51, %p49, %p50;
	@%p51 bra 	$L__BB16_43;
	ld.global.f32 	%f234, [%rd6+12];
	mul.f32 	%f235, %f130, %f234;
	fma.rn.f32 	%f236, %f129, %f381, %f235;
	st.global.f32 	[%rd6+12], %f236;
$L__BB16_43:
	setp.ge.s32 	%p52, %r65, %r71;
	setp.ge.s32 	%p53, %r61, %r72;
	or.pred  	%p54, %p52, %p53;
	@%p54 bra 	$L__BB16_45;
	ld.global.f32 	%f237, [%rd6+16];
	mul.f32 	%f238, %f130, %f237;
	fma.rn.f32 	%f239, %f129, %f380, %f238;
	st.global.f32 	[%rd6+16], %f239;
$L__BB16_45:
	setp.ge.s32 	%p55, %r65, %r71;
	setp.ge.s32 	%p56, %r62, %r72;
	or.pred  	%p57, %p55, %p56;
	@%p57 bra 	$L__BB16_47;
	ld.global.f32 	%f240, [%rd6+20];
	mul.f32 	%f241, %f130, %f240;
	fma.rn.f32 	%f242, %f129, %f379, %f241;
	st.global.f32 	[%rd6+20], %f242;
$L__BB16_47:
	setp.ge.s32 	%p58, %r65, %r71;
	setp.ge.s32 	%p59, %r63, %r72;
	or.pred  	%p60, %p58, %p59;
	@%p60 bra 	$L__BB16_49;
	ld.global.f32 	%f243, [%rd6+24];
	mul.f32 	%f244, %f130, %f243;
	fma.rn.f32 	%f245, %f129, %f378, %f244;
	st.global.f32 	[%rd6+24], %f245;
$L__BB16_49:
	setp.ge.s32 	%p61, %r65, %r71;
	setp.ge.s32 	%p62, %r64, %r72;
	or.pred  	%p63, %p61, %p62;
	@%p63 bra 	$L__BB16_51;
	ld.global.f32 	%f246, [%rd6+28];
	mul.f32 	%f247, %f130, %f246;
	fma.rn.f32 	%f248, %f129, %f377, %f247;
	st.global.f32 	[%rd6+28], %f248;
$L__BB16_51:
	setp.ge.s32 	%p64, %r22, %r72;
	add.s32 	%r67, %r21, 2;
	setp.ge.s32 	%p65, %r67, %r71;
	add.s32 	%r68, %r66, %r72;
	or.pred  	%p66, %p65, %p64;
	@%p66 bra 	$L__BB16_53;
	add.s32 	%r263, %r22, %r68;
	mul.wide.s32 	%rd50, %r263, 4;
	add.s64 	%rd51, %rd1, %rd50;
	ld.global.f32 	%f249, [%rd51];
	mul.f32 	%f250, %f130, %f249;
	fma.rn.f32 	%f251, %f129, %f376, %f250;
	st.global.f32 	[%rd51], %f251;
$L__BB16_53:
	setp.ge.s32 	%p67, %r67, %r71;
	setp.ge.s32 	%p68, %r58, %r72;
	cvt.s64.s32 	%rd52, %r68;
	add.s64 	%rd53, %rd4, %rd52;
	shl.b64 	%rd54, %rd53, 2;
	add.s64 	%rd7, %rd1, %rd54;
	or.pred  	%p69, %p67, %p68;
	@%p69 bra 	$L__BB16_55;
	ld.global.f32 	%f252, [%rd7+4];
	mul.f32 	%f253, %f130, %f252;
	fma.rn.f32 	%f254, %f129, %f375, %f253;
	st.global.f32 	[%rd7+4], %f254;
$L__BB16_55:
	setp.ge.s32 	%p70, %r67, %r71;
	setp.ge.s32 	%p71, %r59, %r72;
	or.pred  	%p72, %p70, %p71;
	@%p72 bra 	$L__BB16_57;
	ld.global.f32 	%f255, [%rd7+8];
	mul.f32 	%f256, %f130, %f255;
	fma.rn.f32 	%f257, %f129, %f374, %f256;
	st.global.f32 	[%rd7+8], %f257;
$L__BB16_57:
	setp.ge.s32 	%p73, %r67, %r71;
	setp.ge.s32 	%p74, %r60, %r72;
	or.pred  	%p75, %p73, %p74;
	@%p75 bra 	$L__BB16_59;
	ld.global.f32 	%f258, [%rd7+12];
	mul.f32 	%f259, %f130, %f258;
	fma.rn.f32 	%f260, %f129, %f373, %f259;
	st.global.f32 	[%rd7+12], %f260;
$L__BB16_59:
	setp.ge.s32 	%p76, %r67, %r71;
	setp.ge.s32 	%p77, %r61, %r72;
	or.pred  	%p78, %p76, %p77;
	@%p78 bra 	$L__BB16_61;
	ld.global.f32 	%f261, [%rd7+16];
	mul.f32 	%f262, %f130, %f261;
	fma.rn.f32 	%f263, %f129, %f372, %f262;
	st.global.f32 	[%rd7+16], %f263;
$L__BB16_61:
	setp.ge.s32 	%p79, %r67, %r71;
	setp.ge.s32 	%p80, %r62, %r72;
	or.pred  	%p81, %p79, %p80;
	@%p81 bra 	$L__BB16_63;
	ld.global.f32 	%f264, [%rd7+20];
	mul.f32 	%f265, %f130, %f264;
	fma.rn.f32 	%f266, %f129, %f371, %f265;
	st.global.f32 	[%rd7+20], %f266;
$L__BB16_63:
	setp.ge.s32 	%p82, %r67, %r71;
	setp.ge.s32 	%p83, %r63, %r72;
	or.pred  	%p84, %p82, %p83;
	@%p84 bra 	$L__BB16_65;
	ld.global.f32 	%f267, [%rd7+24];
	mul.f32 	%f268, %f130, %f267;
	fma.rn.f32 	%f269, %f129, %f370, %f268;
	st.global.f32 	[%rd7+24], %f269;
$L__BB16_65:
	setp.ge.s32 	%p85, %r67, %r71;
	setp.ge.s32 	%p86, %r64, %r72;
	or.pred  	%p87, %p85, %p86;
	@%p87 bra 	$L__BB16_67;
	ld.global.f32 	%f270, [%rd7+28];
	mul.f32 	%f271, %f130, %f270;
	fma.rn.f32 	%f272, %f129, %f369, %f271;
	st.global.f32 	[%rd7+28], %f272;
$L__BB16_67:
	setp.ge.s32 	%p88, %r22, %r72;
	add.s32 	%r69, %r21, 3;
	setp.ge.s32 	%p89, %r69, %r71;
	add.s32 	%r70, %r68, %r72;
	or.pred  	%p90, %p89, %p88;
	@%p90 bra 	$L__BB16_69;
	add.s32 	%r264, %r22, %r70;
	mul.wide.s32 	%rd55, %r264, 4;
	add.s64 	%rd56, %rd1, %rd55;
	ld.global.f32 	%f273, [%rd56];
	mul.f32 	%f274, %f130, %f273;
	fma.rn.f32 	%f275, %f129, %f368, %f274;
	st.global.f32 	[%rd56], %f275;
$L__BB16_69:
	setp.ge.s32 	%p91, %r69, %r71;
	setp.ge.s32 	%p92, %r58, %r72;
	cvt.s64.s32 	%rd57, %r70;
	add.s64 	%rd58, %rd4, %rd57;
	shl.b64 	%rd59, %rd58, 2;
	add.s64 	%rd8, %rd1, %rd59;
	or.pred  	%p93, %p91, %p92;
	@%p93 bra 	$L__BB16_71;
	ld.global.f32 	%f276, [%rd8+4];
	mul.f32 	%f277, %f130, %f276;
	fma.rn.f32 	%f278, %f129, %f367, %f277;
	st.global.f32 	[%rd8+4], %f278;
$L__BB16_71:
	setp.ge.s32 	%p94, %r69, %r71;
	setp.ge.s32 	%p95, %r59, %r72;
	or.pred  	%p96, %p94, %p95;
	@%p96 bra 	$L__BB16_73;
	ld.global.f32 	%f279, [%rd8+8];
	mul.f32 	%f280, %f130, %f279;
	fma.rn.f32 	%f281, %f129, %f366, %f280;
	st.global.f32 	[%rd8+8], %f281;
$L__BB16_73:
	setp.ge.s32 	%p97, %r69, %r71;
	setp.ge.s32 	%p98, %r60, %r72;
	or.pred  	%p99, %p97, %p98;
	@%p99 bra 	$L__BB16_75;
	ld.global.f32 	%f282, [%rd8+12];
	mul.f32 	%f283, %f130, %f282;
	fma.rn.f32 	%f284, %f129, %f365, %f283;
	st.global.f32 	[%rd8+12], %f284;
$L__BB16_75:
	setp.ge.s32 	%p100, %r69, %r71;
	setp.ge.s32 	%p101, %r61, %r72;
	or.pred  	%p102, %p100, %p101;
	@%p102 bra 	$L__BB16_77;
	ld.global.f32 	%f285, [%rd8+16];
	mul.f32 	%f286, %f130, %f285;
	fma.rn.f32 	%f287, %f129, %f364, %f286;
	st.global.f32 	[%rd8+16], %f287;
$L__BB16_77:
	setp.ge.s32 	%p103, %r69, %r71;
	setp.ge.s32 	%p104, %r62, %r72;
	or.pred  	%p105, %p103, %p104;
	@%p105 bra 	$L__BB16_79;
	ld.global.f32 	%f288, [%rd8+20];
	mul.f32 	%f289, %f130, %f288;
	fma.rn.f32 	%f290, %f129, %f363, %f289;
	st.global.f32 	[%rd8+20], %f290;
$L__BB16_79:
	setp.ge.s32 	%p106, %r69, %r71;
	setp.ge.s32 	%p107, %r63, %r72;
	or.pred  	%p108, %p106, %p107;
	@%p108 bra 	$L__BB16_81;
	ld.global.f32 	%f291, [%rd8+24];
	mul.f32 	%f292, %f130, %f291;
	fma.rn.f32 	%f293, %f129, %f362, %f292;
	st.global.f32 	[%rd8+24], %f293;
$L__BB16_81:
	setp.ge.s32 	%p109, %r69, %r71;
	setp.ge.s32 	%p110, %r64, %r72;
	or.pred  	%p111, %p109, %p110;
	@%p111 bra 	$L__BB16_83;
	ld.global.f32 	%f294, [%rd8+28];
	mul.f32 	%f295, %f130, %f294;
	fma.rn.f32 	%f296, %f129, %f361, %f295;
	st.global.f32 	[%rd8+28], %f296;
$L__BB16_83:
	ret;

}
	// .globl	_Z20sgemm_vectorize_smemILi64ELi64ELi16ELi8ELi8EEvPKfS1_Pfiiiff
.visible .entry _Z20sgemm_vectorize_smemILi64ELi64ELi16ELi8ELi8EEvPKfS1_Pfiiiff(
	.param .u64 .ptr .align 1 _Z20sgemm_vectorize_smemILi64ELi64ELi16ELi8ELi8EEvPKfS1_Pfiiiff_param_0,
	.param .u64 .ptr .align 1 _Z20sgemm_vectorize_smemILi64ELi64ELi16ELi8ELi8EEvPKfS1_Pfiiiff_param_1,
	.param .u64 .ptr .align 1 _Z20sgemm_vectorize_smemILi64ELi64ELi16ELi8ELi8EEvPKfS1_Pfiiiff_param_2,
	.param .u32 _Z20sgemm_vectorize_smemILi64ELi64ELi16ELi8ELi8EEvPKfS1_Pfiiiff_param_3,
	.param .u32 _Z20sgemm_vectorize_smemILi64ELi64ELi16ELi8ELi8EEvPKfS1_Pfiiiff_param_4,
	.param .u32 _Z20sgemm_vectorize_smemILi64ELi64ELi16ELi8ELi8EEvPKfS1_Pfiiiff_param_5,
	.param .f32 _Z20sgemm_vectorize_smemILi64ELi64ELi16ELi8ELi8EEvPKfS1_Pfiiiff_param_6,
	.param .f32 _Z20sgemm_vectorize_smemILi64ELi64ELi16ELi8ELi8EEvPKfS1_Pfiiiff_param_7
)
{
	.reg .pred 	%p<208>;
	.reg .b32 	%r<286>;
	.reg .b32 	%f<717>;
	.reg .b64 	%rd<84>;
	// demoted variable
	.shared .align 4 .b8 _ZZ20sgemm_vectorize_smemILi64ELi64ELi16ELi8ELi8EEvPKfS1_PfiiiffE2As[4096];
	// demoted variable
	.shared .align 4 .b8 _ZZ20sgemm_vectorize_smemILi64ELi64ELi16ELi8ELi8EEvPKfS1_PfiiiffE2Bs[4096];
	ld.param.u64 	%rd13, [_Z20sgemm_vectorize_smemILi64ELi64ELi16ELi8ELi8EEvPKfS1_Pfiiiff_param_0];
	ld.param.u64 	%rd14, [_Z20sgemm_vectorize_smemILi64ELi64ELi16ELi8ELi8EEvPKfS1_Pfiiiff_param_1];
	ld.param.u64 	%rd15, [_Z20sgemm_vectorize_smemILi64ELi64ELi16ELi8ELi8EEvPKfS1_Pfiiiff_param_2];
	ld.param.u32 	%r90, [_Z20sgemm_vectorize_smemILi64ELi64ELi16ELi8ELi8EEvPKfS1_Pfiiiff_param_3];
	ld.param.u32 	%r91, [_Z20sgemm_vectorize_smemILi64ELi64ELi16ELi8ELi8EEvPKfS1_Pfiiiff_param_4];
	ld.param.u32 	%r92, [_Z20sgemm_vectorize_smemILi64ELi64ELi16ELi8ELi8EEvPKfS1_Pfiiiff_param_5];
	ld.param.f32 	%f257, [_Z20sgemm_vectorize_smemILi64ELi64ELi16ELi8ELi8EEvPKfS1_Pfiiiff_param_6];
	ld.param.f32 	%f258, [_Z20sgemm_vectorize_smemILi64ELi64ELi16ELi8ELi8EEvPKfS1_Pfiiiff_param_7];
	cvta.to.global.u64 	%rd1, %rd15;
	cvta.to.global.u64 	%rd2, %rd13;
	cvta.to.global.u64 	%rd3, %rd14;
	mov.u32 	%r1, %tid.y;
	mov.u32 	%r2, %tid.x;
	mov.u32 	%r93, %ctaid.y;
	shl.b32 	%r3, %r93, 6;
	mov.u32 	%r94, %ctaid.x;
	shl.b32 	%r4, %r94, 6;
	mov.u32 	%r95, %ntid.x;
	mad.lo.s32 	%r5, %r95, %r1, %r2;
	mov.u32 	%r96, %ntid.y;
	mul.lo.s32 	%r6, %r95, %r96;
	setp.lt.s32 	%p1, %r92, -14;
	mov.f32 	%f653, 0f00000000;
	mov.f32 	%f654, %f653;
	mov.f32 	%f655, %f653;
	mov.f32 	%f656, %f653;
	mov.f32 	%f657, %f653;
	mov.f32 	%f658, %f653;
	mov.f32 	%f659, %f653;
	mov.f32 	%f660, %f653;
	mov.f32 	%f661, %f653;
	mov.f32 	%f662, %f653;
	mov.f32 	%f663, %f653;
	mov.f32 	%f664, %f653;
	mov.f32 	%f665, %f653;
	mov.f32 	%f666, %f653;
	mov.f32 	%f667, %f653;
	mov.f32 	%f668, %f653;
	mov.f32 	%f669, %f653;
	mov.f32 	%f670, %f653;
	mov.f32 	%f671, %f653;
	mov.f32 	%f672, %f653;
	mov.f32 	%f673, %f653;
	mov.f32 	%f674, %f653;
	mov.f32 	%f675, %f653;
	mov.f32 	%f676, %f653;
	mov.f32 	%f677, %f653;
	mov.f32 	%f678, %f653;
	mov.f32 	%f679, %f653;
	mov.f32 	%f680, %f653;
	mov.f32 	%f681, %f653;
	mov.f32 	%f682, %f653;
	mov.f32 	%f683, %f653;
	mov.f32 	%f684, %f653;
	mov.f32 	%f685, %f653;
	mov.f32 	%f686, %f653;
	mov.f32 	%f687, %f653;
	mov.f32 	%f688, %f653;
	mov.f32 	%f689, %f653;
	mov.f32 	%f690, %f653;
	mov.f32 	%f691, %f653;
	mov.f32 	%f692, %f653;
	mov.f32 	%f693, %f653;
	mov.f32 	%f694, %f653;
	mov.f32 	%f695, %f653;
	mov.f32 	%f696, %f653;
	mov.f32 	%f697, %f653;
	mov.f32 	%f698, %f653;
	mov.f32 	%f699, %f653;
	mov.f32 	%f700, %f653;
	mov.f32 	%f701, %f653;
	mov.f32 	%f702, %f653;
	mov.f32 	%f703, %f653;
	mov.f32 	%f704, %f653;
	mov.f32 	%f705, %f653;
	mov.f32 	%f706, %f653;
	mov.f32 	%f707, %f653;
	mov.f32 	%f708, %f653;
	mov.f32 	%f709, %f653;
	mov.f32 	%f710, %f653;
	mov.f32 	%f711, %f653;
	mov.f32 	%f712, %f653;
	mov.f32 	%f713, %f653;
	mov.f32 	%f714, %f653;
	mov.f32 	%f715, %f653;
	mov.f32 	%f716, %f653;
	@%p1 bra 	$L__BB17_19;
	add.s32 	%r98, %r92, -1;
	shr.s32 	%r99, %r98, 31;
	shr.u32 	%r100, %r99, 28;
	add.s32 	%r101, %r98, %r100;
	shr.s32 	%r7, %r101, 4;
	shl.b32 	%r8, %r1, 3;
	shl.b32 	%r9, %r2, 3;
	add.s32 	%r10, %r5, %r6;
	max.u32 	%r102, %r10, 256;
	setp.lt.u32 	%p2, %r10, 256;
	selp.u32 	%r103, 1, 0, %p2;
	add.s32 	%r104, %r10, %r103;
	sub.s32 	%r105, %r102, %r104;
	div.u32 	%r106, %r105, %r6;
	add.s32 	%r11, %r106, %r103;
	add.s32 	%r107, %r11, 1;
	and.b32  	%r12, %r107, 3;
	shl.b32 	%r108, %r5, 2;
	and.b32  	%r109, %r108, 12;
	shr.u32 	%r110, %r5, 2;
	add.s32 	%r111, %r3, %r110;
	mad.lo.s32 	%r13, %r111, %r92, %r109;
	shl.b32 	%r112, %r5, 8;
	and.b32  	%r113, %r112, 768;
	add.s32 	%r114, %r113, %r110;
	shl.b32 	%r115, %r114, 2;
	mov.u32 	%r116, _ZZ20sgemm_vectorize_smemILi64ELi64ELi16ELi8ELi8EEvPKfS1_PfiiiffE2As;
	add.s32 	%r14, %r116, %r115;
	shl.b32 	%r117, %r10, 2;
	and.b32  	%r118, %r117, 12;
	shr.u32 	%r119, %r10, 2;
	add.s32 	%r120, %r3, %r119;
	mad.lo.s32 	%r15, %r120, %r92, %r118;
	shl.b32 	%r121, %r10, 8;
	and.b32  	%r122, %r121, 768;
	add.s32 	%r123, %r122, %r119;
	shl.b32 	%r124, %r123, 2;
	add.s32 	%r16, %r116, %r124;
	add.s32 	%r17, %r10, %r6;
	shl.b32 	%r125, %r17, 2;
	and.b32  	%r126, %r125, 12;
	shr.u32 	%r127, %r17, 2;
	add.s32 	%r128, %r3, %r127;
	mad.lo.s32 	%r18, %r128, %r92, %r126;
	shl.b32 	%r129, %r17, 8;
	and.b32  	%r130, %r129, 768;
	add.s32 	%r131, %r130, %r127;
	shl.b32 	%r132, %r131, 2;
	add.s32 	%r19, %r116, %r132;
	add.s32 	%r20, %r17, %r6;
	and.b32  	%r133, %r108, 60;
	shr.u32 	%r21, %r5, 4;
	add.s32 	%r22, %r133, %r4;
	shl.b32 	%r134, %r5, 4;
	and.b32  	%r135, %r134, 240;
	shl.b32 	%r136, %r21, 8;
	or.b32  	%r137, %r136, %r135;
	mov.u32 	%r138, _ZZ20sgemm_vectorize_smemILi64ELi64ELi16ELi8ELi8EEvPKfS1_PfiiiffE2Bs;
	add.s32 	%r23, %r138, %r137;
	and.b32  	%r139, %r117, 60;
	shr.u32 	%r24, %r10, 4;
	add.s32 	%r25, %r139, %r4;
	shl.b32 	%r140, %r10, 4;
	and.b32  	%r141, %r140, 240;
	shl.b32 	%r142, %r24, 8;
	or.b32  	%r143, %r142, %r141;
	add.s32 	%r26, %r138, %r143;
	and.b32  	%r144, %r125, 60;
	shr.u32 	%r27, %r17, 4;
	add.s32 	%r28, %r144, %r4;
	shl.b32 	%r145, %r17, 4;
	and.b32  	%r146, %r145, 240;
	shl.b32 	%r147, %r27, 8;
	or.b32  	%r148, %r147, %r146;
	add.s32 	%r29, %r138, %r148;
	shl.b32 	%r30, %r6, 4;
	shl.b32 	%r31, %r6, 2;
	mul.lo.s32 	%r32, %r6, 12;
	mul.lo.s32 	%r33, %r6, 3;
	mov.b32 	%r273, 0;
	mov.f32 	%f653, 0f00000000;
$L__BB17_2:
	setp.gt.u32 	%p3, %r5, 255;
	shl.b32 	%r38, %r273, 4;
	@%p3 bra 	$L__BB17_16;
	setp.eq.s32 	%p4, %r12, 0;
	mov.u32 	%r274, %r5;
	@%p4 bra 	$L__BB17_7;
	setp.eq.s32 	%p5, %r12, 1;
	add.s32 	%r149, %r38, %r13;
	mul.wide.s32 	%rd16, %r149, 4;
	add.s64 	%rd17, %rd2, %rd16;
	ld.global.nc.v4.f32 	{%f261, %f262, %f263, %f264}, [%rd17];
	st.shared.f32 	[%r14], %f261;
	st.shared.f32 	[%r14+256], %f262;
	st.shared.f32 	[%r14+512], %f263;
	st.shared.f32 	[%r14+768], %f264;
	mov.u32 	%r274, %r10;
	@%p5 bra 	$L__BB17_7;
	setp.eq.s32 	%p6, %r12, 2;
	add.s32 	%r150, %r38, %r15;
	mul.wide.s32 	%rd18, %r150, 4;
	add.s64 	%rd19, %rd2, %rd18;
	ld.global.nc.v4.f32 	{%f265, %f266, %f267, %f268}, [%rd19];
	st.shared.f32 	[%r16], %f265;
	st.shared.f32 	[%r16+256], %f266;
	st.shared.f32 	[%r16+512], %f267;
	st.shared.f32 	[%r16+768], %f268;
	mov.u32 	%r274, %r17;
	@%p6 bra 	$L__BB17_7;
	add.s32 	%r151, %r38, %r18;
	mul.wide.s32 	%rd20, %r151, 4;
	add.s64 	%rd21, %rd2, %rd20;
	ld.global.nc.v4.f32 	{%f269, %f270, %f271, %f272}, [%rd21];
	st.shared.f32 	[%r19], %f269;
	st.shared.f32 	[%r19+256], %f270;
	st.shared.f32 	[%r19+512], %f271;
	st.shared.f32 	[%r19+768], %f272;
	mov.u32 	%r274, %r20;
$L__BB17_7:
	setp.lt.u32 	%p7, %r11, 3;
	@%p7 bra 	$L__BB17_10;
	shl.b32 	%r276, %r274, 2;
	shl.b32 	%r152, %r6, 3;
	add.s32 	%r282, %r152, %r276;
	shl.b32 	%r153, %r6, 1;
	add.s32 	%r281, %r153, %r274;
	add.s32 	%r280, %r32, %r276;
	add.s32 	%r279, %r33, %r274;
	add.s32 	%r278, %r6, %r274;
	shl.b32 	%r277, %r278, 2;
$L__BB17_9:
	.pragma "nounroll";
	and.b32  	%r154, %r276, 12;
	shr.u32 	%r155, %r274, 2;
	add.s32 	%r156, %r154, %r38;
	add.s32 	%r157, %r3, %r155;
	mad.lo.s32 	%r158, %r157, %r92, %r156;
	mul.wide.s32 	%rd22, %r158, 4;
	add.s64 	%rd23, %rd2, %rd22;
	ld.global.nc.v4.f32 	{%f273, %f274, %f275, %f276}, [%rd23];
	shl.b32 	%r159, %r276, 6;
	and.b32  	%r160, %r159, 768;
	add.s32 	%r161, %r160, %r155;
	shl.b32 	%r162, %r161, 2;
	mov.u32 	%r163, _ZZ20sgemm_vectorize_smemILi64ELi64ELi16ELi8ELi8EEvPKfS1_PfiiiffE2As;
	add.s32 	%r164, %r163, %r162;
	st.shared.f32 	[%r164], %f273;
	st.shared.f32 	[%r164+256], %f274;
	st.shared.f32 	[%r164+512], %f275;
	st.shared.f32 	[%r164+768], %f276;
	add.s32 	%r165, %r274, %r6;
	and.b32  	%r166, %r277, 12;
	shr.u32 	%r167, %r278, 2;
	add.s32 	%r168, %r166, %r38;
	add.s32 	%r169, %r3, %r167;
	mad.lo.s32 	%r170, %r169, %r92, %r168;
	mul.wide.s32 	%rd24, %r170, 4;
	add.s64 	%rd25, %rd2, %rd24;
	ld.global.nc.v4.f32 	{%f277, %f278, %f279, %f280}, [%rd25];
	shl.b32 	%r171, %r277, 6;
	and.b32  	%r172, %r171, 768;
	add.s32 	%r173, %r172, %r167;
	shl.b32 	%r174, %r173, 2;
	add.s32 	%r175, %r163, %r174;
	st.shared.f32 	[%r175], %f277;
	st.shared.f32 	[%r175+256], %f278;
	st.shared.f32 	[%r175+512], %f279;
	st.shared.f32 	[%r175+768], %f280;
	add.s32 	%r176, %r165, %r6;
	and.b32  	%r177, %r282, 12;
	shr.u32 	%r178, %r281, 2;
	add.s32 	%r179, %r177, %r38;
	add.s32 	%r180, %r3, %r178;
	mad.lo.s32 	%r181, %r180, %r92, %r179;
	mul.wide.s32 	%rd26, %r181, 4;
	add.s64 	%rd27, %rd2, %rd26;
	ld.global.nc.v4.f32 	{%f281, %f282, %f283, %f284}, [%rd27];
	shl.b32 	%r182, %r282, 6;
	and.b32  	%r183, %r182, 768;
	add.s32 	%r184, %r183, %r178;
	shl.b32 	%r185, %r184, 2;
	add.s32 	%r186, %r163, %r185;
	st.shared.f32 	[%r186], %f281;
	st.shared.f32 	[%r186+256], %f282;
	st.shared.f32 	[%r186+512], %f283;
	st.shared.f32 	[%r186+768], %f284;
	add.s32 	%r187, %r176, %r6;
	and.b32  	%r188, %r280, 12;
	shr.u32 	%r189, %r279, 2;
	add.s32 	%r190, %r188, %r38;
	add.s32 	%r191, %r3, %r189;
	mad.lo.s32 	%r192, %r191, %r92, %r190;
	mul.wide.s32 	%rd28, %r192, 4;
	add.s64 	%rd29, %rd2, %rd28;
	ld.global.nc.v4.f32 	{%f285, %f286, %f287, %f288}, [%rd29];
	shl.b32 	%r193, %r280, 6;
	and.b32  	%r194, %r193, 768;
	add.s32 	%r195, %r194, %r189;
	shl.b32 	%r196, %r195, 2;
	add.s32 	%r197, %r163, %r196;
	st.shared.f32 	[%r197], %f285;
	st.shared.f32 	[%r197+256], %f286;
	st.shared.f32 	[%r197+512], %f287;
	st.shared.f32 	[%r197+768], %f288;
	add.s32 	%r274, %r187, %r6;
	add.s32 	%r282, %r282, %r30;
	add.s32 	%r281, %r281, %r31;
	add.s32 	%r280, %r280, %r30;
	add.s32 	%r279, %r279, %r31;
	add.s32 	%r278, %r278, %r31;
	add.s32 	%r277, %r277, %r30;
	add.s32 	%r276, %r276, %r30;
	setp.lt.u32 	%p8, %r274, 256;
	@%p8 bra 	$L__BB17_9;
$L__BB17_10:
	mov.u32 	%r275, %r5;
	@%p4 bra 	$L__BB17_14;
	setp.eq.s32 	%p10, %r12, 1;
	add.s32 	%r198, %r38, %r21;
	mad.lo.s32 	%r199, %r198, %r91, %r22;
	mul.wide.s32 	%rd30, %r199, 4;
	add.s64 	%rd31, %rd3, %rd30;
	ld.global.nc.v4.f32 	{%f289, %f290, %f291, %f292}, [%rd31];
	st.shared.f32 	[%r23], %f289;
	st.shared.f32 	[%r23+4], %f290;
	st.shared.f32 	[%r23+8], %f291;
	st.shared.f32 	[%r23+12], %f292;
	mov.u32 	%r275, %r10;
	@%p10 bra 	$L__BB17_14;
	setp.eq.s32 	%p11, %r12, 2;
	add.s32 	%r200, %r38, %r24;
	mad.lo.s32 	%r201, %r200, %r91, %r25;
	mul.wide.s32 	%rd32, %r201, 4;
	add.s64 	%rd33, %rd3, %rd32;
	ld.global.nc.v4.f32 	{%f293, %f294, %f295, %f296}, [%rd33];
	st.shared.f32 	[%r26], %f293;
	st.shared.f32 	[%r26+4], %f294;
	st.shared.f32 	[%r26+8], %f295;
	st.shared.f32 	[%r26+12], %f296;
	mov.u32 	%r275, %r17;
	@%p11 bra 	$L__BB17_14;
	add.s32 	%r202, %r38, %r27;
	mad.lo.s32 	%r203, %r202, %r91, %r28;
	mul.wide.s32 	%rd34, %r203, 4;
	add.s64 	%rd35, %rd3, %rd34;
	ld.global.nc.v4.f32 	{%f297, %f298, %f299, %f300}, [%rd35];
	st.shared.f32 	[%r29], %f297;
	st.shared.f32 	[%r29+4], %f298;
	st.shared.f32 	[%r29+8], %f299;
	st.shared.f32 	[%r29+12], %f300;
	mov.u32 	%r275, %r20;
$L__BB17_14:
	@%p7 bra 	$L__BB17_16;
$L__BB17_15:
	.pragma "nounroll";
	shl.b32 	%r204, %r275, 2;
	and.b32  	%r205, %r204, 60;
	shr.u32 	%r206, %r275, 4;
	add.s32 	%r207, %r205, %r4;
	add.s32 	%r208, %r38, %r206;
	mad.lo.s32 	%r209, %r208, %r91, %r207;
	mul.wide.s32 	%rd36, %r209, 4;
	add.s64 	%rd37, %rd3, %rd36;
	ld.global.nc.v4.f32 	{%f301, %f302, %f303, %f304}, [%rd37];
	shl.b32 	%r210, %r275, 4;
	and.b32  	%r211, %r210, 240;
	shl.b32 	%r212, %r206, 8;
	or.b32  	%r213, %r212, %r211;
	mov.u32 	%r214, _ZZ20sgemm_vectorize_smemILi64ELi64ELi16ELi8ELi8EEvPKfS1_PfiiiffE2Bs;
	add.s32 	%r215, %r214, %r213;
	st.shared.f32 	[%r215], %f301;
	st.shared.f32 	[%r215+4], %f302;
	st.shared.f32 	[%r215+8], %f303;
	st.shared.f32 	[%r215+12], %f304;
	add.s32 	%r216, %r275, %r6;
	shl.b32 	%r217, %r216, 2;
	and.b32  	%r218, %r217, 60;
	shr.u32 	%r219, %r216, 4;
	add.s32 	%r220, %r218, %r4;
	add.s32 	%r221, %r38, %r219;
	mad.lo.s32 	%r222, %r221, %r91, %r220;
	mul.wide.s32 	%rd38, %r222, 4;
	add.s64 	%rd39, %rd3, %rd38;
	ld.global.nc.v4.f32 	{%f305, %f306, %f307, %f308}, [%rd39];
	shl.b32 	%r223, %r216, 4;
	and.b32  	%r224, %r223, 240;
	shl.b32 	%r225, %r219, 8;
	or.b32  	%r226, %r225, %r224;
	add.s32 	%r227, %r214, %r226;
	st.shared.f32 	[%r227], %f305;
	st.shared.f32 	[%r227+4], %f306;
	st.shared.f32 	[%r227+8], %f307;
	st.shared.f32 	[%r227+12], %f308;
	add.s32 	%r228, %r216, %r6;
	shl.b32 	%r229, %r228, 2;
	and.b32  	%r230, %r229, 60;
	shr.u32 	%r231, %r228, 4;
	add.s32 	%r232, %r230, %r4;
	add.s32 	%r233, %r38, %r231;
	mad.lo.s32 	%r234, %r233, %r91, %r232;
	mul.wide.s32 	%rd40, %r234, 4;
	add.s64 	%rd41, %rd3, %rd40;
	ld.global.nc.v4.f32 	{%f309, %f310, %f311, %f312}, [%rd41];
	shl.b32 	%r235, %r228, 4;
	and.b32  	%r236, %r235, 240;
	shl.b32 	%r237, %r231, 8;
	or.b32  	%r238, %r237, %r236;
	add.s32 	%r239, %r214, %r238;
	st.shared.f32 	[%r239], %f309;
	st.shared.f32 	[%r239+4], %f310;
	st.shared.f32 	[%r239+8], %f311;
	st.shared.f32 	[%r239+12], %f312;
	add.s32 	%r240, %r228, %r6;
	shl.b32 	%r241, %r240, 2;
	and.b32  	%r242, %r241, 60;
	shr.u32 	%r243, %r240, 4;
	add.s32 	%r244, %r242, %r4;
	add.s32 	%r245, %r38, %r243;
	mad.lo.s32 	%r246, %r245, %r91, %r244;
	mul.wide.s32 	%rd42, %r246, 4;
	add.s64 	%rd43, %rd3, %rd42;
	ld.global.nc.v4.f32 	{%f313, %f314, %f315, %f316}, [%rd43];
	shl.b32 	%r247, %r240, 4;
	and.b32  	%r248, %r247, 240;
	shl.b32 	%r249, %r243, 8;
	or.b32  	%r250, %r249, %r248;
	add.s32 	%r251, %r214, %r250;
	st.shared.f32 	[%r251], %f313;
	st.shared.f32 	[%r251+4], %f314;
	st.shared.f32 	[%r251+8], %f315;
	st.shared.f32 	[%r251+12], %f316;
	add.s32 	%r275, %r240, %r6;
	setp.lt.u32 	%p13, %r275, 256;
	@%p13 bra 	$L__BB17_15;
$L__BB17_16:
	bar.sync 	0;
	mov.b32 	%r285, 0;
$L__BB17_17:
	shl.b32 	%r253, %r285, 6;
	add.s32 	%r254, %r253, %r8;
	shl.b32 	%r255, %r254, 2;
	mov.u32 	%r256, _ZZ20sgemm_vectorize_smemILi64ELi64ELi16ELi8ELi8EEvPKfS1_PfiiiffE2As;
	add.s32 	%r257, %r256, %r255;
	ld.shared.f32 	%f317, [%r257];
	ld.shared.f32 	%f318, [%r257+4];
	ld.shared.f32 	%f319, [%r257+8];
	ld.shared.f32 	%f320, [%r257+12];
	ld.shared.f32 	%f321, [%r257+16];
	ld.shared.f32 	%f322, [%r257+20];
	ld.shared.f32 	%f323, [%r257+24];
	ld.shared.f32 	%f324, [%r257+28];
	add.s32 	%r258, %r253, %r9;
	shl.b32 	%r259, %r258, 2;
	mov.u32 	%r260, _ZZ20sgemm_vectorize_smemILi64ELi64ELi16ELi8ELi8EEvPKfS1_PfiiiffE2Bs;
	add.s32 	%r261, %r260, %r259;
	ld.shared.f32 	%f325, [%r261];
	ld.shared.f32 	%f326, [%r261+4];
	ld.shared.f32 	%f327, [%r261+8];
	ld.shared.f32 	%f328, [%r261+12];
	ld.shared.f32 	%f329, [%r261+16];
	ld.shared.f32 	%f330, [%r261+20];
	ld.shared.f32 	%f331, [%r261+24];
	ld.shared.f32 	%f332, [%r261+28];
	fma.rn.f32 	%f716, %f317, %f325, %f716;
	fma.rn.f32 	%f715, %f317, %f326, %f715;
	fma.rn.f32 	%f714, %f317, %f327, %f714;
	fma.rn.f32 	%f713, %f317, %f328, %f713;
	fma.rn.f32 	%f712, %f317, %f329, %f712;
	fma.rn.f32 	%f711, %f317, %f330, %f711;
	fma.rn.f32 	%f710, %f317, %f331, %f710;
	fma.rn.f32 	%f709, %f317, %f332, %f709;
	fma.rn.f32 	%f708, %f318, %f325, %f708;
	fma.rn.f32 	%f707, %f318, %f326, %f707;
	fma.rn.f32 	%f706, %f318, %f327, %f706;
	fma.rn.f32 	%f705, %f318, %f328, %f705;
	fma.rn.f32 	%f704, %f318, %f329, %f704;
	fma.rn.f32 	%f703, %f318, %f330, %f703;
	fma.rn.f32 	%f702, %f318, %f331, %f702;
	fma.rn.f32 	%f701, %f318, %f332, %f701;
	fma.rn.f32 	%f700, %f319, %f325, %f700;
	fma.rn.f32 	%f699, %f319, %f326, %f699;
	fma.rn.f32 	%f698, %f319, %f327, %f698;
	fma.rn.f32 	%f697, %f319, %f328, %f697;
	fma.rn.f32 	%f696, %f319, %f329, %f696;
	fma.rn.f32 	%f695, %f319, %f330, %f695;
	fma.rn.f32 	%f694, %f319, %f331, %f694;
	fma.rn.f32 	%f693, %f319, %f332, %f693;
	fma.rn.f32 	%f692, %f320, %f325, %f692;
	fma.rn.f32 	%f691, %f320, %f326, %f691;
	fma.rn.f32 	%f690, %f320, %f327, %f690;
	fma.rn.f32 	%f689, %f320, %f328, %f689;
	fma.rn.f32 	%f688, %f320, %f329, %f688;
	fma.rn.f32 	%f687, %f320, %f330, %f687;
	fma.rn.f32 	%f686, %f320, %f331, %f686;
	fma.rn.f32 	%f685, %f320, %f332, %f685;
	fma.rn.f32 	%f684, %f321, %f325, %f684;
	fma.rn.f32 	%f683, %f321, %f326, %f683;
	fma.rn.f32 	%f682, %f321, %f327, %f682;
	fma.rn.f32 	%f681, %f321, %f328, %f681;
	fma.rn.f32 	%f680, %f321, %f329, %f680;
	fma.rn.f32 	%f679, %f321, %f330, %f679;
	fma.rn.f32 	%f678, %f321, %f331, %f678;
	fma.rn.f32 	%f677, %f321, %f332, %f677;
	fma.rn.f32 	%f676, %f322, %f325, %f676;
	fma.rn.f32 	%f675, %f322, %f326, %f675;
	fma.rn.f32 	%f674, %f322, %f327, %f674;
	fma.rn.f32 	%f673, %f322, %f328, %f673;
	fma.rn.f32 	%f672, %f322, %f329, %f672;
	fma.rn.f32 	%f671, %f322, %f330, %f671;
	fma.rn.f32 	%f670, %f322, %f331, %f670;
	fma.rn.f32 	%f669, %f322, %f332, %f669;
	fma.rn.f32 	%f668, %f323, %f325, %f668;
	fma.rn.f32 	%f667, %f323, %f326, %f667;
	fma.rn.f32 	%f666, %f323, %f327, %f666;
	fma.rn.f32 	%f665, %f323, %f328, %f665;
	fma.rn.f32 	%f664, %f323, %f329, %f664;
	fma.rn.f32 	%f663, %f323, %f330, %f663;
	fma.rn.f32 	%f662, %f323, %f331, %f662;
	fma.rn.f32 	%f661, %f323, %f332, %f661;
	fma.rn.f32 	%f660, %f324, %f325, %f660;
	fma.rn.f32 	%f659, %f324, %f326, %f659;
	fma.rn.f32 	%f658, %f324, %f327, %f658;
	fma.rn.f32 	%f657, %f324, %f328, %f657;
	fma.rn.f32 	%f656, %f324, %f329, %f656;
	fma.rn.f32 	%f655, %f324, %f330, %f655;
	fma.rn.f32 	%f654, %f324, %f331, %f654;
	fma.rn.f32 	%f653, %f324, %f332, %f653;
	add.s32 	%r285, %r285, 1;
	setp.ne.s32 	%p14, %r285, 16;
	@%p14 bra 	$L__BB17_17;
	bar.sync 	0;
	add.s32 	%r68, %r273, 1;
	setp.eq.s32 	%p15, %r273, %r7;
	mov.u32 	%r273, %r68;
	@%p15 bra 	$L__BB17_19;
	bra.uni 	$L__BB17_2;
$L__BB17_19:
	shl.b32 	%r262, %r1, 3;
	add.s32 	%r34, %r3, %r262;
	shl.b32 	%r264, %r2, 3;
	add.s32 	%r35, %r4, %r264;
	setp.lt.s32 	%p16, %r34, %r90;
	mul.lo.s32 	%r36, %r34, %r91;
	setp.lt.s32 	%p17, %r35, %r91;
	and.pred  	%p18, %p16, %p17;
	@%p18 bra 	$L__BB17_20;
	bra.uni 	$L__BB17_21;
$L__BB17_20:
	add.s32 	%r265, %r35, %r36;
	mul.wide.s32 	%rd44, %r265, 4;
	add.s64 	%rd45, %rd1, %rd44;
	ld.global.f32 	%f333, [%rd45];
	mul.f32 	%f334, %f258, %f333;
	fma.rn.f32 	%f335, %f257, %f716, %f334;
	st.global.f32 	[%rd45], %f335;
$L__BB17_21:
	setp.ge.s32 	%p19, %r34, %r90;
	add.s32 	%r69, %r35, 1;
	setp.ge.s32 	%p20, %r69, %r91;
	cvt.s64.s32 	%rd46, %r36;
	cvt.s64.s32 	%rd4, %r35;
	add.s64 	%rd47, %rd4, %rd46;
	shl.b64 	%rd48, %rd47, 2;
	add.s64 	%rd5, %rd1, %rd48;
	or.pred  	%p21, %p19, %p20;
	@%p21 bra 	$L__BB17_23;
	ld.global.f32 	%f336, [%rd5+4];
	mul.f32 	%f337, %f258, %f336;
	fma.rn.f32 	%f338, %f257, %f715, %f337;
	st.global.f32 	[%rd5+4], %f338;
$L__BB17_23:
	add.s32 	%r70, %r35, 2;
	setp.ge.s32 	%p23, %r70, %r91;
	or.pred  	%p24, %p19, %p23;
	@%p24 bra 	$L__BB17_25;
	ld.global.f32 	%f339, [%rd5+8];
	mul.f32 	%f340, %f258, %f339;
	fma.rn.f32 	%f341, %f257, %f714, %f340;
	st.global.f32 	[%rd5+8], %f341;
$L__BB17_25:
	add.s32 	%r71, %r35, 3;
	setp.ge.s32 	%p26, %r71, %r91;
	or.pred  	%p27, %p19, %p26;
	@%p27 bra 	$L__BB17_27;
	ld.global.f32 	%f342, [%rd5+12];
	mul.f32 	%f343, %f258, %f342;
	fma.rn.f32 	%f344, %f257, %f713, %f343;
	st.global.f32 	[%rd5+12], %f344;
$L__BB17_27:
	add.s32 	%r72, %r35, 4;
	setp.ge.s32 	%p29, %r72, %r91;
	or.pred  	%p30, %p19, %p29;
	@%p30 bra 	$L__BB17_29;
	ld.global.f32 	%f345, [%rd5+16];
	mul.f32 	%f346, %f258, %f345;
	fma.rn.f32 	%f347, %f257, %f712, %f346;
	st.global.f32 	[%rd5+16], %f347;
$L__BB17_29:
	add.s32 	%r73, %r35, 5;
	setp.ge.s32 	%p32, %r73, %r91;
	or.pred  	%p33, %p19, %p32;
	@%p33 bra 	$L__BB17_31;
	ld.global.f32 	%f348, [%rd5+20];
	mul.f32 	%f349, %f258, %f348;
	fma.rn.f32 	%f350, %f257, %f711, %f349;
	st.global.f32 	[%rd5+20], %f350;
$L__BB17_31:
	add.s32 	%r74, %r35, 6;
	setp.ge.s32 	%p35, %r74, %r91;
	or.pred  	%p36, %p19, %p35;
	@%p36 bra 	$L__BB17_33;
	ld.global.f32 	%f351, [%rd5+24];
	mul.f32 	%f352, %f258, %f351;
	fma.rn.f32 	%f353, %f257, %f710, %f352;
	st.global.f32 	[%rd5+24], %f353;
$L__BB17_33:
	add.s32 	%r75, %r35, 7;
	setp.ge.s32 	%p38, %r75, %r91;
	or.pred  	%p39, %p19, %p38;
	@%p39 bra 	$L__BB17_35;
	ld.global.f32 	%f354, [%rd5+28];
	mul.f32 	%f355, %f258, %f354;
	fma.rn.f32 	%f356, %f257, %f709, %f355;
	st.global.f32 	[%rd5+28], %f356;
$L__BB17_35:
	setp.ge.s32 	%p40, %r35, %r91;
	add.s32 	%r76, %r34, 1;
	setp.ge.s32 	%p41, %r76, %r90;
	add.s32 	%r77, %r36, %r91;
	or.pred  	%p42, %p41, %p40;
	@%p42 bra 	$L__BB17_37;
	add.s32 	%r266, %r35, %r77;
	mul.wide.s32 	%rd49, %r266, 4;
	add.s64 	%rd50, %rd1, %rd49;
	ld.global.f32 	%f357, [%rd50];
	mul.f32 	%f358, %f258, %f357;
	fma.rn.f32 	%f359, %f257, %f708, %f358;
	st.global.f32 	[%rd50], %f359;
$L__BB17_37:
	cvt.s64.s32 	%rd51, %r77;
	add.s64 	%rd52, %rd4, %rd51;
	shl.b64 	%rd53, %rd52, 2;
	add.s64 	%rd6, %rd1, %rd53;
	or.pred  	%p45, %p41, %p20;
	@%p45 bra 	$L__BB17_39;
	ld.global.f32 	%f360, [%rd6+4];
	mul.f32 	%f361, %f258, %f360;
	fma.rn.f32 	%f362, %f257, %f707, %f361;
	st.global.f32 	[%rd6+4], %f362;
$L__BB17_39:
	or.pred  	%p48, %p41, %p23;
	@%p48 bra 	$L__BB17_41;
	ld.global.f32 	%f363, [%rd6+8];
	mul.f32 	%f364, %f258, %f363;
	fma.rn.f32 	%f365, %f257, %f706, %f364;
	st.global.f32 	[%rd6+8], %f365;
$L__BB17_41:
	or.pred  	%p51, %p41, %p26;
	@%p51 bra 	$L__BB17_43;
	ld.global.f32 	%f366, [%rd6+12];
	mul.f32 	%f367, %f258, %f366;
	fma.rn.f32 	%f368, %f257, %f705, %f367;
	st.global.f32 	[%rd6+12], %f368;
$L__BB17_43:
	setp.ge.s32 	%p52, %r76, %r90;
	setp.ge.s32 	%p53, %r72, %r91;
	or.pred  	%p54, %p52, %p53;
	@%p54 bra 	$L__BB17_45;
	ld.global.f32 	%f369, [%rd6+16];
	mul.f32 	%f370, %f258, %f369;
	fma.rn.f32 	%f371, %f257, %f704, %f370;
	st.global.f32 	[%rd6+16], %f371;
$L__BB17_45:
	setp.ge.s32 	%p56, %r73, %r91;
	or.pred  	%p57, %p52, %p56;
	@%p57 bra 	$L__BB17_47;
	ld.global.f32 	%f372, [%rd6+20];
	mul.f32 	%f373, %f258, %f372;
	fma.rn.f32 	%f374, %f257, %f703, %f373;
	st.global.f32 	[%rd6+20], %f374;
$L__BB17_47:
	setp.ge.s32 	%p59, %r74, %r91;
	or.pred  	%p60, %p52, %p59;
	@%p60 bra 	$L__BB17_49;
	ld.global.f32 	%f375, [%rd6+24];
	mul.f32 	%f376, %f258, %f375;
	fma.rn.f32 	%f377, %f257, %f702, %f376;
	st.global.f32 	[%rd6+24], %f377;
$L__BB17_49:
	setp.ge.s32 	%p62, %r75, %r91;
	or.pred  	%p63, %p52, %p62;
	@%p63 bra 	$L__BB17_51;
	ld.global.f32 	%f378, [%rd6+28];
	mul.f32 	%f379, %f258, %f378;
	fma.rn.f32 	%f380, %f257, %f701, %f379;
	st.global.f32 	[%rd6+28], %f380;
$L__BB17_51:
	setp.ge.s32 	%p64, %r35, %r91;
	add.s32 	%r78, %r34, 2;
	setp.ge.s32 	%p65, %r78, %r90;
	add.s32 	%r79, %r77, %r91;
	or.pred  	%p66, %p65, %p64;
	@%p66 bra 	$L__BB17_53;
	add.s32 	%r267, %r35, %r79;
	mul.wide.s32 	%rd54, %r267, 4;
	add.s64 	%rd55, %rd1, %rd54;
	ld.global.f32 	%f381, [%rd55];
	mul.f32 	%f382, %f258, %f381;
	fma.rn.f32 	%f383, %f257, %f700, %f382;
	st.global.f32 	[%rd55], %f383;
$L__BB17_53:
	setp.ge.s32 	%p68, %r69, %r91;
	cvt.s64.s32 	%rd56, %r79;
	add.s64 	%rd57, %rd4, %rd56;
	shl.b64 	%rd58, %rd57, 2;
	add.s64 	%rd7, %rd1, %rd58;
	or.pred  	%p69, %p65, %p68;
	@%p69 bra 	$L__BB17_55;
	ld.global.f32 	%f384, [%rd7+4];
	mul.f32 	%f385, %f258, %f384;
	fma.rn.f32 	%f386, %f257, %f699, %f385;
	st.global.f32 	[%rd7+4], %f386;
$L__BB17_55:
	setp.ge.s32 	%p71, %r70, %r91;
	or.pred  	%p72, %p65, %p71;
	@%p72 bra 	$L__BB17_57;
	ld.global.f32 	%f387, [%rd7+8];
	mul.f32 	%f388, %f258, %f387;
	fma.rn.f32 	%f389, %f257, %f698, %f388;
	st.global.f32 	[%rd7+8], %f389;
$L__BB17_57:
	setp.ge.s32 	%p74, %r71, %r91;
	or.pred  	%p75, %p65, %p74;
	@%p75 bra 	$L__BB17_59;
	ld.global.f32 	%f390, [%rd7+12];
	mul.f32 	%f391, %f258, %f390;
	fma.rn.f32 	%f392, %f257, %f697, %f391;
	st.global.f32 	[%rd7+12], %f392;
$L__BB17_59:
	or.pred  	%p78, %p65, %p53;
	@%p78 bra 	$L__BB17_61;
	ld.global.f32 	%f393, [%rd7+16];
	mul.f32 	%f394, %f258, %f393;
	fma.rn.f32 	%f395, %f257, %f696, %f394;
	st.global.f32 	[%rd7+16], %f395;
$L__BB17_61:
	or.pred  	%p81, %p65, %p56;
	@%p81 bra 	$L__BB17_63;
	ld.global.f32 	%f396, [%rd7+20];
	mul.f32 	%f397, %f258, %f396;
	fma.rn.f32 	%f398, %f257, %f695, %f397;
	st.global.f32 	[%rd7+20], %f398;
$L__BB17_63:
	setp.ge.s32 	%p82, %r78, %r90;
	setp.ge.s32 	%p83, %r74, %r91;
	or.pred  	%p84, %p82, %p83;
	@%p84 bra 	$L__BB17_65;
	ld.global.f32 	%f399, [%rd7+24];
	mul.f32 	%f400, %f258, %f399;
	fma.rn.f32 	%f401, %f257, %f694, %f400;
	st.global.f32 	[%rd7+24], %f401;
$L__BB17_65:
	setp.ge.s32 	%p85, %r78, %r90;
	setp.ge.s32 	%p86, %r75, %r91;
	or.pred  	%p87, %p85, %p86;
	@%p87 bra 	$L__BB17_67;
	ld.global.f32 	%f402, [%rd7+28];
	mul.f32 	%f403, %f258, %f402;
	fma.rn.f32 	%f404, %f257, %f693, %f403;
	st.global.f32 	[%rd7+28], %f404;
$L__BB17_67:
	setp.ge.s32 	%p88, %r35, %r91;
	add.s32 	%r80, %r34, 3;
	setp.ge.s32 	%p89, %r80, %r90;
	add.s32 	%r81, %r79, %r91;
	or.pred  	%p90, %p89, %p88;
	@%p90 bra 	$L__BB17_69;
	add.s32 	%r268, %r35, %r81;
	mul.wide.s32 	%rd59, %r268, 4;
	add.s64 	%rd60, %rd1, %rd59;
	ld.global.f32 	%f405, [%rd60];
	mul.f32 	%f406, %f258, %f405;
	fma.rn.f32 	%f407, %f257, %f692, %f406;
	st.global.f32 	[%rd60], %f407;
$L__BB17_69:
	setp.ge.s32 	%p91, %r80, %r90;
	setp.ge.s32 	%p92, %r69, %r91;
	cvt.s64.s32 	%rd61, %r81;
	add.s64 	%rd62, %rd4, %rd61;
	shl.b64 	%rd63, %rd62, 2;
	add.s64 	%rd8, %rd1, %rd63;
	or.pred  	%p93, %p91, %p92;
	@%p93 bra 	$L__BB17_71;
	ld.global.f32 	%f408, [%rd8+4];
	mul.f32 	%f409, %f258, %f408;
	fma.rn.f32 	%f410, %f257, %f691, %f409;
	st.global.f32 	[%rd8+4], %f410;
$L__BB17_71:
	setp.ge.s32 	%p94, %r80, %r90;
	setp.ge.s32 	%p95, %r70, %r91;
	or.pred  	%p96, %p94, %p95;
	@%p96 bra 	$L__BB17_73;
	ld.global.f32 	%f411, [%rd8+8];
	mul.f32 	%f412, %f258, %f411;
	fma.rn.f32 	%f413, %f257, %f690, %f412;
	st.global.f32 	[%rd8+8], %f413;
$L__BB17_73:
	setp.ge.s32 	%p97, %r80, %r90;
	setp.ge.s32 	%p98, %r71, %r91;
	or.pred  	%p99, %p97, %p98;
	@%p99 bra 	$L__BB17_75;
	ld.global.f32 	%f414, [%rd8+12];
	mul.f32 	%f415, %f258, %f414;
	fma.rn.f32 	%f416, %f257, %f689, %f415;
	st.global.f32 	[%rd8+12], %f416;
$L__BB17_75:
	setp.ge.s32 	%p100, %r80, %r90;
	setp.ge.s32 	%p101, %r72, %r91;
	or.pred  	%p102, %p100, %p101;
	@%p102 bra 	$L__BB17_77;
	ld.global.f32 	%f417, [%rd8+16];
	mul.f32 	%f418, %f258, %f417;
	fma.rn.f32 	%f419, %f257, %f688, %f418;
	st.global.f32 	[%rd8+16], %f419;
$L__BB17_77:
	setp.ge.s32 	%p103, %r80, %r90;
	setp.ge.s32 	%p104, %r73, %r91;
	or.pred  	%p105, %p103, %p104;
	@%p105 bra 	$L__BB17_79;
	ld.global.f32 	%f420, [%rd8+20];
	mul.f32 	%f421, %f258, %f420;
	fma.rn.f32 	%f422, %f257, %f687, %f421;
	st.global.f32 	[%rd8+20], %f422;
$L__BB17_79:
	setp.ge.s32 	%p106, %r80, %r90;
	setp.ge.s32 	%p107, %r74, %r91;
	or.pred  	%p108, %p106, %p107;
	@%p108 bra 	$L__BB17_81;
	ld.global.f32 	%f423, [%rd8+24];
	mul.f32 	%f424, %f258, %f423;
	fma.rn.f32 	%f425, %f257, %f686, %f424;
	st.global.f32 	[%rd8+24], %f425;
$L__BB17_81:
	setp.ge.s32 	%p109, %r80, %r90;
	setp.ge.s32 	%p110, %r75, %r91;
	or.pred  	%p111, %p109, %p110;
	@%p111 bra 	$L__BB17_83;
	ld.global.f32 	%f426, [%rd8+28];
	mul.f32 	%f427, %f258, %f426;
	fma.rn.f32 	%f428, %f257, %f685, %f427;
	st.global.f32 	[%rd8+28], %f428;
$L__BB17_83:
	setp.ge.s32 	%p112, %r35, %r91;
	add.s32 	%r82, %r34, 4;
	setp.ge.s32 	%p113, %r82, %r90;
	add.s32 	%r83, %r81, %r91;
	or.pred  	%p114, %p113, %p112;
	@%p114 bra 	$L__BB17_85;
	add.s32 	%r269, %r35, %r83;
	mul.wide.s32 	%rd64, %r269, 4;
	add.s64 	%rd65, %rd1, %rd64;
	ld.global.f32 	%f429, [%rd65];
	mul.f32 	%f430, %f258, %f429;
	fma.rn.f32 	%f431, %f257, %f684, %f430;
	st.global.f32 	[%rd65], %f431;
$L__BB17_85:
	setp.ge.s32 	%p115, %r82, %r90;
	setp.ge.s32 	%p116, %r69, %r91;
	cvt.s64.s32 	%rd66, %r83;
	add.s64 	%rd67, %rd4, %rd66;
	shl.b64 	%rd68, %rd67, 2;
	add.s64 	%rd9, %rd1, %rd68;
	or.pred  	%p117, %p115, %p116;
	@%p117 bra 	$L__BB17_87;
	ld.global.f32 	%f432, [%rd9+4];
	mul.f32 	%f433, %f258, %f432;
	fma.rn.f32 	%f434, %f257, %f683, %f433;
	st.global.f32 	[%rd9+4], %f434;
$L__BB17_87:
	setp.ge.s32 	%p118, %r82, %r90;
	setp.ge.s32 	%p119, %r70, %r91;
	or.pred  	%p120, %p118, %p119;
	@%p120 bra 	$L__BB17_89;
	ld.global.f32 	%f435, [%rd9+8];
	mul.f32 	%f436, %f258, %f435;
	fma.rn.f32 	%f437, %f257, %f682, %f436;
	st.global.f32 	[%rd9+8], %f437;
$L__BB17_89:
	setp.ge.s32 	%p121, %r82, %r90;
	setp.ge.s32 	%p122, %r71, %r91;
	or.pred  	%p123, %p121, %p122;
	@%p123 bra 	$L__BB17_91;
	ld.global.f32 	%f438, [%rd9+12];
	mul.f32 	%f439, %f258, %f438;
	fma.rn.f32 	%f440, %f257, %f681, %f439;
	st.global.f32 	[%rd9+12], %f440;
$L__BB17_91:
	setp.ge.s32 	%p124, %r82, %r90;
	setp.ge.s32 	%p125, %r72, %r91;
	or.pred  	%p126, %p124, %p125;
	@%p126 bra 	$L__BB17_93;
	ld.global.f32 	%f441, [%rd9+16];
	mul.f32 	%f442, %f258, %f441;
	fma.rn.f32 	%f443, %f257, %f680, %f442;
	st.global.f32 	[%rd9+16], %f443;
$L__BB17_93:
	setp.ge.s32 	%p127, %r82, %r90;
	setp.ge.s32 	%p128, %r73, %r91;
	or.pred  	%p129, %p127, %p128;
	@%p129 bra 	$L__BB17_95;
	ld.global.f32 	%f444, [%rd9+20];
	mul.f32 	%f445, %f258, %f444;
	fma.rn.f32 	%f446, %f257, %f679, %f445;
	st.global.f32 	[%rd9+20], %f446;
$L__BB17_95:
	setp.ge.s32 	%p130, %r82, %r90;
	setp.ge.s32 	%p131, %r74, %r91;
	or.pred  	%p132, %p130, %p131;
	@%p132 bra 	$L__BB17_97;
	ld.global.f32 	%f447, [%rd9+24];
	mul.f32 	%f448, %f258, %f447;
	fma.rn.f32 	%f449, %f257, %f678, %f448;
	st.global.f32 	[%rd9+24], %f449;
$L__BB17_97:
	setp.ge.s32 	%p133, %r82, %r90;
	setp.ge.s32 	%p134, %r75, %r91;
	or.pred  	%p135, %p133, %p134;
	@%p135 bra 	$L__BB17_99;
	ld.global.f32 	%f450, [%rd9+28];
	mul.f32 	%f451, %f258, %f450;
	fma.rn.f32 	%f452, %f257, %f677, %f451;
	st.global.f32 	[%rd9+28], %f452;
$L__BB17_99:
	setp.ge.s32 	%p136, %r35, %r91;
	add.s32 	%r84, %r34, 5;
	setp.ge.s32 	%p137, %r84, %r90;
	add.s32 	%r85, %r83, %r91;
	or.pred  	%p138, %p137, %p136;
	@%p138 bra 	$L__BB17_101;
	add.s32 	%r270, %r35, %r85;
	mul.wide.s32 	%rd69, %r270, 4;
	add.s64 	%rd70, %rd1, %rd69;
	ld.global.f32 	%f453, [%rd70];
	mul.f32 	%f454, %f258, %f453;
	fma.rn.f32 	%f455, %f257, %f676, %f454;
	st.global.f32 	[%rd70], %f455;
$L__BB17_101:
	setp.ge.s32 	%p139, %r84, %r90;
	setp.ge.s32 	%p140, %r69, %r91;
	cvt.s64.s32 	%rd71, %r85;
	add.s64 	%rd72, %rd4, %rd71;
	shl.b64 	%rd73, %rd72, 2;
	add.s64 	%rd10, %rd1, %rd73;
	or.pred  	%p141, %p139, %p140;
	@%p141 bra 	$L__BB17_103;
	ld.global.f32 	%f456, [%rd10+4];
	mul.f32 	%f457, %f258, %f456;
	fma.rn.f32 	%f458, %f257, %f675, %f457;
	st.global.f32 	[%rd10+4], %f458;
$L__BB17_103:
	setp.ge.s32 	%p142, %r84, %r90;
	setp.ge.s32 	%p143, %r70, %r91;
	or.pred  	%p144, %p142, %p143;
	@%p144 bra 	$L__BB17_105;
	ld.global.f32 	%f459, [%rd10+8];
	mul.f32 	%f460, %f258, %f459;
	fma.rn.f32 	%f461, %f257, %f674, %f460;
	st.global.f32 	[%rd10+8], %f461;
$L__BB17_105:
	setp.ge.s32 	%p145, %r84, %r90;
	setp.ge.s32 	%p146, %r71, %r91;
	or.pred  	%p147, %p145, %p146;
	@%p147 bra 	$L__BB17_107;
	ld.global.f32 	%f462, [%rd10+12];
	mul.f32 	%f463, %f258, %f462;
	fma.rn.f32 	%f464, %f257, %f673, %f463;
	st.global.f32 	[%rd10+12], %f464;
$L__BB17_107:
	setp.ge.s32 	%p148, %r84, %r90;
	setp.ge.s32 	%p149, %r72, %r91;
	or.pred  	%p150, %p148, %p149;
	@%p150 bra 	$L__BB17_109;
	ld.global.f32 	%f465, [%rd10+16];
	mul.f32 	%f466, %f258, %f465;
	fma.rn.f32 	%f467, %f257, %f672, %f466;
	st.global.f32 	[%rd10+16], %f467;
$L__BB17_109:
	setp.ge.s32 	%p151, %r84, %r90;
	setp.ge.s32 	%p152, %r73, %r91;
	or.pred  	%p153, %p151, %p152;
	@%p153 bra 	$L__BB17_111;
	ld.global.f32 	%f468, [%rd10+20];
	mul.f32 	%f469, %f258, %f468;
	fma.rn.f32 	%f470, %f257, %f671, %f469;
	st.global.f32 	[%rd10+20], %f470;
$L__BB17_111:
	setp.ge.s32 	%p154, %r84, %r90;
	setp.ge.s32 	%p155, %r74, %r91;
	or.pred  	%p156, %p154, %p155;
	@%p156 bra 	$L__BB17_113;
	ld.global.f32 	%f471, [%rd10+24];
	mul.f32 	%f472, %f258, %f471;
	fma.rn.f32 	%f473, %f257, %f670, %f472;
	st.global.f32 	[%rd10+24], %f473;
$L__BB17_113:
	setp.ge.s32 	%p157, %r84, %r90;
	setp.ge.s32 	%p158, %r75, %r91;
	or.pred  	%p159, %p157, %p158;
	@%p159 bra 	$L__BB17_115;
	ld.global.f32 	%f474, [%rd10+28];
	mul.f32 	%f475, %f258, %f474;
	fma.rn.f32 	%f476, %f257, %f669, %f475;
	st.global.f32 	[%rd10+28], %f476;
$L__BB17_115:
	setp.ge.s32 	%p160, %r35, %r91;
	add.s32 	%r86, %r34, 6;
	setp.ge.s32 	%p161, %r86, %r90;
	add.s32 	%r87, %r85, %r91;
	or.pred  	%p162, %p161, %p160;
	@%p162 bra 	$L__BB17_117;
	add.s32 	%r271, %r35, %r87;
	mul.wide.s32 	%rd74, %r271, 4;
	add.s64 	%rd75, %rd1, %rd74;
	ld.global.f32 	%f477, [%rd75];
	mul.f32 	%f478, %f258, %f477;
	fma.rn.f32 	%f479, %f257, %f668, %f478;
	st.global.f32 	[%rd75], %f479;
$L__BB17_117:
	setp.ge.s32 	%p163, %r86, %r90;
	setp.ge.s32 	%p164, %r69, %r91;
	cvt.s64.s32 	%rd76, %r87;
	add.s64 	%rd77, %rd4, %rd76;
	shl.b64 	%rd78, %rd77, 2;
	add.s64 	%rd11, %rd1, %rd78;
	or.pred  	%p165, %p163, %p164;
	@%p165 bra 	$L__BB17_119;
	ld.global.f32 	%f480, [%rd11+4];
	mul.f32 	%f481, %f258, %f480;
	fma.rn.f32 	%f482, %f257, %f667, %f481;
	st.global.f32 	[%rd11+4], %f482;
$L__BB17_119:
	setp.ge.s32 	%p166, %r86, %r90;
	setp.ge.s32 	%p167, %r70, %r91;
	or.pred  	%p168, %p166, %p167;
	@%p168 bra 	$L__BB17_121;
	ld.global.f32 	%f483, [%rd11+8];
	mul.f32 	%f484, %f258, %f483;
	fma.rn.f32 	%f485, %f257, %f666, %f484;
	st.global.f32 	[%rd11+8], %f485;
$L__BB17_121:
	setp.ge.s32 	%p169, %r86, %r90;
	setp.ge.s32 	%p170, %r71, %r91;
	or.pred  	%p171, %p169, %p170;
	@%p171 bra 	$L__BB17_123;
	ld.global.f32 	%f486, [%rd11+12];
	mul.f32 	%f487, %f258, %f486;
	fma.rn.f32 	%f488, %f257, %f665, %f487;
	st.global.f32 	[%rd11+12], %f488;
$L__BB17_123:
	setp.ge.s32 	%p172, %r86, %r90;
	setp.ge.s32 	%p173, %r72, %r91;
	or.pred  	%p174, %p172, %p173;
	@%p174 bra 	$L__BB17_125;
	ld.global.f32 	%f489, [%rd11+16];
	mul.f32 	%f490, %f258, %f489;
	fma.rn.f32 	%f491, %f257, %f664, %f490;
	st.global.f32 	[%rd11+16], %f491;
$L__BB17_125:
	setp.ge.s32 	%p175, %r86, %r90;
	setp.ge.s32 	%p176, %r73, %r91;
	or.pred  	%p177, %p175, %p176;
	@%p177 bra 	$L__BB17_127;
	ld.global.f32 	%f492, [%rd11+20];
	mul.f32 	%f493, %f258, %f492;
	fma.rn.f32 	%f494, %f257, %f663, %f493;
	st.global.f32 	[%rd11+20], %f494;
$L__BB17_127:
	setp.ge.s32 	%p178, %r86, %r90;
	setp.ge.s32 	%p179, %r74, %r91;
	or.pred  	%p180, %p178, %p179;
	@%p180 bra 	$L__BB17_129;
	ld.global.f32 	%f495, [%rd11+24];
	mul.f32 	%f496, %f258, %f495;
	fma.rn.f32 	%f497, %f257, %f662, %f496;
	st.global.f32 	[%rd11+24], %f497;
$L__BB17_129:
	setp.ge.s32 	%p181, %r86, %r90;
	setp.ge.s32 	%p182, %r75, %r91;
	or.pred  	%p183, %p181, %p182;
	@%p183 bra 	$L__BB17_131;
	ld.global.f32 	%f498, [%rd11+28];
	mul.f32 	%f499, %f258, %f498;
	fma.rn.f32 	%f500, %f257, %f661, %f499;
	st.global.f32 	[%rd11+28], %f500;
$L__BB17_131:
	setp.ge.s32 	%p184, %r35, %r91;
	add.s32 	%r88, %r34, 7;
	setp.ge.s32 	%p185, %r88, %r90;
	add.s32 	%r89, %r87, %r91;
	or.pred  	%p186, %p185, %p184;
	@%p186 bra 	$L__BB17_133;
	add.s32 	%r272, %r35, %r89;
	mul.wide.s32 	%rd79, %r272, 4;
	add.s64 	%rd80, %rd1, %rd79;
	ld.global.f32 	%f501, [%rd80];
	mul.f32 	%f502, %f258, %f501;
	fma.rn.f32 	%f503, %f257, %f660, %f502;
	st.global.f32 	[%rd80], %f503;
$L__BB17_133:
	setp.ge.s32 	%p187, %r88, %r90;
	setp.ge.s32 	%p188, %r69, %r91;
	cvt.s64.s32 	%rd81, %r89;
	add.s64 	%rd82, %rd4, %rd81;
	shl.b64 	%rd83, %rd82, 2;
	add.s64 	%rd12, %rd1, %rd83;
	or.pred  	%p189, %p187, %p188;
	@%p189 bra 	$L__BB17_135;
	ld.global.f32 	%f504, [%rd12+4];
	mul.f32 	%f505, %f258, %f504;
	fma.rn.f32 	%f506, %f257, %f659, %f505;
	st.global.f32 	[%rd12+4], %f506;
$L__BB17_135:
	setp.ge.s32 	%p190, %r88, %r90;
	setp.ge.s32 	%p191, %r70, %r91;
	or.pred  	%p192, %p190, %p191;
	@%p192 bra 	$L__BB17_137;
	ld.global.f32 	%f507, [%rd12+8];
	mul.f32 	%f508, %f258, %f507;
	fma.rn.f32 	%f509, %f257, %f658, %f508;
	st.global.f32 	[%rd12+8], %f509;
$L__BB17_137:
	setp.ge.s32 	%p193, %r88, %r90;
	setp.ge.s32 	%p194, %r71, %r91;
	or.pred  	%p195, %p193, %p194;
	@%p195 bra 	$L__BB17_139;
	ld.global.f32 	%f510, [%rd12+12];
	mul.f32 	%f511, %f258, %f510;
	fma.rn.f32 	%f512, %f257, %f657, %f511;
	st.global.f32 	[%rd12+12], %f512;
$L__BB17_139:
	setp.ge.s32 	%p196, %r88, %r90;
	setp.ge.s32 	%p197, %r72, %r91;
	or.pred  	%p198, %p196, %p197;
	@%p198 bra 	$L__BB17_141;
	ld.global.f32 	%f513, [%rd12+16];
	mul.f32 	%f514, %f258, %f513;
	fma.rn.f32 	%f515, %f257, %f656, %f514;
	st.global.f32 	[%rd12+16], %f515;
$L__BB17_141:
	setp.ge.s32 	%p199, %r88, %r90;
	setp.ge.s32 	%p200, %r73, %r91;
	or.pred  	%p201, %p199, %p200;
	@%p201 bra 	$L__BB17_143;
	ld.global.f32 	%f516, [%rd12+20];
	mul.f32 	%f517, %f258, %f516;
	fma.rn.f32 	%f518, %f257, %f655, %f517;
	st.global.f32 	[%rd12+20], %f518;
$L__BB17_143:
	setp.ge.s32 	%p202, %r88, %r90;
	setp.ge.s32 	%p203, %r74, %r91;
	or.pred  	%p204, %p202, %p203;
	@%p204 bra 	$L__BB17_145;
	ld.global.f32 	%f519, [%rd12+24];
	mul.f32 	%f520, %f258, %f519;
	fma.rn.f32 	%f521, %f257, %f654, %f520;
	st.global.f32 	[%rd12+24], %f521;
$L__BB17_145:
	setp.ge.s32 	%p205, %r88, %r90;
	setp.ge.s32 	%p206, %r75, %r91;
	or.pred  	%p207, %p205, %p206;
	@%p207 bra 	$L__BB17_147;
	ld.global.f32 	%f522, [%rd12+28];
	mul.f32 	%f523, %f258, %f522;
	fma.rn.f32 	%f524, %f257, %f653, %f523;
	st.global.f32 	[%rd12+28], %f524;
$L__BB17_147:
	ret;

}
	// .globl	_Z20sgemm_vectorize_smemILi64ELi64ELi32ELi4ELi4EEvPKfS1_Pfiiiff
.visible .entry _Z20sgemm_vectorize_smemILi64ELi64ELi32ELi4ELi4EEvPKfS1_Pfiiiff(
	.param .u64 .ptr .align 1 _Z20sgemm_vectorize_smemILi64ELi64ELi32ELi4ELi4EEvPKfS1_Pfiiiff_param_0,
	.param .u64 .ptr .align 1 _Z20sgemm_vectorize_smemILi64ELi64ELi32ELi4ELi4EEvPKfS1_Pfiiiff_param_1,
	.param .u64 .ptr .align 1 _Z20sgemm_vectorize_smemILi64ELi64ELi32ELi4ELi4EEvPKfS1_Pfiiiff_param_2,
	.param .u32 _Z20sgemm_vectorize_smemILi64ELi64ELi32ELi4ELi4EEvPKfS1_Pfiiiff_param_3,
	.param .u32 _Z20sgemm_vectorize_smemILi64ELi64ELi32ELi4ELi4EEvPKfS1_Pfiiiff_param_4,
	.param .u32 _Z20sgemm_vectorize_smemILi64ELi64ELi32ELi4ELi4EEvPKfS1_Pfiiiff_param_5,
	.param .f32 _Z20sgemm_vectorize_smemILi64ELi64ELi32ELi4ELi4EEvPKfS1_Pfiiiff_param_6,
	.param .f32 _Z20sgemm_vectorize_smemILi64ELi64ELi32ELi4ELi4EEvPKfS1_Pfiiiff_param_7
)
{
	.reg .pred 	%p<64>;
	.reg .b32 	%r<274>;
	.reg .b32 	%f<253>;
	.reg .b64 	%rd<60>;
	// demoted variable
	.shared .align 4 .b8 _ZZ20sgemm_vectorize_smemILi64ELi64ELi32ELi4ELi4EEvPKfS1_PfiiiffE2As[8192];
	// demoted variable
	.shared .align 4 .b8 _ZZ20sgemm_vectorize_smemILi64ELi64ELi32ELi4ELi4EEvPKfS1_PfiiiffE2Bs[8192];
	ld.param.u64 	%rd9, [_Z20sgemm_vectorize_smemILi64ELi64ELi32ELi4ELi4EEvPKfS1_Pfiiiff_param_0];
	ld.param.u64 	%rd10, [_Z20sgemm_vectorize_smemILi64ELi64ELi32ELi4ELi4EEvPKfS1_Pfiiiff_param_1];
	ld.param.u64 	%rd11, [_Z20sgemm_vectorize_smemILi64ELi64ELi32ELi4ELi4EEvPKfS1_Pfiiiff_param_2];
	ld.param.u32 	%r67, [_Z20sgemm_vectorize_smemILi64ELi64ELi32ELi4ELi4EEvPKfS1_Pfiiiff_param_3];
	ld.param.u32 	%r68, [_Z20sgemm_vectorize_smemILi64ELi64ELi32ELi4ELi4EEvPKfS1_Pfiiiff_param_4];
	ld.param.u32 	%r69, [_Z20sgemm_vectorize_smemILi64ELi64ELi32ELi4ELi4EEvPKfS1_Pfiiiff_param_5];
	ld.param.f32 	%f65, [_Z20sgemm_vectorize_smemILi64ELi64ELi32ELi4ELi4EEvPKfS1_Pfiiiff_param_6];
	ld.param.f32 	%f66, [_Z20sgemm_vectorize_smemILi64ELi64ELi32ELi4ELi4EEvPKfS1_Pfiiiff_param_7];
	cvta.to.global.u64 	%rd1, %rd11;
	cvta.to.global.u64 	%rd2, %rd9;
	cvta.to.global.u64 	%rd3, %rd10;
	mov.u32 	%r1, %tid.y;
	mov.u32 	%r2, %tid.x;
	mov.u32 	%r70, %ctaid.y;
	shl.b32 	%r3, %r70, 6;
	mov.u32 	%r71, %ctaid.x;
	shl.b32 	%r4, %r71, 6;
	mov.u32 	%r72, %ntid.x;
	mad.lo.s32 	%r5, %r72, %r1, %r2;
	mov.u32 	%r73, %ntid.y;
	mul.lo.s32 	%r6, %r72, %r73;
	setp.lt.s32 	%p1, %r69, -30;
	mov.f32 	%f237, 0f00000000;
	mov.f32 	%f238, %f237;
	mov.f32 	%f239, %f237;
	mov.f32 	%f240, %f237;
	mov.f32 	%f241, %f237;
	mov.f32 	%f242, %f237;
	mov.f32 	%f243, %f237;
	mov.f32 	%f244, %f237;
	mov.f32 	%f245, %f237;
	mov.f32 	%f246, %f237;
	mov.f32 	%f247, %f237;
	mov.f32 	%f248, %f237;
	mov.f32 	%f249, %f237;
	mov.f32 	%f250, %f237;
	mov.f32 	%f251, %f237;
	mov.f32 	%f252, %f237;
	@%p1 bra 	$L__BB18_19;
	add.s32 	%r75, %r69, -1;
	shr.s32 	%r76, %r75, 31;
	shr.u32 	%r77, %r76, 27;
	add.s32 	%r78, %r75, %r77;
	shr.s32 	%r7, %r78, 5;
	add.s32 	%r8, %r5, %r6;
	max.u32 	%r79, %r8, 512;
	setp.lt.u32 	%p2, %r8, 512;
	selp.u32 	%r80, 1, 0, %p2;
	add.s32 	%r81, %r8, %r80;
	sub.s32 	%r82, %r79, %r81;
	div.u32 	%r83, %r82, %r6;
	add.s32 	%r9, %r83, %r80;
	add.s32 	%r84, %r9, 1;
	and.b32  	%r10, %r84, 3;
	shl.b32 	%r85, %r5, 2;
	and.b32  	%r86, %r85, 28;
	shr.u32 	%r87, %r5, 3;
	add.s32 	%r88, %r3, %r87;
	mad.lo.s32 	%r11, %r88, %r69, %r86;
	shl.b32 	%r89, %r5, 8;
	and.b32  	%r90, %r89, 1792;
	add.s32 	%r91, %r90, %r87;
	shl.b32 	%r92, %r91, 2;
	mov.u32 	%r93, _ZZ20sgemm_vectorize_smemILi64ELi64ELi32ELi4ELi4EEvPKfS1_PfiiiffE2As;
	add.s32 	%r12, %r93, %r92;
	shl.b32 	%r94, %r8, 2;
	and.b32  	%r95, %r94, 28;
	shr.u32 	%r96, %r8, 3;
	add.s32 	%r97, %r3, %r96;
	mad.lo.s32 	%r13, %r97, %r69, %r95;
	shl.b32 	%r98, %r8, 8;
	and.b32  	%r99, %r98, 1792;
	add.s32 	%r100, %r99, %r96;
	shl.b32 	%r101, %r100, 2;
	add.s32 	%r14, %r93, %r101;
	add.s32 	%r15, %r8, %r6;
	shl.b32 	%r102, %r15, 2;
	and.b32  	%r103, %r102, 28;
	shr.u32 	%r104, %r15, 3;
	add.s32 	%r105, %r3, %r104;
	mad.lo.s32 	%r16, %r105, %r69, %r103;
	shl.b32 	%r106, %r15, 8;
	and.b32  	%r107, %r106, 1792;
	add.s32 	%r108, %r107, %r104;
	shl.b32 	%r109, %r108, 2;
	add.s32 	%r17, %r93, %r109;
	shr.u32 	%r18, %r5, 4;
	shr.u32 	%r19, %r8, 4;
	shr.u32 	%r20, %r15, 4;
	mov.b32 	%r261, 0;
	mov.f32 	%f237, 0f00000000;
$L__BB18_2:
	setp.gt.u32 	%p3, %r5, 511;
	shl.b32 	%r25, %r261, 5;
	@%p3 bra 	$L__BB18_16;
	setp.eq.s32 	%p4, %r10, 0;
	mov.u32 	%r262, %r5;
	@%p4 bra 	$L__BB18_7;
	setp.eq.s32 	%p5, %r10, 1;
	add.s32 	%r110, %r25, %r11;
	mul.wide.s32 	%rd12, %r110, 4;
	add.s64 	%rd13, %rd2, %rd12;
	ld.global.nc.v4.f32 	{%f69, %f70, %f71, %f72}, [%rd13];
	st.shared.f32 	[%r12], %f69;
	st.shared.f32 	[%r12+256], %f70;
	st.shared.f32 	[%r12+512], %f71;
	st.shared.f32 	[%r12+768], %f72;
	mov.u32 	%r262, %r8;
	@%p5 bra 	$L__BB18_7;
	setp.eq.s32 	%p6, %r10, 2;
	add.s32 	%r111, %r25, %r13;
	mul.wide.s32 	%rd14, %r111, 4;
	add.s64 	%rd15, %rd2, %rd14;
	ld.global.nc.v4.f32 	{%f73, %f74, %f75, %f76}, [%rd15];
	st.shared.f32 	[%r14], %f73;
	st.shared.f32 	[%r14+256], %f74;
	st.shared.f32 	[%r14+512], %f75;
	st.shared.f32 	[%r14+768], %f76;
	mov.u32 	%r262, %r15;
	@%p6 bra 	$L__BB18_7;
	add.s32 	%r262, %r15, %r6;
	add.s32 	%r112, %r25, %r16;
	mul.wide.s32 	%rd16, %r112, 4;
	add.s64 	%rd17, %rd2, %rd16;
	ld.global.nc.v4.f32 	{%f77, %f78, %f79, %f80}, [%rd17];
	st.shared.f32 	[%r17], %f77;
	st.shared.f32 	[%r17+256], %f78;
	st.shared.f32 	[%r17+512], %f79;
	st.shared.f32 	[%r17+768], %f80;
$L__BB18_7:
	setp.lt.u32 	%p7, %r9, 3;
	@%p7 bra 	$L__BB18_10;
	shl.b32 	%r264, %r262, 2;
	shl.b32 	%r113, %r6, 3;
	add.s32 	%r270, %r113, %r264;
	shl.b32 	%r114, %r6, 1;
	add.s32 	%r269, %r114, %r262;
	mad.lo.s32 	%r268, %r6, 12, %r264;
	mad.lo.s32 	%r267, %r6, 3, %r262;
	add.s32 	%r266, %r6, %r262;
	shl.b32 	%r265, %r266, 2;
$L__BB18_9:
	.pragma "nounroll";
	and.b32  	%r115, %r264, 28;
	shr.u32 	%r116, %r262, 3;
	add.s32 	%r117, %r115, %r25;
	add.s32 	%r118, %r3, %r116;
	mad.lo.s32 	%r119, %r118, %r69, %r117;
	mul.wide.s32 	%rd18, %r119, 4;
	add.s64 	%rd19, %rd2, %rd18;
	ld.global.nc.v4.f32 	{%f81, %f82, %f83, %f84}, [%rd19];
	shl.b32 	%r120, %r264, 6;
	and.b32  	%r121, %r120, 1792;
	add.s32 	%r122, %r121, %r116;
	shl.b32 	%r123, %r122, 2;
	mov.u32 	%r124, _ZZ20sgemm_vectorize_smemILi64ELi64ELi32ELi4ELi4EEvPKfS1_PfiiiffE2As;
	add.s32 	%r125, %r124, %r123;
	st.shared.f32 	[%r125], %f81;
	st.shared.f32 	[%r125+256], %f82;
	st.shared.f32 	[%r125+512], %f83;
	st.shared.f32 	[%r125+768], %f84;
	add.s32 	%r126, %r262, %r6;
	and.b32  	%r127, %r265, 28;
	shr.u32 	%r128, %r266, 3;
	add.s32 	%r129, %r127, %r25;
	add.s32 	%r130, %r3, %r128;
	mad.lo.s32 	%r131, %r130, %r69, %r129;
	mul.wide.s32 	%rd20, %r131, 4;
	add.s64 	%rd21, %rd2, %rd20;
	ld.global.nc.v4.f32 	{%f85, %f86, %f87, %f88}, [%rd21];
	shl.b32 	%r132, %r265, 6;
	and.b32  	%r133, %r132, 1792;
	add.s32 	%r134, %r133, %r128;
	shl.b32 	%r135, %r134, 2;
	add.s32 	%r136, %r124, %r135;
	st.shared.f32 	[%r136], %f85;
	st.shared.f32 	[%r136+256], %f86;
	st.shared.f32 	[%r136+512], %f87;
	st.shared.f32 	[%r136+768], %f88;
	add.s32 	%r137, %r126, %r6;
	and.b32  	%r138, %r270, 28;
	shr.u32 	%r139, %r269, 3;
	add.s32 	%r140, %r138, %r25;
	add.s32 	%r141, %r3, %r139;
	mad.lo.s32 	%r142, %r141, %r69, %r140;
	mul.wide.s32 	%rd22, %r142, 4;
	add.s64 	%rd23, %rd2, %rd22;
	ld.global.nc.v4.f32 	{%f89, %f90, %f91, %f92}, [%rd23];
	shl.b32 	%r143, %r270, 6;
	and.b32  	%r144, %r143, 1792;
	add.s32 	%r145, %r144, %r139;
	shl.b32 	%r146, %r145, 2;
	add.s32 	%r147, %r124, %r146;
	st.shared.f32 	[%r147], %f89;
	st.shared.f32 	[%r147+256], %f90;
	st.shared.f32 	[%r147+512], %f91;
	st.shared.f32 	[%r147+768], %f92;
	add.s32 	%r148, %r137, %r6;
	and.b32  	%r149, %r268, 28;
	shr.u32 	%r150, %r267, 3;
	add.s32 	%r151, %r149, %r25;
	add.s32 	%r152, %r3, %r150;
	mad.lo.s32 	%r153, %r152, %r69, %r151;
	mul.wide.s32 	%rd24, %r153, 4;
	add.s64 	%rd25, %rd2, %rd24;
	ld.global.nc.v4.f32 	{%f93, %f94, %f95, %f96}, [%rd25];
	shl.b32 	%r154, %r268, 6;
	and.b32  	%r155, %r154, 1792;
	add.s32 	%r156, %r155, %r150;
	shl.b32 	%r157, %r156, 2;
	add.s32 	%r158, %r124, %r157;
	st.shared.f32 	[%r158], %f93;
	st.shared.f32 	[%r158+256], %f94;
	st.shared.f32 	[%r158+512], %f95;
	st.shared.f32 	[%r158+768], %f96;
	add.s32 	%r262, %r148, %r6;
	shl.b32 	%r159, %r6, 4;
	add.s32 	%r270, %r270, %r159;
	shl.b32 	%r160, %r6, 2;
	add.s32 	%r269, %r269, %r160;
	add.s32 	%r268, %r268, %r159;
	add.s32 	%r267, %r267, %r160;
	add.s32 	%r266, %r266, %r160;
	add.s32 	%r265, %r265, %r159;
	add.s32 	%r264, %r264, %r159;
	setp.lt.u32 	%p8, %r262, 512;
	@%p8 bra 	$L__BB18_9;
$L__BB18_10:
	mov.u32 	%r263, %r5;
	@%p4 bra 	$L__BB18_14;
	setp.eq.s32 	%p10, %r10, 1;
	add.s32 	%r161, %r25, %r18;
	shl.b32 	%r162, %r5, 2;
	and.b32  	%r163, %r162, 60;
	add.s32 	%r164, %r163, %r4;
	mad.lo.s32 	%r165, %r161, %r68, %r164;
	mul.wide.s32 	%rd26, %r165, 4;
	add.s64 	%rd27, %rd3, %rd26;
	ld.global.nc.v4.f32 	{%f97, %f98, %f99, %f100}, [%rd27];
	shl.b32 	%r166, %r18, 8;
	shl.b32 	%r167, %r5, 4;
	and.b32  	%r168, %r167, 240;
	or.b32  	%r169, %r166, %r168;
	mov.u32 	%r170, _ZZ20sgemm_vectorize_smemILi64ELi64ELi32ELi4ELi4EEvPKfS1_PfiiiffE2Bs;
	add.s32 	%r171, %r170, %r169;
	st.shared.f32 	[%r171], %f97;
	st.shared.f32 	[%r171+4], %f98;
	st.shared.f32 	[%r171+8], %f99;
	st.shared.f32 	[%r171+12], %f100;
	mov.u32 	%r263, %r8;
	@%p10 bra 	$L__BB18_14;
	setp.eq.s32 	%p11, %r10, 2;
	add.s32 	%r172, %r25, %r19;
	shl.b32 	%r173, %r8, 2;
	and.b32  	%r174, %r173, 60;
	add.s32 	%r175, %r174, %r4;
	mad.lo.s32 	%r176, %r172, %r68, %r175;
	mul.wide.s32 	%rd28, %r176, 4;
	add.s64 	%rd29, %rd3, %rd28;
	ld.global.nc.v4.f32 	{%f101, %f102, %f103, %f104}, [%rd29];
	shl.b32 	%r177, %r19, 8;
	shl.b32 	%r178, %r8, 4;
	and.b32  	%r179, %r178, 240;
	or.b32  	%r180, %r177, %r179;
	mov.u32 	%r181, _ZZ20sgemm_vectorize_smemILi64ELi64ELi32ELi4ELi4EEvPKfS1_PfiiiffE2Bs;
	add.s32 	%r182, %r181, %r180;
	st.shared.f32 	[%r182], %f101;
	st.shared.f32 	[%r182+4], %f102;
	st.shared.f32 	[%r182+8], %f103;
	st.shared.f32 	[%r182+12], %f104;
	mov.u32 	%r263, %r15;
	@%p11 bra 	$L__BB18_14;
	add.s32 	%r263, %r15, %r6;
	add.s32 	%r183, %r25, %r20;
	shl.b32 	%r184, %r15, 2;
	and.b32  	%r185, %r184, 60;
	add.s32 	%r186, %r185, %r4;
	mad.lo.s32 	%r187, %r183, %r68, %r186;
	mul.wide.s32 	%rd30, %r187, 4;
	add.s64 	%rd31, %rd3, %rd30;
	ld.global.nc.v4.f32 	{%f105, %f106, %f107, %f108}, [%rd31];
	shl.b32 	%r188, %r20, 8;
	shl.b32 	%r189, %r15, 4;
	and.b32  	%r190, %r189, 240;
	or.b32  	%r191, %r188, %r190;
	mov.u32 	%r192, _ZZ20sgemm_vectorize_smemILi64ELi64ELi32ELi4ELi4EEvPKfS1_PfiiiffE2Bs;
	add.s32 	%r193, %r192, %r191;
	st.shared.f32 	[%r193], %f105;
	st.shared.f32 	[%r193+4], %f106;
	st.shared.f32 	[%r193+8], %f107;
	st.shared.f32 	[%r193+12], %f108;
$L__BB18_14:
	@%p7 bra 	$L__BB18_16;
$L__BB18_15:
	.pragma "nounroll";
	shl.b32 	%r194, %r263, 2;
	and.b32  	%r195, %r194, 60;
	shr.u32 	%r196, %r263, 4;
	add.s32 	%r197, %r195, %r4;
	add.s32 	%r198, %r25, %r196;
	mad.lo.s32 	%r199, %r198, %r68, %r197;
	mul.wide.s32 	%rd32, %r199, 4;
	add.s64 	%rd33, %rd3, %rd32;
	ld.global.nc.v4.f32 	{%f109, %f110, %f111, %f112}, [%rd33];
	shl.b32 	%r200, %r263, 4;
	and.b32  	%r201, %r200, 240;
	shl.b32 	%r202, %r196, 8;
	or.b32  	%r203, %r202, %r201;
	mov.u32 	%r204, _ZZ20sgemm_vectorize_smemILi64ELi64ELi32ELi4ELi4EEvPKfS1_PfiiiffE2Bs;
	add.s32 	%r205, %r204, %r203;
	st.shared.f32 	[%r205], %f109;
	st.shared.f32 	[%r205+4], %f110;
	st.shared.f32 	[%r205+8], %f111;
	st.shared.f32 	[%r205+12], %f112;
	add.s32 	%r206, %r263, %r6;
	shl.b32 	%r207, %r206, 2;
	and.b32  	%r208, %r207, 60;
	shr.u32 	%r209, %r206, 4;
	add.s32 	%r210, %r208, %r4;
	add.s32 	%r211, %r25, %r209;
	mad.lo.s32 	%r212, %r211, %r68, %r210;
	mul.wide.s32 	%rd34, %r212, 4;
	add.s64 	%rd35, %rd3, %rd34;
	ld.global.nc.v4.f32 	{%f113, %f114, %f115, %f116}, [%rd35];
	shl.b32 	%r213, %r206, 4;
	and.b32  	%r214, %r213, 240;
	shl.b32 	%r215, %r209, 8;
	or.b32  	%r216, %r215, %r214;
	add.s32 	%r217, %r204, %r216;
	st.shared.f32 	[%r217], %f113;
	st.shared.f32 	[%r217+4], %f114;
	st.shared.f32 	[%r217+8], %f115;
	st.shared.f32 	[%r217+12], %f116;
	add.s32 	%r218, %r206, %r6;
	shl.b32 	%r219, %r218, 2;
	and.b32  	%r220, %r219, 60;
	shr.u32 	%r221, %r218, 4;
	add.s32 	%r222, %r220, %r4;
	add.s32 	%r223, %r25, %r221;
	mad.lo.s32 	%r224, %r223, %r68, %r222;
	mul.wide.s32 	%rd36, %r224, 4;
	add.s64 	%rd37, %rd3, %rd36;
	ld.global.nc.v4.f32 	{%f117, %f118, %f119, %f120}, [%rd37];
	shl.b32 	%r225, %r218, 4;
	and.b32  	%r226, %r225, 240;
	shl.b32 	%r227, %r221, 8;
	or.b32  	%r228, %r227, %r226;
	add.s32 	%r229, %r204, %r228;
	st.shared.f32 	[%r229], %f117;
	st.shared.f32 	[%r229+4], %f118;
	st.shared.f32 	[%r229+8], %f119;
	st.shared.f32 	[%r229+12], %f120;
	add.s32 	%r230, %r218, %r6;
	shl.b32 	%r231, %r230, 2;
	and.b32  	%r232, %r231, 60;
	shr.u32 	%r233, %r230, 4;
	add.s32 	%r234, %r232, %r4;
	add.s32 	%r235, %r25, %r233;
	mad.lo.s32 	%r236, %r235, %r68, %r234;
	mul.wide.s32 	%rd38, %r236, 4;
	add.s64 	%rd39, %rd3, %rd38;
	ld.global.nc.v4.f32 	{%f121, %f122, %f123, %f124}, [%rd39];
	shl.b32 	%r237, %r230, 4;
	and.b32  	%r238, %r237, 240;
	shl.b32 	%r239, %r233, 8;
	or.b32  	%r240, %r239, %r238;
	add.s32 	%r241, %r204, %r240;
	st.shared.f32 	[%r241], %f121;
	st.shared.f32 	[%r241+4], %f122;
	st.shared.f32 	[%r241+8], %f123;
	st.shared.f32 	[%r241+12], %f124;
	add.s32 	%r263, %r230, %r6;
	setp.lt.u32 	%p13, %r263, 512;
	@%p13 bra 	$L__BB18_15;
$L__BB18_16:
	bar.sync 	0;
	mov.b32 	%r273, 0;
$L__BB18_17:
	shl.b32 	%r243, %r273, 6;
	shl.b32 	%r244, %r1, 2;
	add.s32 	%r245, %r243, %r244;
	shl.b32 	%r246, %r245, 2;
	mov.u32 	%r247, _ZZ20sgemm_vectorize_smemILi64ELi64ELi32ELi4ELi4EEvPKfS1_PfiiiffE2As;
	add.s32 	%r248, %r247, %r246;
	ld.shared.f32 	%f125, [%r248];
	ld.shared.f32 	%f126, [%r248+4];
	ld.shared.f32 	%f127, [%r248+8];
	ld.shared.f32 	%f128, [%r248+12];
	shl.b32 	%r249, %r2, 2;
	add.s32 	%r250, %r243, %r249;
	shl.b32 	%r251, %r250, 2;
	mov.u32 	%r252, _ZZ20sgemm_vectorize_smemILi64ELi64ELi32ELi4ELi4EEvPKfS1_PfiiiffE2Bs;
	add.s32 	%r253, %r252, %r251;
	ld.shared.f32 	%f129, [%r253];
	ld.shared.f32 	%f130, [%r253+4];
	ld.shared.f32 	%f131, [%r253+8];
	ld.shared.f32 	%f132, [%r253+12];
	fma.rn.f32 	%f133, %f125, %f129, %f252;
	fma.rn.f32 	%f134, %f125, %f130, %f251;
	fma.rn.f32 	%f135, %f125, %f131, %f250;
	fma.rn.f32 	%f136, %f125, %f132, %f249;
	fma.rn.f32 	%f137, %f126, %f129, %f248;
	fma.rn.f32 	%f138, %f126, %f130, %f247;
	fma.rn.f32 	%f139, %f126, %f131, %f246;
	fma.rn.f32 	%f140, %f126, %f132, %f245;
	fma.rn.f32 	%f141, %f127, %f129, %f244;
	fma.rn.f32 	%f142, %f127, %f130, %f243;
	fma.rn.f32 	%f143, %f127, %f131, %f242;
	fma.rn.f32 	%f144, %f127, %f132, %f241;
	fma.rn.f32 	%f145, %f128, %f129, %f240;
	fma.rn.f32 	%f146, %f128, %f130, %f239;
	fma.rn.f32 	%f147, %f128, %f131, %f238;
	fma.rn.f32 	%f148, %f128, %f132, %f237;
	ld.shared.f32 	%f149, [%r248+256];
	ld.shared.f32 	%f150, [%r248+260];
	ld.shared.f32 	%f151, [%r248+264];
	ld.shared.f32 	%f152, [%r248+268];
	ld.shared.f32 	%f153, [%r253+256];
	ld.shared.f32 	%f154, [%r253+260];
	ld.shared.f32 	%f155, [%r253+264];
	ld.shared.f32 	%f156, [%r253+268];
	fma.rn.f32 	%f252, %f149, %f153, %f133;
	fma.rn.f32 	%f251, %f149, %f154, %f134;
	fma.rn.f32 	%f250, %f149, %f155, %f135;
	fma.rn.f32 	%f249, %f149, %f156, %f136;
	fma.rn.f32 	%f248, %f150, %f153, %f137;
	fma.rn.f32 	%f247, %f150, %f154, %f138;
	fma.rn.f32 	%f246, %f150, %f155, %f139;
	fma.rn.f32 	%f245, %f150, %f156, %f140;
	fma.rn.f32 	%f244, %f151, %f153, %f141;
	fma.rn.f32 	%f243, %f151, %f154, %f142;
	fma.rn.f32 	%f242, %f151, %f155, %f143;
	fma.rn.f32 	%f241, %f151, %f156, %f144;
	fma.rn.f32 	%f240, %f152, %f153, %f145;
	fma.rn.f32 	%f239, %f152, %f154, %f146;
	fma.rn.f32 	%f238, %f152, %f155, %f147;
	fma.rn.f32 	%f237, %f152, %f156, %f148;
	add.s32 	%r273, %r273, 2;
	setp.ne.s32 	%p14, %r273, 32;
	@%p14 bra 	$L__BB18_17;
	bar.sync 	0;
	add.s32 	%r57, %r261, 1;
	setp.eq.s32 	%p15, %r261, %r7;
	mov.u32 	%r261, %r57;
	@%p15 bra 	$L__BB18_19;
	bra.uni 	$L__BB18_2;
$L__BB18_19:
	shl.b32 	%r254, %r1, 2;
	add.s32 	%r21, %r3, %r254;
	shl.b32 	%r256, %r2, 2;
	add.s32 	%r22, %r4, %r256;
	setp.lt.s32 	%p16, %r21, %r67;
	mul.lo.s32 	%r23, %r21, %r68;
	setp.lt.s32 	%p17, %r22, %r68;
	and.pred  	%p18, %p16, %p17;
	@%p18 bra 	$L__BB18_20;
	bra.uni 	$L__BB18_21;
$L__BB18_20:
	add.s32 	%r257, %r22, %r23;
	mul.wide.s32 	%rd40, %r257, 4;
	add.s64 	%rd41, %rd1, %rd40;
	ld.global.f32 	%f157, [%rd41];
	mul.f32 	%f158, %f66, %f157;
	fma.rn.f32 	%f159, %f65, %f252, %f158;
	st.global.f32 	[%rd41], %f159;
$L__BB18_21:
	setp.ge.s32 	%p19, %r21, %r67;
	add.s32 	%r58, %r22, 1;
	setp.ge.s32 	%p20, %r58, %r68;
	cvt.s64.s32 	%rd42, %r23;
	cvt.s64.s32 	%rd4, %r22;
	add.s64 	%rd43, %rd4, %rd42;
	shl.b64 	%rd44, %rd43, 2;
	add.s64 	%rd5, %rd1, %rd44;
	or.pred  	%p21, %p19, %p20;
	@%p21 bra 	$L__BB18_23;
	ld.global.f32 	%f160, [%rd5+4];
	mul.f32 	%f161, %f66, %f160;
	fma.rn.f32 	%f162, %f65, %f251, %f161;
	st.global.f32 	[%rd5+4], %f162;
$L__BB18_23:
	setp.ge.s32 	%p22, %r21, %r67;
	add.s32 	%r59, %r22, 2;
	setp.ge.s32 	%p23, %r59, %r68;
	or.pred  	%p24, %p22, %p23;
	@%p24 bra 	$L__BB18_25;
	ld.global.f32 	%f163, [%rd5+8];
	mul.f32 	%f164, %f66, %f163;
	fma.rn.f32 	%f165, %f65, %f250, %f164;
	st.global.f32 	[%rd5+8], %f165;
$L__BB18_25:
	setp.ge.s32 	%p25, %r21, %r67;
	add.s32 	%r60, %r22, 3;
	setp.ge.s32 	%p26, %r60, %r68;
	or.pred  	%p27, %p25, %p26;
	@%p27 bra 	$L__BB18_27;
	ld.global.f32 	%f166, [%rd5+12];
	mul.f32 	%f167, %f66, %f166;
	fma.rn.f32 	%f168, %f65, %f249, %f167;
	st.global.f32 	[%rd5+12], %f168;
$L__BB18_27:
	setp.ge.s32 	%p28, %r22, %r68;
	add.s32 	%r61, %r21, 1;
	setp.ge.s32 	%p29, %r61, %r67;
	add.s32 	%r62, %r23, %r68;
	or.pred  	%p30, %p29, %p28;
	@%p30 bra 	$L__BB18_29;
	add.s32 	%r258, %r22, %r62;
	mul.wide.s32 	%rd45, %r258, 4;
	add.s64 	%rd46, %rd1, %rd45;
	ld.global.f32 	%f169, [%rd46];
	mul.f32 	%f170, %f66, %f169;
	fma.rn.f32 	%f171, %f65, %f248, %f170;
	st.global.f32 	[%rd46], %f171;
$L__BB18_29:
	setp.ge.s32 	%p31, %r61, %r67;
	setp.ge.s32 	%p32, %r58, %r68;
	cvt.s64.s32 	%rd47, %r62;
	add.s64 	%rd48, %rd4, %rd47;
	shl.b64 	%rd49, %rd48, 2;
	add.s64 	%rd6, %rd1, %rd49;
	or.pred  	%p33, %p31, %p32;
	@%p33 bra 	$L__BB18_31;
	ld.global.f32 	%f172, [%rd6+4];
	mul.f32 	%f173, %f66, %f172;
	fma.rn.f32 	%f174, %f65, %f247, %f173;
	st.global.f32 	[%rd6+4], %f174;
$L__BB18_31:
	setp.ge.s32 	%p34, %r61, %r67;
	setp.ge.s32 	%p35, %r59, %r68;
	or.pred  	%p36, %p34, %p35;
	@%p36 bra 	$L__BB18_33;
	ld.global.f32 	%f175, [%rd6+8];
	mul.f32 	%f176, %f66, %f175;
	fma.rn.f32 	%f177, %f65, %f246, %f176;
	st.global.f32 	[%rd6+8], %f177;
$L__BB18_33:
	setp.ge.s32 	%p37, %r61, %r67;
	setp.ge.s32 	%p38, %r60, %r68;
	or.pred  	%p39, %p37, %p38;
	@%p39 bra 	$L__BB18_35;
	ld.global.f32 	%f178, [%rd6+12];
	mul.f32 	%f179, %f66, %f178;
	fma.rn.f32 	%f180, %f65, %f245, %f179;
	st.global.f32 	[%rd6+12], %f180;
$L__BB18_35:
	setp.ge.s32 	%p40, %r22, %r68;
	add.s32 	%r63, %r21, 2;
	setp.ge.s32 	%p41, %r63, %r67;
	add.s32 	%r64, %r62, %r68;
	or.pred  	%p42, %p41, %p40;
	@%p42 bra 	$L__BB18_37;
	add.s32 	%r259, %r22, %r64;
	mul.wide.s32 	%rd50, %r259, 4;
	add.s64 	%rd51, %rd1, %rd50;
	ld.global.f32 	%f181, [%rd51];
	mul.f32 	%f182, %f66, %f181;
	fma.rn.f32 	%f183, %f65, %f244, %f182;
	st.global.f32 	[%rd51], %f183;
$L__BB18_37:
	setp.ge.s32 	%p43, %r63, %r67;
	setp.ge.s32 	%p44, %r58, %r68;
	cvt.s64.s32 	%rd52, %r64;
	add.s64 	%rd53, %rd4, %rd52;
	shl.b64 	%rd54, %rd53, 2;
	add.s64 	%rd7, %rd1, %rd54;
	or.pred  	%p45, %p43, %p44;
	@%p45 bra 	$L__BB18_39;
	ld.global.f32 	%f184, [%rd7+4];
	mul.f32 	%f185, %f66, %f184;
	fma.rn.f32 	%f186, %f65, %f243, %f185;
	st.global.f32 	[%rd7+4], %f186;
$L__BB18_39:
	setp.ge.s32 	%p46, %r63, %r67;
	setp.ge.s32 	%p47, %r59, %r68;
	or.pred  	%p48, %p46, %p47;
	@%p48 bra 	$L__BB18_41;
	ld.global.f32 	%f187, [%rd7+8];
	mul.f32 	%f188, %f66, %f187;
	fma.rn.f32 	%f189, %f65, %f242, %f188;
	st.global.f32 	[%rd7+8], %f189;
$L__BB18_41:
	setp.ge.s32 	%p49, %r63, %r67;
	setp.ge.s32 	%p50, %r60, %r68;
	or.pred  	%p51, %p49, %p50;
	@%p51 bra 	$L__BB18_43;
	ld.global.f32 	%f190, [%rd7+12];
	mul.f32 	%f191, %f66, %f190;
	fma.rn.f32 	%f192, %f65, %f241, %f191;
	st.global.f32 	[%rd7+12], %f192;
$L__BB18_43:
	setp.ge.s32 	%p52, %r22, %r68;
	add.s32 	%r65, %r21, 3;
	setp.ge.s32 	%p53, %r65, %r67;
	add.s32 	%r66, %r64, %r68;
	or.pred  	%p54, %p53, %p52;
	@%p54 bra 	$L__BB18_45;
	add.s32 	%r260, %r22, %r66;
	mul.wide.s32 	%rd55, %r260, 4;
	add.s64 	%rd56, %rd1, %rd55;
	ld.global.f32 	%f193, [%rd56];
	mul.f32 	%f194, %f66, %f193;
	fma.rn.f32 	%f195, %f65, %f240, %f194;
	st.global.f32 	[%rd56], %f195;
$L__BB18_45:
	setp.ge.s32 	%p55, %r65, %r67;
	setp.ge.s32 	%p56, %r58, %r68;
	cvt.s64.s32 	%rd57, %r66;
	add.s64 	%rd58, %rd4, %rd57;
	shl.b64 	%rd59, %rd58, 2;
	add.s64 	%rd8, %rd1, %rd59;
	or.pred  	%p57, %p55, %p56;
	@%p57 bra 	$L__BB18_47;
	ld.global.f32 	%f196, [%rd8+4];
	mul.f32 	%f197, %f66, %f196;
	fma.rn.f32 	%f198, %f65, %f239, %f197;
	st.global.f32 	[%rd8+4], %f198;
$L__BB18_47:
	setp.ge.s32 	%p58, %r65, %r67;
	setp.ge.s32 	%p59, %r59, %r68;
	or.pred  	%p60, %p58, %p59;
	@%p60 bra 	$L__BB18_49;
	ld.global.f32 	%f199, [%rd8+8];
	mul.f32 	%f200, %f66, %f199;
	fma.rn.f32 	%f201, %f65, %f238, %f200;
	st.global.f32 	[%rd8+8], %f201;
$L__BB18_49:
	setp.ge.s32 	%p61, %r65, %r67;
	setp.ge.s32 	%p62, %r60, %r68;
	or.pred  	%p63, %p61, %p62;
	@%p63 bra 	$L__BB18_51;
	ld.global.f32 	%f202, [%rd8+12];
	mul.f32 	%f203, %f66, %f202;
	fma.rn.f32 	%f204, %f65, %f237, %f203;
	st.global.f32 	[%rd8+12], %f204;
$L__BB18_51:
	ret;

}
	// .globl	_Z20sgemm_vectorize_smemILi64ELi64ELi32ELi4ELi8EEvPKfS1_Pfiiiff
.visible .entry _Z20sgemm_vectorize_smemILi64ELi64ELi32ELi4ELi8EEvPKfS1_Pfiiiff(
	.param .u64 .ptr .align 1 _Z20sgemm_vectorize_smemILi64ELi64ELi32ELi4ELi8EEvPKfS1_Pfiiiff_param_0,
	.param .u64 .ptr .align 1 _Z20sgemm_vectorize_smemILi64ELi64ELi32ELi4ELi8EEvPKfS1_Pfiiiff_param_1,
	.param .u64 .ptr .align 1 _Z20sgemm_vectorize_smemILi64ELi64ELi32ELi4ELi8EEvPKfS1_Pfiiiff_param_2,
	.param .u32 _Z20sgemm_vectorize_smemILi64ELi64ELi32ELi4ELi8EEvPKfS1_Pfiiiff_param_3,
	.param .u32 _Z20sgemm_vectorize_smemILi64ELi64ELi32ELi4ELi8EEvPKfS1_Pfiiiff_param_4,
	.param .u32 _Z20sgemm_vectorize_smemILi64ELi64ELi32ELi4ELi8EEvPKfS1_Pfiiiff_param_5,
	.param .f32 _Z20sgemm_vectorize_smemILi64ELi64ELi32ELi4ELi8EEvPKfS1_Pfiiiff_param_6,
	.param .f32 _Z20sgemm_vectorize_smemILi64ELi64ELi32ELi4ELi8EEvPKfS1_Pfiiiff_param_7
)
{
	.reg .pred 	%p<112>;
	.reg .b32 	%r<278>;
	.reg .b32 	%f<393>;
	.reg .b64 	%rd<60>;
	// demoted variable
	.shared .align 4 .b8 _ZZ20sgemm_vectorize_smemILi64ELi64ELi32ELi4ELi8EEvPKfS1_PfiiiffE2As[8192];
	// demoted variable
	.shared .align 4 .b8 _ZZ20sgemm_vectorize_smemILi64ELi64ELi32ELi4ELi8EEvPKfS1_PfiiiffE2Bs[8192];
	ld.param.u64 	%rd9, [_Z20sgemm_vectorize_smemILi64ELi64ELi32ELi4ELi8EEvPKfS1_Pfiiiff_param_0];
	ld.param.u64 	%rd10, [_Z20sgemm_vectorize_smemILi64ELi64ELi32ELi4ELi8EEvPKfS1_Pfiiiff_param_1];
	ld.param.u64 	%rd11, [_Z20sgemm_vectorize_smemILi64ELi64ELi32ELi4ELi8EEvPKfS1_Pfiiiff_param_2];
	ld.param.u32 	%r71, [_Z20sgemm_vectorize_smemILi64ELi64ELi32ELi4ELi8EEvPKfS1_Pfiiiff_param_3];
	ld.param.u32 	%r72, [_Z20sgemm_vectorize_smemILi64ELi64ELi32ELi4ELi8EEvPKfS1_Pfiiiff_param_4];
	ld.param.u32 	%r73, [_Z20sgemm_vectorize_smemILi64ELi64ELi32ELi4ELi8EEvPKfS1_Pfiiiff_param_5];
	ld.param.f32 	%f129, [_Z20sgemm_vectorize_smemILi64ELi64ELi32ELi4ELi8EEvPKfS1_Pfiiiff_param_6];
	ld.param.f32 	%f130, [_Z20sgemm_vectorize_smemILi64ELi64ELi32ELi4ELi8EEvPKfS1_Pfiiiff_param_7];
	cvta.to.global.u64 	%rd1, %rd11;
	cvta.to.global.u64 	%rd2, %rd9;
	cvta.to.global.u64 	%rd3, %rd10;
	mov.u32 	%r1, %tid.y;
	mov.u32 	%r2, %tid.x;
	mov.u32 	%r74, %ctaid.y;
	shl.b32 	%r3, %r74, 6;
	mov.u32 	%r75, %ctaid.x;
	shl.b32 	%r4, %r75, 6;
	mov.u32 	%r76, %ntid.x;
	mad.lo.s32 	%r5, %r76, %r1, %r2;
	mov.u32 	%r77, %ntid.y;
	mul.lo.s32 	%r6, %r76, %r77;
	setp.lt.s32 	%p1, %r73, -30;
	mov.f32 	%f361, 0f00000000;
	mov.f32 	%f362, %f361;
	mov.f32 	%f363, %f361;
	mov.f32 	%f364, %f361;
	mov.f32 	%f365, %f361;
	mov.f32 	%f366, %f361;
	mov.f32 	%f367, %f361;
	mov.f32 	%f368, %f361;
	mov.f32 	%f369, %f361;
	mov.f32 	%f370, %f361;
	mov.f32 	%f371, %f361;
	mov.f32 	%f372, %f361;
	mov.f32 	%f373, %f361;
	mov.f32 	%f374, %f361;
	mov.f32 	%f375, %f361;
	mov.f32 	%f376, %f361;
	mov.f32 	%f377, %f361;
	mov.f32 	%f378, %f361;
	mov.f32 	%f379, %f361;
	mov.f32 	%f380, %f361;
	mov.f32 	%f381, %f361;
	mov.f32 	%f382, %f361;
	mov.f32 	%f383, %f361;
	mov.f32 	%f384, %f361;
	mov.f32 	%f385, %f361;
	mov.f32 	%f386, %f361;
	mov.f32 	%f387, %f361;
	mov.f32 	%f388, %f361;
	mov.f32 	%f389, %f361;
	mov.f32 	%f390, %f361;
	mov.f32 	%f391, %f361;
	mov.f32 	%f392, %f361;
	@%p1 bra 	$L__BB19_19;
	add.s32 	%r79, %r73, -1;
	shr.s32 	%r80, %r79, 31;
	shr.u32 	%r81, %r80, 27;
	add.s32 	%r82, %r79, %r81;
	shr.s32 	%r7, %r82, 5;
	add.s32 	%r8, %r5, %r6;
	max.u32 	%r83, %r8, 512;
	setp.lt.u32 	%p2, %r8, 512;
	selp.u32 	%r84, 1, 0, %p2;
	add.s32 	%r85, %r8, %r84;
	sub.s32 	%r86, %r83, %r85;
	div.u32 	%r87, %r86, %r6;
	add.s32 	%r9, %r87, %r84;
	add.s32 	%r88, %r9, 1;
	and.b32  	%r10, %r88, 3;
	shl.b32 	%r89, %r5, 2;
	and.b32  	%r90, %r89, 28;
	shr.u32 	%r91, %r5, 3;
	add.s32 	%r92, %r3, %r91;
	mad.lo.s32 	%r11, %r92, %r73, %r90;
	shl.b32 	%r93, %r5, 8;
	and.b32  	%r94, %r93, 1792;
	add.s32 	%r95, %r94, %r91;
	shl.b32 	%r96, %r95, 2;
	mov.u32 	%r97, _ZZ20sgemm_vectorize_smemILi64ELi64ELi32ELi4ELi8EEvPKfS1_PfiiiffE2As;
	add.s32 	%r12, %r97, %r96;
	shl.b32 	%r98, %r8, 2;
	and.b32  	%r99, %r98, 28;
	shr.u32 	%r100, %r8, 3;
	add.s32 	%r101, %r3, %r100;
	mad.lo.s32 	%r13, %r101, %r73, %r99;
	shl.b32 	%r102, %r8, 8;
	and.b32  	%r103, %r102, 1792;
	add.s32 	%r104, %r103, %r100;
	shl.b32 	%r105, %r104, 2;
	add.s32 	%r14, %r97, %r105;
	add.s32 	%r15, %r8, %r6;
	shl.b32 	%r106, %r15, 2;
	and.b32  	%r107, %r106, 28;
	shr.u32 	%r108, %r15, 3;
	add.s32 	%r109, %r3, %r108;
	mad.lo.s32 	%r16, %r109, %r73, %r107;
	shl.b32 	%r110, %r15, 8;
	and.b32  	%r111, %r110, 1792;
	add.s32 	%r112, %r111, %r108;
	shl.b32 	%r113, %r112, 2;
	add.s32 	%r17, %r97, %r113;
	shr.u32 	%r18, %r5, 4;
	shr.u32 	%r19, %r8, 4;
	shr.u32 	%r20, %r15, 4;
	mov.b32 	%r265, 0;
	mov.f32 	%f361, 0f00000000;
$L__BB19_2:
	setp.gt.u32 	%p3, %r5, 511;
	shl.b32 	%r25, %r265, 5;
	@%p3 bra 	$L__BB19_16;
	setp.eq.s32 	%p4, %r10, 0;
	mov.u32 	%r266, %r5;
	@%p4 bra 	$L__BB19_7;
	setp.eq.s32 	%p5, %r10, 1;
	add.s32 	%r114, %r25, %r11;
	mul.wide.s32 	%rd12, %r114, 4;
	add.s64 	%rd13, %rd2, %rd12;
	ld.global.nc.v4.f32 	{%f133, %f134, %f135, %f136}, [%rd13];
	st.shared.f32 	[%r12], %f133;
	st.shared.f32 	[%r12+256], %f134;
	st.shared.f32 	[%r12+512], %f135;
	st.shared.f32 	[%r12+768], %f136;
	mov.u32 	%r266, %r8;
	@%p5 bra 	$L__BB19_7;
	setp.eq.s32 	%p6, %r10, 2;
	add.s32 	%r115, %r25, %r13;
	mul.wide.s32 	%rd14, %r115, 4;
	add.s64 	%rd15, %rd2, %rd14;
	ld.global.nc.v4.f32 	{%f137, %f138, %f139, %f140}, [%rd15];
	st.shared.f32 	[%r14], %f137;
	st.shared.f32 	[%r14+256], %f138;
	st.shared.f32 	[%r14+512], %f139;
	st.shared.f32 	[%r14+768], %f140;
	mov.u32 	%r266, %r15;
	@%p6 bra 	$L__BB19_7;
	add.s32 	%r266, %r15, %r6;
	add.s32 	%r116, %r25, %r16;
	mul.wide.s32 	%rd16, %r116, 4;
	add.s64 	%rd17, %rd2, %rd16;
	ld.global.nc.v4.f32 	{%f141, %f142, %f143, %f144}, [%rd17];
	st.shared.f32 	[%r17], %f141;
	st.shared.f32 	[%r17+256], %f142;
	st.shared.f32 	[%r17+512], %f143;
	st.shared.f32 	[%r17+768], %f144;
$L__BB19_7:
	setp.lt.u32 	%p7, %r9, 3;
	@%p7 bra 	$L__BB19_10;
	shl.b32 	%r268, %r266, 2;
	shl.b32 	%r117, %r6, 3;
	add.s32 	%r274, %r117, %r268;
	shl.b32 	%r118, %r6, 1;
	add.s32 	%r273, %r118, %r266;
	mad.lo.s32 	%r272, %r6, 12, %r268;
	mad.lo.s32 	%r271, %r6, 3, %r266;
	add.s32 	%r270, %r6, %r266;
	shl.b32 	%r269, %r270, 2;
$L__BB19_9:
	.pragma "nounroll";
	and.b32  	%r119, %r268, 28;
	shr.u32 	%r120, %r266, 3;
	add.s32 	%r121, %r119, %r25;
	add.s32 	%r122, %r3, %r120;
	mad.lo.s32 	%r123, %r122, %r73, %r121;
	mul.wide.s32 	%rd18, %r123, 4;
	add.s64 	%rd19, %rd2, %rd18;
	ld.global.nc.v4.f32 	{%f145, %f146, %f147, %f148}, [%rd19];
	shl.b32 	%r124, %r268, 6;
	and.b32  	%r125, %r124, 1792;
	add.s32 	%r126, %r125, %r120;
	shl.b32 	%r127, %r126, 2;
	mov.u32 	%r128, _ZZ20sgemm_vectorize_smemILi64ELi64ELi32ELi4ELi8EEvPKfS1_PfiiiffE2As;
	add.s32 	%r129, %r128, %r127;
	st.shared.f32 	[%r129], %f145;
	st.shared.f32 	[%r129+256], %f146;
	st.shared.f32 	[%r129+512], %f147;
	st.shared.f32 	[%r129+768], %f148;
	add.s32 	%r130, %r266, %r6;
	and.b32  	%r131, %r269, 28;
	shr.u32 	%r132, %r270, 3;
	add.s32 	%r133, %r131, %r25;
	add.s32 	%r134, %r3, %r132;
	mad.lo.s32 	%r135, %r134, %r73, %r133;
	mul.wide.s32 	%rd20, %r135, 4;
	add.s64 	%rd21, %rd2, %rd20;
	ld.global.nc.v4.f32 	{%f149, %f150, %f151, %f152}, [%rd21];
	shl.b32 	%r136, %r269, 6;
	and.b32  	%r137, %r136, 1792;
	add.s32 	%r138, %r137, %r132;
	shl.b32 	%r139, %r138, 2;
	add.s32 	%r140, %r128, %r139;
	st.shared.f32 	[%r140], %f149;
	st.shared.f32 	[%r140+256], %f150;
	st.shared.f32 	[%r140+512], %f151;
	st.shared.f32 	[%r140+768], %f152;
	add.s32 	%r141, %r130, %r6;
	and.b32  	%r142, %r274, 28;
	shr.u32 	%r143, %r273, 3;
	add.s32 	%r144, %r142, %r25;
	add.s32 	%r145, %r3, %r143;
	mad.lo.s32 	%r146, %r145, %r73, %r144;
	mul.wide.s32 	%rd22, %r146, 4;
	add.s64 	%rd23, %rd2, %rd22;
	ld.global.nc.v4.f32 	{%f153, %f154, %f155, %f156}, [%rd23];
	shl.b32 	%r147, %r274, 6;
	and.b32  	%r148, %r147, 1792;
	add.s32 	%r149, %r148, %r143;
	shl.b32 	%r150, %r149, 2;
	add.s32 	%r151, %r128, %r150;
	st.shared.f32 	[%r151], %f153;
	st.shared.f32 	[%r151+256], %f154;
	st.shared.f32 	[%r151+512], %f155;
	st.shared.f32 	[%r151+768], %f156;
	add.s32 	%r152, %r141, %r6;
	and.b32  	%r153, %r272, 28;
	shr.u32 	%r154, %r271, 3;
	add.s32 	%r155, %r153, %r25;
	add.s32 	%r156, %r3, %r154;
	mad.lo.s32 	%r157, %r156, %r73, %r155;
	mul.wide.s32 	%rd24, %r157, 4;
	add.s64 	%rd25, %rd2, %rd24;
	ld.global.nc.v4.f32 	{%f157, %f158, %f159, %f160}, [%rd25];
	shl.b32 	%r158, %r272, 6;
	and.b32  	%r159, %r158, 1792;
	add.s32 	%r160, %r159, %r154;
	shl.b32 	%r161, %r160, 2;
	add.s32 	%r162, %r128, %r161;
	st.shared.f32 	[%r162], %f157;
	st.shared.f32 	[%r162+256], %f158;
	st.shared.f32 	[%r162+512], %f159;
	st.shared.f32 	[%r162+768], %f160;
	add.s32 	%r266, %r152, %r6;
	shl.b32 	%r163, %r6, 4;
	add.s32 	%r274, %r274, %r163;
	shl.b32 	%r164, %r6, 2;
	add.s32 	%r273, %r273, %r164;
	add.s32 	%r272, %r272, %r163;
	add.s32 	%r271, %r271, %r164;
	add.s32 	%r270, %r270, %r164;
	add.s32 	%r269, %r269, %r163;
	add.s32 	%r268, %r268, %r163;
	setp.lt.u32 	%p8, %r266, 512;
	@%p8 bra 	$L__BB19_9;
$L__BB19_10:
	mov.u32 	%r267, %r5;
	@%p4 bra 	$L__BB19_14;
	setp.eq.s32 	%p10, %r10, 1;
	add.s32 	%r165, %r25, %r18;
	shl.b32 	%r166, %r5, 2;
	and.b32  	%r167, %r166, 60;
	add.s32 	%r168, %r167, %r4;
	mad.lo.s32 	%r169, %r165, %r72, %r168;
	mul.wide.s32 	%rd26, %r169, 4;
	add.s64 	%rd27, %rd3, %rd26;
	ld.global.nc.v4.f32 	{%f161, %f162, %f163, %f164}, [%rd27];
	shl.b32 	%r170, %r18, 8;
	shl.b32 	%r171, %r5, 4;
	and.b32  	%r172, %r171, 240;
	or.b32  	%r173, %r170, %r172;
	mov.u32 	%r174, _ZZ20sgemm_vectorize_smemILi64ELi64ELi32ELi4ELi8EEvPKfS1_PfiiiffE2Bs;
	add.s32 	%r175, %r174, %r173;
	st.shared.f32 	[%r175], %f161;
	st.shared.f32 	[%r175+4], %f162;
	st.shared.f32 	[%r175+8], %f163;
	st.shared.f32 	[%r175+12], %f164;
	mov.u32 	%r267, %r8;
	@%p10 bra 	$L__BB19_14;
	setp.eq.s32 	%p11, %r10, 2;
	add.s32 	%r176, %r25, %r19;
	shl.b32 	%r177, %r8, 2;
	and.b32  	%r178, %r177, 60;
	add.s32 	%r179, %r178, %r4;
	mad.lo.s32 	%r180, %r176, %r72, %r179;
	mul.wide.s32 	%rd28, %r180, 4;
	add.s64 	%rd29, %rd3, %rd28;
	ld.global.nc.v4.f32 	{%f165, %f166, %f167, %f168}, [%rd29];
	shl.b32 	%r181, %r19, 8;
	shl.b32 	%r182, %r8, 4;
	and.b32  	%r183, %r182, 240;
	or.b32  	%r184, %r181, %r183;
	mov.u32 	%r185, _ZZ20sgemm_vectorize_smemILi64ELi64ELi32ELi4ELi8EEvPKfS1_PfiiiffE2Bs;
	add.s32 	%r186, %r185, %r184;
	st.shared.f32 	[%r186], %f165;
	st.shared.f32 	[%r186+4], %f166;
	st.shared.f32 	[%r186+8], %f167;
	st.shared.f32 	[%r186+12], %f168;
	mov.u32 	%r267, %r15;
	@%p11 bra 	$L__BB19_14;
	add.s32 	%r267, %r15, %r6;
	add.s32 	%r187, %r25, %r20;
	shl.b32 	%r188, %r15, 2;
	and.b32  	%r189, %r188, 60;
	add.s32 	%r190, %r189, %r4;
	mad.lo.s32 	%r191, %r187, %r72, %r190;
	mul.wide.s32 	%rd30, %r191, 4;
	add.s64 	%rd31, %rd3, %rd30;
	ld.global.nc.v4.f32 	{%f169, %f170, %f171, %f172}, [%rd31];
	shl.b32 	%r192, %r20, 8;
	shl.b32 	%r193, %r15, 4;
	and.b32  	%r194, %r193, 240;
	or.b32  	%r195, %r192, %r194;
	mov.u32 	%r196, _ZZ20sgemm_vectorize_smemILi64ELi64ELi32ELi4ELi8EEvPKfS1_PfiiiffE2Bs;
	add.s32 	%r197, %r196, %r195;
	st.shared.f32 	[%r197], %f169;
	st.shared.f32 	[%r197+4], %f170;
	st.shared.f32 	[%r197+8], %f171;
	st.shared.f32 	[%r197+12], %f172;
$L__BB19_14:
	@%p7 bra 	$L__BB19_16;
$L__BB19_15:
	.pragma "nounroll";
	shl.b32 	%r198, %r267, 2;
	and.b32  	%r199, %r198, 60;
	shr.u32 	%r200, %r267, 4;
	add.s32 	%r201, %r199, %r4;
	add.s32 	%r202, %r25, %r200;
	mad.lo.s32 	%r203, %r202, %r72, %r201;
	mul.wide.s32 	%rd32, %r203, 4;
	add.s64 	%rd33, %rd3, %rd32;
	ld.global.nc.v4.f32 	{%f173, %f174, %f175, %f176}, [%rd33];
	shl.b32 	%r204, %r267, 4;
	and.b32  	%r205, %r204, 240;
	shl.b32 	%r206, %r200, 8;
	or.b32  	%r207, %r206, %r205;
	mov.u32 	%r208, _ZZ20sgemm_vectorize_smemILi64ELi64ELi32ELi4ELi8EEvPKfS1_PfiiiffE2Bs;
	add.s32 	%r209, %r208, %r207;
	st.shared.f32 	[%r209], %f173;
	st.shared.f32 	[%r209+4], %f174;
	st.shared.f32 	[%r209+8], %f175;
	st.shared.f32 	[%r209+12], %f176;
	add.s32 	%r210, %r267, %r6;
	shl.b32 	%r211, %r210, 2;
	and.b32  	%r212, %r211, 60;
	shr.u32 	%r213, %r210, 4;
	add.s32 	%r214, %r212, %r4;
	add.s32 	%r215, %r25, %r213;
	mad.lo.s32 	%r216, %r215, %r72, %r214;
	mul.wide.s32 	%rd34, %r216, 4;
	add.s64 	%rd35, %rd3, %rd34;
	ld.global.nc.v4.f32 	{%f177, %f178, %f179, %f180}, [%rd35];
	shl.b32 	%r217, %r210, 4;
	and.b32  	%r218, %r217, 240;
	shl.b32 	%r219, %r213, 8;
	or.b32  	%r220, %r219, %r218;
	add.s32 	%r221, %r208, %r220;
	st.shared.f32 	[%r221], %f177;
	st.shared.f32 	[%r221+4], %f178;
	st.shared.f32 	[%r221+8], %f179;
	st.shared.f32 	[%r221+12], %f180;
	add.s32 	%r222, %r210, %r6;
	shl.b32 	%r223, %r222, 2;
	and.b32  	%r224, %r223, 60;
	shr.u32 	%r225, %r222, 4;
	add.s32 	%r226, %r224, %r4;
	add.s32 	%r227, %r25, %r225;
	mad.lo.s32 	%r228, %r227, %r72, %r226;
	mul.wide.s32 	%rd36, %r228, 4;
	add.s64 	%rd37, %rd3, %rd36;
	ld.global.nc.v4.f32 	{%f181, %f182, %f183, %f184}, [%rd37];
	shl.b32 	%r229, %r222, 4;
	and.b32  	%r230, %r229, 240;
	shl.b32 	%r231, %r225, 8;
	or.b32  	%r232, %r231, %r230;
	add.s32 	%r233, %r208, %r232;
	st.shared.f32 	[%r233], %f181;
	st.shared.f32 	[%r233+4], %f182;
	st.shared.f32 	[%r233+8], %f183;
	st.shared.f32 	[%r233+12], %f184;
	add.s32 	%r234, %r222, %r6;
	shl.b32 	%r235, %r234, 2;
	and.b32  	%r236, %r235, 60;
	shr.u32 	%r237, %r234, 4;
	add.s32 	%r238, %r236, %r4;
	add.s32 	%r239, %r25, %r237;
	mad.lo.s32 	%r240, %r239, %r72, %r238;
	mul.wide.s32 	%rd38, %r240, 4;
	add.s64 	%rd39, %rd3, %rd38;
	ld.global.nc.v4.f32 	{%f185, %f186, %f187, %f188}, [%rd39];
	shl.b32 	%r241, %r234, 4;
	and.b32  	%r242, %r241, 240;
	shl.b32 	%r243, %r237, 8;
	or.b32  	%r244, %r243, %r242;
	add.s32 	%r245, %r208, %r244;
	st.shared.f32 	[%r245], %f185;
	st.shared.f32 	[%r245+4], %f186;
	st.shared.f32 	[%r245+8], %f187;
	st.shared.f32 	[%r245+12], %f188;
	add.s32 	%r267, %r234, %r6;
	setp.lt.u32 	%p13, %r267, 512;
	@%p13 bra 	$L__BB19_15;
$L__BB19_16:
	bar.sync 	0;
	mov.b32 	%r277, 0;
$L__BB19_17:
	shl.b32 	%r247, %r277, 6;
	shl.b32 	%r248, %r1, 2;
	add.s32 	%r249, %r247, %r248;
	shl.b32 	%r250, %r249, 2;
	mov.u32 	%r251, _ZZ20sgemm_vectorize_smemILi64ELi64ELi32ELi4ELi8EEvPKfS1_PfiiiffE2As;
	add.s32 	%r252, %r251, %r250;
	ld.shared.f32 	%f189, [%r252];
	ld.shared.f32 	%f190, [%r252+4];
	ld.shared.f32 	%f191, [%r252+8];
	ld.shared.f32 	%f192, [%r252+12];
	shl.b32 	%r253, %r2, 3;
	add.s32 	%r254, %r247, %r253;
	shl.b32 	%r255, %r254, 2;
	mov.u32 	%r256, _ZZ20sgemm_vectorize_smemILi64ELi64ELi32ELi4ELi8EEvPKfS1_PfiiiffE2Bs;
	add.s32 	%r257, %r256, %r255;
	ld.shared.f32 	%f193, [%r257];
	ld.shared.f32 	%f194, [%r257+4];
	ld.shared.f32 	%f195, [%r257+8];
	ld.shared.f32 	%f196, [%r257+12];
	ld.shared.f32 	%f197, [%r257+16];
	ld.shared.f32 	%f198, [%r257+20];
	ld.shared.f32 	%f199, [%r257+24];
	ld.shared.f32 	%f200, [%r257+28];
	fma.rn.f32 	%f392, %f189, %f193, %f392;
	fma.rn.f32 	%f391, %f189, %f194, %f391;
	fma.rn.f32 	%f390, %f189, %f195, %f390;
	fma.rn.f32 	%f389, %f189, %f196, %f389;
	fma.rn.f32 	%f388, %f189, %f197, %f388;
	fma.rn.f32 	%f387, %f189, %f198, %f387;
	fma.rn.f32 	%f386, %f189, %f199, %f386;
	fma.rn.f32 	%f385, %f189, %f200, %f385;
	fma.rn.f32 	%f384, %f190, %f193, %f384;
	fma.rn.f32 	%f383, %f190, %f194, %f383;
	fma.rn.f32 	%f382, %f190, %f195, %f382;
	fma.rn.f32 	%f381, %f190, %f196, %f381;
	fma.rn.f32 	%f380, %f190, %f197, %f380;
	fma.rn.f32 	%f379, %f190, %f198, %f379;
	fma.rn.f32 	%f378, %f190, %f199, %f378;
	fma.rn.f32 	%f377, %f190, %f200, %f377;
	fma.rn.f32 	%f376, %f191, %f193, %f376;
	fma.rn.f32 	%f375, %f191, %f194, %f375;
	fma.rn.f32 	%f374, %f191, %f195, %f374;
	fma.rn.f32 	%f373, %f191, %f196, %f373;
	fma.rn.f32 	%f372, %f191, %f197, %f372;
	fma.rn.f32 	%f371, %f191, %f198, %f371;
	fma.rn.f32 	%f370, %f191, %f199, %f370;
	fma.rn.f32 	%f369, %f191, %f200, %f369;
	fma.rn.f32 	%f368, %f192, %f193, %f368;
	fma.rn.f32 	%f367, %f192, %f194, %f367;
	fma.rn.f32 	%f366, %f192, %f195, %f366;
	fma.rn.f32 	%f365, %f192, %f196, %f365;
	fma.rn.f32 	%f364, %f192, %f197, %f364;
	fma.rn.f32 	%f363, %f192, %f198, %f363;
	fma.rn.f32 	%f362, %f192, %f199, %f362;
	fma.rn.f32 	%f361, %f192, %f200, %f361;
	add.s32 	%r277, %r277, 1;
	setp.ne.s32 	%p14, %r277, 32;
	@%p14 bra 	$L__BB19_17;
	bar.sync 	0;
	add.s32 	%r57, %r265, 1;
	setp.eq.s32 	%p15, %r265, %r7;
	mov.u32 	%r265, %r57;
	@%p15 bra 	$L__BB19_19;
	bra.uni 	$L__BB19_2;
$L__BB19_19:
	shl.b32 	%r258, %r1, 2;
	add.s32 	%r21, %r3, %r258;
	shl.b32 	%r260, %r2, 3;
	add.s32 	%r22, %r4, %r260;
	setp.lt.s32 	%p16, %r21, %r71;
	mul.lo.s32 	%r23, %r21, %r72;
	setp.lt.s32 	%p17, %r22, %r72;
	and.pred  	%p18, %p16, %p17;
	@%p18 bra 	$L__BB19_20;
	bra.uni 	$L__BB19_21;
$L__BB19_20:
	add.s32 	%r261, %r22, %r23;
	mul.wide.s32 	%rd40, %r261, 4;
	add.s64 	%rd41, %rd1, %rd40;
	ld.global.f32 	%f201, [%rd41];
	mul.f32 	%f202, %f130, %f201;
	fma.rn.f32 	%f203, %f129, %f392, %f202;
	st.global.f32 	[%rd41], %f203;
$L__BB19_21:
	setp.ge.s32 	%p19, %r21, %r71;
	add.s32 	%r58, %r22, 1;
	setp.ge.s32 	%p20, %r58, %r72;
	cvt.s64.s32 	%rd42, %r23;
	cvt.s64.s32 	%rd4, %r22;
	add.s64 	%rd43, %rd4, %rd42;
	shl.b64 	%rd44, %rd43, 2;
	add.s64 	%rd5, %rd1, %rd44;
	or.pred  	%p21, %p19, %p20;
	@%p21 bra 	$L__BB19_23;
	ld.global.f32 	%f204, [%rd5+4];
	mul.f32 	%f205, %f130, %f204;
	fma.rn.f32 	%f206, %f129, %f391, %f205;
	st.global.f32 	[%rd5+4], %f206;
$L__BB19_23:
	setp.ge.s32 	%p22, %r21, %r71;
	add.s32 	%r59, %r22, 2;
	setp.ge.s32 	%p23, %r59, %r72;
	or.pred  	%p24, %p22, %p23;
	@%p24 bra 	$L__BB19_25;
	ld.global.f32 	%f207, [%rd5+8];
	mul.f32 	%f208, %f130, %f207;
	fma.rn.f32 	%f209, %f129, %f390, %f208;
	st.global.f32 	[%rd5+8], %f209;
$L__BB19_25:
	setp.ge.s32 	%p25, %r21, %r71;
	add.s32 	%r60, %r22, 3;
	setp.ge.s32 	%p26, %r60, %r72;
	or.pred  	%p27, %p25, %p26;
	@%p27 bra 	$L__BB19_27;
	ld.global.f32 	%f210, [%rd5+12];
	mul.f32 	%f211, %f130, %f210;
	fma.rn.f32 	%f212, %f129, %f389, %f211;
	st.global.f32 	[%rd5+12], %f212;
$L__BB19_27:
	setp.ge.s32 	%p28, %r21, %r71;
	add.s32 	%r61, %r22, 4;
	setp.ge.s32 	%p29, %r61, %r72;
	or.pred  	%p30, %p28, %p29;
	@%p30 bra 	$L__BB19_29;
	ld.global.f32 	%f213, [%rd5+16];
	mul.f32 	%f214, %f130, %f213;
	fma.rn.f32 	%f215, %f129, %f388, %f214;
	st.global.f32 	[%rd5+16], %f215;
$L__BB19_29:
	setp.ge.s32 	%p31, %r21, %r71;
	add.s32 	%r62, %r22, 5;
	setp.ge.s32 	%p32, %r62, %r72;
	or.pred  	%p33, %p31, %p32;
	@%p33 bra 	$L__BB19_31;
	ld.global.f32 	%f216, [%rd5+20];
	mul.f32 	%f217, %f130, %f216;
	fma.rn.f32 	%f218, %f129, %f387, %f217;
	st.global.f32 	[%rd5+20], %f218;
$L__BB19_31:
	setp.ge.s32 	%p34, %r21, %r71;
	add.s32 	%r63, %r22, 6;
	setp.ge.s32 	%p35, %r63, %r72;
	or.pred  	%p36, %p34, %p35;
	@%p36 bra 	$L__BB19_33;
	ld.global.f32 	%f219, [%rd5+24];
	mul.f32 	%f220, %f130, %f219;
	fma.rn.f32 	%f221, %f129, %f386, %f220;
	st.global.f32 	[%rd5+24], %f221;
$L__BB19_33:
	setp.ge.s32 	%p37, %r21, %r71;
	add.s32 	%r64, %r22, 7;
	setp.ge.s32 	%p38, %r64, %r72;
	or.pred  	%p39, %p37, %p38;
	@%p39 bra 	$L__BB19_35;
	ld.global.f32 	%f222, [%rd5+28];
	mul.f32 	%f223, %f130, %f222;
	fma.rn.f32 	%f224, %f129, %f385, %f223;
	st.global.f32 	[%rd5+28], %f224;
$L__BB19_35:
	setp.ge.s32 	%p40, %r22, %r72;
	add.s32 	%r65, %r21, 1;
	setp.ge.s32 	%p41, %r65, %r71;
	add.s32 	%r66, %r23, %r72;
	or.pred  	%p42, %p41, %p40;
	@%p42 bra 	$L__BB19_37;
	add.s32 	%r262, %r22, %r66;
	mul.wide.s32 	%rd45, %r262, 4;
	add.s64 	%rd46, %rd1, %rd45;
	ld.global.f32 	%f225, [%rd46];
	mul.f32 	%f226, %f130, %f225;
	fma.rn.f32 	%f227, %f129, %f384, %f226;
	st.global.f32 	[%rd46], %f227;
$L__BB19_37:
	setp.ge.s32 	%p43, %r65, %r71;
	setp.ge.s32 	%p44, %r58, %r72;
	cvt.s64.s32 	%rd47, %r66;
	add.s64 	%rd48, %rd4, %rd47;
	shl.b64 	%rd49, %rd48, 2;
	add.s64 	%rd6, %rd1, %rd49;
	or.pred  	%p45, %p43, %p44;
	@%p45 bra 	$L__BB19_39;
	ld.global.f32 	%f228, [%rd6+4];
	mul.f32 	%f229, %f130, %f228;
	fma.rn.f32 	%f230, %f129, %f383, %f229;
	st.global.f32 	[%rd6+4], %f230;
$L__BB19_39:
	setp.ge.s32 	%p46, %r65, %r71;
	setp.ge.s32 	%p47, %r59, %r72;
	or.pred  	%p48, %p46, %p47;
	@%p48 bra 	$L__BB19_41;
	ld.global.f32 	%f231, [%rd6+8];
	mul.f32 	%f232, %f130, %f231;
	fma.rn.f32 	%f233, %f129, %f382, %f232;
	st.global.f32 	[%rd6+8], %f233;
$L__BB19_41:
	setp.ge.s32 	%p49, %r65, %r71;
	setp.ge.s32 	%p50, %r60, %r72;
	or.pred  	%p51, %p49, %p50;
	@%p51 bra 	$L__BB19_43;
	ld.global.f32 	%f234, [%rd6+12];
	mul.f32 	%f235, %f130, %f234;
	fma.rn.f32 	%f236, %f129, %f381, %f235;
	st.global.f32 	[%rd6+12], %f236;
$L__BB19_43:
	setp.ge.s32 	%p52, %r65, %r71;
	setp.ge.s32 	%p53, %r61, %r72;
	or.pred  	%p54, %p52, %p53;
	@%p54 bra 	$L__BB19_45;
	ld.global.f32 	%f237, [%rd6+16];
	mul.f32 	%f238, %f130, %f237;
	fma.rn.f32 	%f239, %f129, %f380, %f238;
	st.global.f32 	[%rd6+16], %f239;
$L__BB19_45:
	setp.ge.s32 	%p55, %r65, %r71;
	setp.ge.s32 	%p56, %r62, %r72;
	or.pred  	%p57, %p55, %p56;
	@%p57 bra 	$L__BB19_47;
	ld.global.f32 	%f240, [%rd6+20];
	mul.f32 	%f241, %f130, %f240;
	fma.rn.f32 	%f242, %f129, %f379, %f241;
	st.global.f32 	[%rd6+20], %f242;
$L__BB19_47:
	setp.ge.s32 	%p58, %r65, %r71;
	setp.ge.s32 	%p59, %r63, %r72;
	or.pred  	%p60, %p58, %p59;
	@%p60 bra 	$L__BB19_49;
	ld.global.f32 	%f243, [%rd6+24];
	mul.f32 	%f244, %f130, %f243;
	fma.rn.f32 	%f245, %f129, %f378, %f244;
	st.global.f32 	[%rd6+24], %f245;
$L__BB19_49:
	setp.ge.s32 	%p61, %r65, %r71;
	setp.ge.s32 	%p62, %r64, %r72;
	or.pred  	%p63, %p61, %p62;
	@%p63 bra 	$L__BB19_51;
	ld.global.f32 	%f246, [%rd6+28];
	mul.f32 	%f247, %f130, %f246;
	fma.rn.f32 	%f248, %f129, %f377, %f247;
	st.global.f32 	[%rd6+28], %f248;
$L__BB19_51:
	setp.ge.s32 	%p64, %r22, %r72;
	add.s32 	%r67, %r21, 2;
	setp.ge.s32 	%p65, %r67, %r71;
	add.s32 	%r68, %r66, %r72;
	or.pred  	%p66, %p65, %p64;
	@%p66 bra 	$L__BB19_53;
	add.s32 	%r263, %r22, %r68;
	mul.wide.s32 	%rd50, %r263, 4;
	add.s64 	%rd51, %rd1, %rd50;
	ld.global.f32 	%f249, [%rd51];
	mul.f32 	%f250, %f130, %f249;
	fma.rn.f32 	%f251, %f129, %f376, %f250;
	st.global.f32 	[%rd51], %f251;
$L__BB19_53:
	setp.ge.s32 	%p67, %r67, %r71;
	setp.ge.s32 	%p68, %r58, %r72;
	cvt.s64.s32 	%rd52, %r68;
	add.s64 	%rd53, %rd4, %rd52;
	shl.b64 	%rd54, %rd53, 2;
	add.s64 	%rd7, %rd1, %rd54;
	or.pred  	%p69, %p67, %p68;
	@%p69 bra 	$L__BB19_55;
	ld.global.f32 	%f252, [%rd7+4];
	mul.f32 	%f253, %f130, %f252;
	fma.rn.f32 	%f254, %f129, %f375, %f253;
	st.global.f32 	[%rd7+4], %f254;
$L__BB19_55:
	setp.ge.s32 	%p70, %r67, %r71;
	setp.ge.s32 	%p71, %r59, %r72;
	or.pred  	%p72, %p70, %p71;
	@%p72 bra 	$L__BB19_57;
	ld.global.f32 	%f255, [%rd7+8];
	mul.f32 	%f256, %f130, %f255;
	fma.rn.f32 	%f257, %f129, %f374, %f256;
	st.global.f32 	[%rd7+8], %f257;
$L__BB19_57:
	setp.ge.s32 	%p73, %r67, %r71;
	setp.ge.s32 	%p74, %r60, %r72;
	or.pred  	%p75, %p73, %p74;
	@%p75 bra 	$L__BB19_59;
	ld.global.f32 	%f258, [%rd7+12];
	mul.f32 	%f259, %f130, %f258;
	fma.rn.f32 	%f260, %f129, %f373, %f259;
	st.global.f32 	[%rd7+12], %f260;
$L__BB19_59:
	setp.ge.s32 	%p76, %r67, %r71;
	setp.ge.s32 	%p77, %r61, %r72;
	or.pred  	%p78, %p76, %p77;
	@%p78 bra 	$L__BB19_61;
	ld.global.f32 	%f261, [%rd7+16];
	mul.f32 	%f262, %f130, %f261;
	fma.rn.f32 	%f263, %f129, %f372, %f262;
	st.global.f32 	[%rd7+16], %f263;
$L__BB19_61:
	setp.ge.s32 	%p79, %r67, %r71;
	setp.ge.s32 	%p80, %r62, %r72;
	or.pred  	%p81, %p79, %p80;
	@%p81 bra 	$L__BB19_63;
	ld.global.f32 	%f264, [%rd7+20];
	mul.f32 	%f265, %f130, %f264;
	fma.rn.f32 	%f266, %f129, %f371, %f265;
	st.global.f32 	[%rd7+20], %f266;
$L__BB19_63:
	setp.ge.s32 	%p82, %r67, %r71;
	setp.ge.s32 	%p83, %r63, %r72;
	or.pred  	%p84, %p82, %p83;
	@%p84 bra 	$L__BB19_65;
	ld.global.f32 	%f267, [%rd7+24];
	mul.f32 	%f268, %f130, %f267;
	fma.rn.f32 	%f269, %f129, %f370, %f268;
	st.global.f32 	[%rd7+24], %f269;
$L__BB19_65:
	setp.ge.s32 	%p85, %r67, %r71;
	setp.ge.s32 	%p86, %r64, %r72;
	or.pred  	%p87, %p85, %p86;
	@%p87 bra 	$L__BB19_67;
	ld.global.f32 	%f270, [%rd7+28];
	mul.f32 	%f271, %f130, %f270;
	fma.rn.f32 	%f272, %f129, %f369, %f271;
	st.global.f32 	[%rd7+28], %f272;
$L__BB19_67:
	setp.ge.s32 	%p88, %r22, %r72;
	add.s32 	%r69, %r21, 3;
	setp.ge.s32 	%p89, %r69, %r71;
	add.s32 	%r70, %r68, %r72;
	or.pred  	%p90, %p89, %p88;
	@%p90 bra 	$L__BB19_69;
	add.s32 	%r264, %r22, %r70;
	mul.wide.s32 	%rd55, %r264, 4;
	add.s64 	%rd56, %rd1, %rd55;
	ld.global.f32 	%f273, [%rd56];
	mul.f32 	%f274, %f130, %f273;
	fma.rn.f32 	%f275, %f129, %f368, %f274;
	st.global.f32 	[%rd56], %f275;
$L__BB19_69:
	setp.ge.s32 	%p91, %r69, %r71;
	setp.ge.s32 	%p92, %r58, %r72;
	cvt.s64.s32 	%rd57, %r70;
	add.s64 	%rd58, %rd4, %rd57;
	shl.b64 	%rd59, %rd58, 2;
	add.s64 	%rd8, %rd1, %rd59;
	or.pred  	%p93, %p91, %p92;
	@%p93 bra 	$L__BB19_71;
	ld.global.f32 	%f276, [%rd8+4];
	mul.f32 	%f277, %f130, %f276;
	fma.rn.f32 	%f278, %f129, %f367, %f277;
	st.global.f32 	[%rd8+4], %f278;
$L__BB19_71:
	setp.ge.s32 	%p94, %r69, %r71;
	setp.ge.s32 	%p95, %r59, %r72;
	or.pred  	%p96, %p94, %p95;
	@%p96 bra 	$L__BB19_73;
	ld.global.f32 	%f279, [%rd8+8];
	mul.f32 	%f280, %f130, %f279;
	fma.rn.f32 	%f281, %f129, %f366, %f280;
	st.global.f32 	[%rd8+8], %f281;
$L__BB19_73:
	setp.ge.s32 	%p97, %r69, %r71;
	setp.ge.s32 	%p98, %r60, %r72;
	or.pred  	%p99, %p97, %p98;
	@%p99 bra 	$L__BB19_75;
	ld.global.f32 	%f282, [%rd8+12];
	mul.f32 	%f283, %f130, %f282;
	fma.rn.f32 	%f284, %f129, %f365, %f283;
	st.global.f32 	[%rd8+12], %f284;
$L__BB19_75:
	setp.ge.s32 	%p100, %r69, %r71;
	setp.ge.s32 	%p101, %r61, %r72;
	or.pred  	%p102, %p100, %p101;
	@%p102 bra 	$L__BB19_77;
	ld.global.f32 	%f285, [%rd8+16];
	mul.f32 	%f286, %f130, %f285;
	fma.rn.f32 	%f287, %f129, %f364, %f286;
	st.global.f32 	[%rd8+16], %f287;
$L__BB19_77:
	setp.ge.s32 	%p103, %r69, %r71;
	setp.ge.s32 	%p104, %r62, %r72;
	or.pred  	%p105, %p103, %p104;
	@%p105 bra 	$L__BB19_79;
	ld.global.f32 	%f288, [%rd8+20];
	mul.f32 	%f289, %f130, %f288;
	fma.rn.f32 	%f290, %f129, %f363, %f289;
	st.global.f32 	[%rd8+20], %f290;
$L__BB19_79:
	setp.ge.s32 	%p106, %r69, %r71;
	setp.ge.s32 	%p107, %r63, %r72;
	or.pred  	%p108, %p106, %p107;
	@%p108 bra 	$L__BB19_81;
	ld.global.f32 	%f291, [%rd8+24];
	mul.f32 	%f292, %f130, %f291;
	fma.rn.f32 	%f293, %f129, %f362, %f292;
	st.global.f32 	[%rd8+24], %f293;
$L__BB19_81:
	setp.ge.s32 	%p109, %r69, %r71;
	setp.ge.s32 	%p110, %r64, %r72;
	or.pred  	%p111, %p109, %p110;
	@%p111 bra 	$L__BB19_83;
	ld.global.f32 	%f294, [%rd8+28];
	mul.f32 	%f295, %f130, %f294;
	fma.rn.f32 	%f296, %f129, %f361, %f295;
	st.global.f32 	[%rd8+28], %f296;
$L__BB19_83:
	ret;

}
	// .globl	_Z20sgemm_vectorize_smemILi64ELi64ELi32ELi8ELi4EEvPKfS1_Pfiiiff
.visible .entry _Z20sgemm_vectorize_smemILi64ELi64ELi32ELi8ELi4EEvPKfS1_Pfiiiff(
	.param .u64 .ptr .align 1 _Z20sgemm_vectorize_smemILi64ELi64ELi32ELi8ELi4EEvPKfS1_Pfiiiff_param_0,
	.param .u64 .ptr .align 1 _Z20sgemm_vectorize_smemILi64ELi64ELi32ELi8ELi4EEvPKfS1_Pfiiiff_param_1,
	.param .u64 .ptr .align 1 _Z20sgemm_vectorize_smemILi64ELi64ELi32ELi8ELi4EEvPKfS1_Pfiiiff_param_2,
	.param .u32 _Z20sgemm_vectorize_smemILi64ELi64ELi32ELi8ELi4EEvPKfS1_Pfiiiff_param_3,
	.param .u32 _Z20sgemm_vectorize_smemILi64ELi64ELi32ELi8ELi4EEvPKfS1_Pfiiiff_param_4,
	.param .u32 _Z20sgemm_vectorize_smemILi64ELi64ELi32ELi8ELi4EEvPKfS1_Pfiiiff_param_5,
	.param .f32 _Z20sgemm_vectorize_smemILi64ELi64ELi32ELi8ELi4EEvPKfS1_Pfiiiff_param_6,
	.param .f32 _Z20sgemm_vectorize_smemILi64ELi64ELi32ELi8ELi4EEvPKfS1_Pfiiiff_param_7
)
{
	.reg .pred 	%p<112>;
	.reg .b32 	%r<286>;
	.reg .b32 	%f<393>;
	.reg .b64 	%rd<84>;
	// demoted variable
	.shared .align 4 .b8 _ZZ20sgemm_vectorize_smemILi64ELi64ELi32ELi8ELi4EEvPKfS1_PfiiiffE2As[8192];
	// demoted variable
	.shared .align 4 .b8 _ZZ20sgemm_vectorize_smemILi64ELi64ELi32ELi8ELi4EEvPKfS1_PfiiiffE2Bs[8192];
	ld.param.u64 	%rd13, [_Z20sgemm_vectorize_smemILi64ELi64ELi32ELi8ELi4EEvPKfS1_Pfiiiff_param_0];
	ld.param.u64 	%rd14, [_Z20sgemm_vectorize_smemILi64ELi64ELi32ELi8ELi4EEvPKfS1_Pfiiiff_param_1];
	ld.param.u64 	%rd15, [_Z20sgemm_vectorize_smemILi64ELi64ELi32ELi8ELi4EEvPKfS1_Pfiiiff_param_2];
	ld.param.u32 	%r75, [_Z20sgemm_vectorize_smemILi64ELi64ELi32ELi8ELi4EEvPKfS1_Pfiiiff_param_3];
	ld.param.u32 	%r76, [_Z20sgemm_vectorize_smemILi64ELi64ELi32ELi8ELi4EEvPKfS1_Pfiiiff_param_4];
	ld.param.u32 	%r77, [_Z20sgemm_vectorize_smemILi64ELi64ELi32ELi8ELi4EEvPKfS1_Pfiiiff_param_5];
	ld.param.f32 	%f129, [_Z20sgemm_vectorize_smemILi64ELi64ELi32ELi8ELi4EEvPKfS1_Pfiiiff_param_6];
	ld.param.f32 	%f130, [_Z20sgemm_vectorize_smemILi64ELi64ELi32ELi8ELi4EEvPKfS1_Pfiiiff_param_7];
	cvta.to.global.u64 	%rd1, %rd15;
	cvta.to.global.u64 	%rd2, %rd13;
	cvta.to.global.u64 	%rd3, %rd14;
	mov.u32 	%r1, %tid.y;
	mov.u32 	%r2, %tid.x;
	mov.u32 	%r78, %ctaid.y;
	shl.b32 	%r3, %r78, 6;
	mov.u32 	%r79, %ctaid.x;
	shl.b32 	%r4, %r79, 6;
	mov.u32 	%r80, %ntid.x;
	mad.lo.s32 	%r5, %r80, %r1, %r2;
	mov.u32 	%r81, %ntid.y;
	mul.lo.s32 	%r6, %r80, %r81;
	setp.lt.s32 	%p1, %r77, -30;
	mov.f32 	%f361, 0f00000000;
	mov.f32 	%f362, %f361;
	mov.f32 	%f363, %f361;
	mov.f32 	%f364, %f361;
	mov.f32 	%f365, %f361;
	mov.f32 	%f366, %f361;
	mov.f32 	%f367, %f361;
	mov.f32 	%f368, %f361;
	mov.f32 	%f369, %f361;
	mov.f32 	%f370, %f361;
	mov.f32 	%f371, %f361;
	mov.f32 	%f372, %f361;
	mov.f32 	%f373, %f361;
	mov.f32 	%f374, %f361;
	mov.f32 	%f375, %f361;
	mov.f32 	%f376, %f361;
	mov.f32 	%f377, %f361;
	mov.f32 	%f378, %f361;
	mov.f32 	%f379, %f361;
	mov.f32 	%f380, %f361;
	mov.f32 	%f381, %f361;
	mov.f32 	%f382, %f361;
	mov.f32 	%f383, %f361;
	mov.f32 	%f384, %f361;
	mov.f32 	%f385, %f361;
	mov.f32 	%f386, %f361;
	mov.f32 	%f387, %f361;
	mov.f32 	%f388, %f361;
	mov.f32 	%f389, %f361;
	mov.f32 	%f390, %f361;
	mov.f32 	%f391, %f361;
	mov.f32 	%f392, %f361;
	@%p1 bra 	$L__BB20_19;
	add.s32 	%r83, %r77, -1;
	shr.s32 	%r84, %r83, 31;
	shr.u32 	%r85, %r84, 27;
	add.s32 	%r86, %r83, %r85;
	shr.s32 	%r7, %r86, 5;
	add.s32 	%r8, %r5, %r6;
	max.u32 	%r87, %r8, 512;
	setp.lt.u32 	%p2, %r8, 512;
	selp.u32 	%r88, 1, 0, %p2;
	add.s32 	%r89, %r8, %r88;
	sub.s32 	%r90, %r87, %r89;
	div.u32 	%r91, %r90, %r6;
	add.s32 	%r9, %r91, %r88;
	add.s32 	%r92, %r9, 1;
	and.b32  	%r10, %r92, 3;
	shl.b32 	%r93, %r5, 2;
	and.b32  	%r94, %r93, 28;
	shr.u32 	%r95, %r5, 3;
	add.s32 	%r96, %r3, %r95;
	mad.lo.s32 	%r11, %r96, %r77, %r94;
	shl.b32 	%r97, %r5, 8;
	and.b32  	%r98, %r97, 1792;
	add.s32 	%r99, %r98, %r95;
	shl.b32 	%r100, %r99, 2;
	mov.u32 	%r101, _ZZ20sgemm_vectorize_smemILi64ELi64ELi32ELi8ELi4EEvPKfS1_PfiiiffE2As;
	add.s32 	%r12, %r101, %r100;
	shl.b32 	%r102, %r8, 2;
	and.b32  	%r103, %r102, 28;
	shr.u32 	%r104, %r8, 3;
	add.s32 	%r105, %r3, %r104;
	mad.lo.s32 	%r13, %r105, %r77, %r103;
	shl.b32 	%r106, %r8, 8;
	and.b32  	%r107, %r106, 1792;
	add.s32 	%r108, %r107, %r104;
	shl.b32 	%r109, %r108, 2;
	add.s32 	%r14, %r101, %r109;
	add.s32 	%r15, %r8, %r6;
	shl.b32 	%r110, %r15, 2;
	and.b32  	%r111, %r110, 28;
	shr.u32 	%r112, %r15, 3;
	add.s32 	%r113, %r3, %r112;
	mad.lo.s32 	%r16, %r113, %r77, %r111;
	shl.b32 	%r114, %r15, 8;
	and.b32  	%r115, %r114, 1792;
	add.s32 	%r116, %r115, %r112;
	shl.b32 	%r117, %r116, 2;
	add.s32 	%r17, %r101, %r117;
	shr.u32 	%r18, %r5, 4;
	shr.u32 	%r19, %r8, 4;
	shr.u32 	%r20, %r15, 4;
	mov.b32 	%r273, 0;
	mov.f32 	%f361, 0f00000000;
$L__BB20_2:
	setp.gt.u32 	%p3, %r5, 511;
	shl.b32 	%r25, %r273, 5;
	@%p3 bra 	$L__BB20_16;
	setp.eq.s32 	%p4, %r10, 0;
	mov.u32 	%r274, %r5;
	@%p4 bra 	$L__BB20_7;
	setp.eq.s32 	%p5, %r10, 1;
	add.s32 	%r118, %r25, %r11;
	mul.wide.s32 	%rd16, %r118, 4;
	add.s64 	%rd17, %rd2, %rd16;
	ld.global.nc.v4.f32 	{%f133, %f134, %f135, %f136}, [%rd17];
	st.shared.f32 	[%r12], %f133;
	st.shared.f32 	[%r12+256], %f134;
	st.shared.f32 	[%r12+512], %f135;
	st.shared.f32 	[%r12+768], %f136;
	mov.u32 	%r274, %r8;
	@%p5 bra 	$L__BB20_7;
	setp.eq.s32 	%p6, %r10, 2;
	add.s32 	%r119, %r25, %r13;
	mul.wide.s32 	%rd18, %r119, 4;
	add.s64 	%rd19, %rd2, %rd18;
	ld.global.nc.v4.f32 	{%f137, %f138, %f139, %f140}, [%rd19];
	st.shared.f32 	[%r14], %f137;
	st.shared.f32 	[%r14+256], %f138;
	st.shared.f32 	[%r14+512], %f139;
	st.shared.f32 	[%r14+768], %f140;
	mov.u32 	%r274, %r15;
	@%p6 bra 	$L__BB20_7;
	add.s32 	%r274, %r15, %r6;
	add.s32 	%r120, %r25, %r16;
	mul.wide.s32 	%rd20, %r120, 4;
	add.s64 	%rd21, %rd2, %rd20;
	ld.global.nc.v4.f32 	{%f141, %f142, %f143, %f144}, [%rd21];
	st.shared.f32 	[%r17], %f141;
	st.shared.f32 	[%r17+256], %f142;
	st.shared.f32 	[%r17+512], %f143;
	st.shared.f32 	[%r17+768], %f144;
$L__BB20_7:
	setp.lt.u32 	%p7, %r9, 3;
	@%p7 bra 	$L__BB20_10;
	shl.b32 	%r276, %r274, 2;
	shl.b32 	%r121, %r6, 3;
	add.s32 	%r282, %r121, %r276;
	shl.b32 	%r122, %r6, 1;
	add.s32 	%r281, %r122, %r274;
	mad.lo.s32 	%r280, %r6, 12, %r276;
	mad.lo.s32 	%r279, %r6, 3, %r274;
	add.s32 	%r278, %r6, %r274;
	shl.b32 	%r277, %r278, 2;
$L__BB20_9:
	.pragma "nounroll";
	and.b32  	%r123, %r276, 28;
	shr.u32 	%r124, %r274, 3;
	add.s32 	%r125, %r123, %r25;
	add.s32 	%r126, %r3, %r124;
	mad.lo.s32 	%r127, %r126, %r77, %r125;
	mul.wide.s32 	%rd22, %r127, 4;
	add.s64 	%rd23, %rd2, %rd22;
	ld.global.nc.v4.f32 	{%f145, %f146, %f147, %f148}, [%rd23];
	shl.b32 	%r128, %r276, 6;
	and.b32  	%r129, %r128, 1792;
	add.s32 	%r130, %r129, %r124;
	shl.b32 	%r131, %r130, 2;
	mov.u32 	%r132, _ZZ20sgemm_vectorize_smemILi64ELi64ELi32ELi8ELi4EEvPKfS1_PfiiiffE2As;
	add.s32 	%r133, %r132, %r131;
	st.shared.f32 	[%r133], %f145;
	st.shared.f32 	[%r133+256], %f146;
	st.shared.f32 	[%r133+512], %f147;
	st.shared.f32 	[%r133+768], %f148;
	add.s32 	%r134, %r274, %r6;
	and.b32  	%r135, %r277, 28;
	shr.u32 	%r136, %r278, 3;
	add.s32 	%r137, %r135, %r25;
	add.s32 	%r138, %r3, %r136;
	mad.lo.s32 	%r139, %r138, %r77, %r137;
	mul.wide.s32 	%rd24, %r139, 4;
	add.s64 	%rd25, %rd2, %rd24;
	ld.global.nc.v4.f32 	{%f149, %f150, %f151, %f152}, [%rd25];
	shl.b32 	%r140, %r277, 6;
	and.b32  	%r141, %r140, 1792;
	add.s32 	%r142, %r141, %r136;
	shl.b32 	%r143, %r142, 2;
	add.s32 	%r144, %r132, %r143;
	st.shared.f32 	[%r144], %f149;
	st.shared.f32 	[%r144+256], %f150;
	st.shared.f32 	[%r144+512], %f151;
	st.shared.f32 	[%r144+768], %f152;
	add.s32 	%r145, %r134, %r6;
	and.b32  	%r146, %r282, 28;
	shr.u32 	%r147, %r281, 3;
	add.s32 	%r148, %r146, %r25;
	add.s32 	%r149, %r3, %r147;
	mad.lo.s32 	%r150, %r149, %r77, %r148;
	mul.wide.s32 	%rd26, %r150, 4;
	add.s64 	%rd27, %rd2, %rd26;
	ld.global.nc.v4.f32 	{%f153, %f154, %f155, %f156}, [%rd27];
	shl.b32 	%r151, %r282, 6;
	and.b32  	%r152, %r151, 1792;
	add.s32 	%r153, %r152, %r147;
	shl.b32 	%r154, %r153, 2;
	add.s32 	%r155, %r132, %r154;
	st.shared.f32 	[%r155], %f153;
	st.shared.f32 	[%r155+256], %f154;
	st.shared.f32 	[%r155+512], %f155;
	st.shared.f32 	[%r155+768], %f156;
	add.s32 	%r156, %r145, %r6;
	and.b32  	%r157, %r280, 28;
	shr.u32 	%r158, %r279, 3;
	add.s32 	%r159, %r157, %r25;
	add.s32 	%r160, %r3, %r158;
	mad.lo.s32 	%r161, %r160, %r77, %r159;
	mul.wide.s32 	%rd28, %r161, 4;
	add.s64 	%rd29, %rd2, %rd28;
	ld.global.nc.v4.f32 	{%f157, %f158, %f159, %f160}, [%rd29];
	shl.b32 	%r162, %r280, 6;
	and.b32  	%r163, %r162, 1792;
	add.s32 	%r164, %r163, %r158;
	shl.b32 	%r165, %r164, 2;
	add.s32 	%r166, %r132, %r165;
	st.shared.f32 	[%r166], %f157;
	st.shared.f32 	[%r166+256], %f158;
	st.shared.f32 	[%r166+512], %f159;
	st.shared.f32 	[%r166+768], %f160;
	add.s32 	%r274, %r156, %r6;
	shl.b32 	%r167, %r6, 4;
	add.s32 	%r282, %r282, %r167;
	shl.b32 	%r168, %r6, 2;
	add.s32 	%r281, %r281, %r168;
	add.s32 	%r280, %r280, %r167;
	add.s32 	%r279, %r279, %r168;
	add.s32 	%r278, %r278, %r168;
	add.s32 	%r277, %r277, %r167;
	add.s32 	%r276, %r276, %r167;
	setp.lt.u32 	%p8, %r274, 512;
	@%p8 bra 	$L__BB20_9;
$L__BB20_10:
	mov.u32 	%r275, %r5;
	@%p4 bra 	$L__BB20_14;
	setp.eq.s32 	%p10, %r10, 1;
	add.s32 	%r169, %r25, %r18;
	shl.b32 	%r170, %r5, 2;
	and.b32  	%r171, %r170, 60;
	add.s32 	%r172, %r171, %r4;
	mad.lo.s32 	%r173, %r169, %r76, %r172;
	mul.wide.s32 	%rd30, %r173, 4;
	add.s64 	%rd31, %rd3, %rd30;
	ld.global.nc.v4.f32 	{%f161, %f162, %f163, %f164}, [%rd31];
	shl.b32 	%r174, %r18, 8;
	shl.b32 	%r175, %r5, 4;
	and.b32  	%r176, %r175, 240;
	or.b32  	%r177, %r174, %r176;
	mov.u32 	%r178, _ZZ20sgemm_vectorize_smemILi64ELi64ELi32ELi8ELi4EEvPKfS1_PfiiiffE2Bs;
	add.s32 	%r179, %r178, %r177;
	st.shared.f32 	[%r179], %f161;
	st.shared.f32 	[%r179+4], %f162;
	st.shared.f32 	[%r179+8], %f163;
	st.shared.f32 	[%r179+12], %f164;
	mov.u32 	%r275, %r8;
	@%p10 bra 	$L__BB20_14;
	setp.eq.s32 	%p11, %r10, 2;
	add.s32 	%r180, %r25, %r19;
	shl.b32 	%r181, %r8, 2;
	and.b32  	%r182, %r181, 60;
	add.s32 	%r183, %r182, %r4;
	mad.lo.s32 	%r184, %r180, %r76, %r183;
	mul.wide.s32 	%rd32, %r184, 4;
	add.s64 	%rd33, %rd3, %rd32;
	ld.global.nc.v4.f32 	{%f165, %f166, %f167, %f168}, [%rd33];
	shl.b32 	%r185, %r19, 8;
	shl.b32 	%r186, %r8, 4;
	and.b32  	%r187, %r186, 240;
	or.b32  	%r188, %r185, %r187;
	mov.u32 	%r189, _ZZ20sgemm_vectorize_smemILi64ELi64ELi32ELi8ELi4EEvPKfS1_PfiiiffE2Bs;
	add.s32 	%r190, %r189, %r188;
	st.shared.f32 	[%r190], %f165;
	st.shared.f32 	[%r190+4], %f166;
	st.shared.f32 	[%r190+8], %f167;
	st.shared.f32 	[%r190+12], %f168;
	mov.u32 	%r275, %r15;
	@%p11 bra 	$L__BB20_14;
	add.s32 	%r275, %r15, %r6;
	add.s32 	%r191, %r25, %r20;
	shl.b32 	%r192, %r15, 2;
	and.b32  	%r193, %r192, 60;
	add.s32 	%r194, %r193, %r4;
	mad.lo.s32 	%r195, %r191, %r76, %r194;
	mul.wide.s32 	%rd34, %r195, 4;
	add.s64 	%rd35, %rd3, %rd34;
	ld.global.nc.v4.f32 	{%f169, %f170, %f171, %f172}, [%rd35];
	shl.b32 	%r196, %r20, 8;
	shl.b32 	%r197, %r15, 4;
	and.b32  	%r198, %r197, 240;
	or.b32  	%r199, %r196, %r198;
	mov.u32 	%r200, _ZZ20sgemm_vectorize_smemILi64ELi64ELi32ELi8ELi4EEvPKfS1_PfiiiffE2Bs;
	add.s32 	%r201, %r200, %r199;
	st.shared.f32 	[%r201], %f169;
	st.shared.f32 	[%r201+4], %f170;
	st.shared.f32 	[%r201+8], %f171;
	st.shared.f32 	[%r201+12], %f172;
$L__BB20_14:
	@%p7 bra 	$L__BB20_16;
$L__BB20_15:
	.pragma "nounroll";
	shl.b32 	%r202, %r275, 2;
	and.b32  	%r203, %r202, 60;
	shr.u32 	%r204, %r275, 4;
	add.s32 	%r205, %r203, %r4;
	add.s32 	%r206, %r25, %r204;
	mad.lo.s32 	%r207, %r206, %r76, %r205;
	mul.wide.s32 	%rd36, %r207, 4;
	add.s64 	%rd37, %rd3, %rd36;
	ld.global.nc.v4.f32 	{%f173, %f174, %f175, %f176}, [%rd37];
	shl.b32 	%r208, %r275, 4;
	and.b32  	%r209, %r208, 240;
	shl.b32 	%r210, %r204, 8;
	or.b32  	%r211, %r210, %r209;
	mov.u32 	%r212, _ZZ20sgemm_vectorize_smemILi64ELi64ELi32ELi8ELi4EEvPKfS1_PfiiiffE2Bs;
	add.s32 	%r213, %r212, %r211;
	st.shared.f32 	[%r213], %f173;
	st.shared.f32 	[%r213+4], %f174;
	st.shared.f32 	[%r213+8], %f175;
	st.shared.f32 	[%r213+12], %f176;
	add.s32 	%r214, %r275, %r6;
	shl.b32 	%r215, %r214, 2;
	and.b32  	%r216, %r215, 60;
	shr.u32 	%r217, %r214, 4;
	add.s32 	%r218, %r216, %r4;
	add.s32 	%r219, %r25, %r217;
	mad.lo.s32 	%r220, %r219, %r76, %r218;
	mul.wide.s32 	%rd38, %r220, 4;
	add.s64 	%rd39, %rd3, %rd38;
	ld.global.nc.v4.f32 	{%f177, %f178, %f179, %f180}, [%rd39];
	shl.b32 	%r221, %r214, 4;
	and.b32  	%r222, %r221, 240;
	shl.b32 	%r223, %r217, 8;
	or.b32  	%r224, %r223, %r222;
	add.s32 	%r225, %r212, %r224;
	st.shared.f32 	[%r225], %f177;
	st.shared.f32 	[%r225+4], %f178;
	st.shared.f32 	[%r225+8], %f179;
	st.shared.f32 	[%r225+12], %f180;
	add.s32 	%r226, %r214, %r6;
	shl.b32 	%r227, %r226, 2;
	and.b32  	%r228, %r227, 60;
	shr.u32 	%r229, %r226, 4;
	add.s32 	%r230, %r228, %r4;
	add.s32 	%r231, %r25, %r229;
	mad.lo.s32 	%r232, %r231, %r76, %r230;
	mul.wide.s32 	%rd40, %r232, 4;
	add.s64 	%rd41, %rd3, %rd40;
	ld.global.nc.v4.f32 	{%f181, %f182, %f183, %f184}, [%rd41];
	shl.b32 	%r233, %r226, 4;
	and.b32  	%r234, %r233, 240;
	shl.b32 	%r235, %r229, 8;
	or.b32  	%r236, %r235, %r234;
	add.s32 	%r237, %r212, %r236;
	st.shared.f32 	[%r237], %f181;
	st.shared.f32 	[%r237+4], %f182;
	st.shared.f32 	[%r237+8], %f183;
	st.shared.f32 	[%r237+12], %f184;
	add.s32 	%r238, %r226, %r6;
	shl.b32 	%r239, %r238, 2;
	and.b32  	%r240, %r239, 60;
	shr.u32 	%r241, %r238, 4;
	add.s32 	%r242, %r240, %r4;
	add.s32 	%r243, %r25, %r241;
	mad.lo.s32 	%r244, %r243, %r76, %r242;
	mul.wide.s32 	%rd42, %r244, 4;
	add.s64 	%rd43, %rd3, %rd42;
	ld.global.nc.v4.f32 	{%f185, %f186, %f187, %f188}, [%rd43];
	shl.b32 	%r245, %r238, 4;
	and.b32  	%r246, %r245, 240;
	shl.b32 	%r247, %r241, 8;
	or.b32  	%r248, %r247, %r246;
	add.s32 	%r249, %r212, %r248;
	st.shared.f32 	[%r249], %f185;
	st.shared.f32 	[%r249+4], %f186;
	st.shared.f32 	[%r249+8], %f187;
	st.shared.f32 	[%r249+12], %f188;
	add.s32 	%r275, %r238, %r6;
	setp.lt.u32 	%p13, %r275, 512;
	@%p13 bra 	$L__BB20_15;
$L__BB20_16:
	bar.sync 	0;
	mov.b32 	%r285, 0;
$L__BB20_17:
	shl.b32 	%r251, %r285, 6;
	shl.b32 	%r252, %r1, 3;
	add.s32 	%r253, %r251, %r252;
	shl.b32 	%r254, %r253, 2;
	mov.u32 	%r255, _ZZ20sgemm_vectorize_smemILi64ELi64ELi32ELi8ELi4EEvPKfS1_PfiiiffE2As;
	add.s32 	%r256, %r255, %r254;
	ld.shared.f32 	%f189, [%r256];
	ld.shared.f32 	%f190, [%r256+4];
	ld.shared.f32 	%f191, [%r256+8];
	ld.shared.f32 	%f192, [%r256+12];
	ld.shared.f32 	%f193, [%r256+16];
	ld.shared.f32 	%f194, [%r256+20];
	ld.shared.f32 	%f195, [%r256+24];
	ld.shared.f32 	%f196, [%r256+28];
	shl.b32 	%r257, %r2, 2;
	add.s32 	%r258, %r251, %r257;
	shl.b32 	%r259, %r258, 2;
	mov.u32 	%r260, _ZZ20sgemm_vectorize_smemILi64ELi64ELi32ELi8ELi4EEvPKfS1_PfiiiffE2Bs;
	add.s32 	%r261, %r260, %r259;
	ld.shared.f32 	%f197, [%r261];
	ld.shared.f32 	%f198, [%r261+4];
	ld.shared.f32 	%f199, [%r261+8];
	ld.shared.f32 	%f200, [%r261+12];
	fma.rn.f32 	%f392, %f189, %f197, %f392;
	fma.rn.f32 	%f391, %f189, %f198, %f391;
	fma.rn.f32 	%f390, %f189, %f199, %f390;
	fma.rn.f32 	%f389, %f189, %f200, %f389;
	fma.rn.f32 	%f388, %f190, %f197, %f388;
	fma.rn.f32 	%f387, %f190, %f198, %f387;
	fma.rn.f32 	%f386, %f190, %f199, %f386;
	fma.rn.f32 	%f385, %f190, %f200, %f385;
	fma.rn.f32 	%f384, %f191, %f197, %f384;
	fma.rn.f32 	%f383, %f191, %f198, %f383;
	fma.rn.f32 	%f382, %f191, %f199, %f382;
	fma.rn.f32 	%f381, %f191, %f200, %f381;
	fma.rn.f32 	%f380, %f192, %f197, %f380;
	fma.rn.f32 	%f379, %f192, %f198, %f379;
	fma.rn.f32 	%f378, %f192, %f199, %f378;
	fma.rn.f32 	%f377, %f192, %f200, %f377;
	fma.rn.f32 	%f376, %f193, %f197, %f376;
	fma.rn.f32 	%f375, %f193, %f198, %f375;
	fma.rn.f32 	%f374, %f193, %f199, %f374;
	fma.rn.f32 	%f373, %f193, %f200, %f373;
	fma.rn.f32 	%f372, %f194, %f197, %f372;
	fma.rn.f32 	%f371, %f194, %f198, %f371;
	fma.rn.f32 	%f370, %f194, %f199, %f370;
	fma.rn.f32 	%f369, %f194, %f200, %f369;
	fma.rn.f32 	%f368, %f195, %f197, %f368;
	fma.rn.f32 	%f367, %f195, %f198, %f367;
	fma.rn.f32 	%f366, %f195, %f199, %f366;
	fma.rn.f32 	%f365, %f195, %f200, %f365;
	fma.rn.f32 	%f364, %f196, %f197, %f364;
	fma.rn.f32 	%f363, %f196, %f198, %f363;
	fma.rn.f32 	%f362, %f196, %f199, %f362;
	fma.rn.f32 	%f361, %f196, %f200, %f361;
	add.s32 	%r285, %r285, 1;
	setp.ne.s32 	%p14, %r285, 32;
	@%p14 bra 	$L__BB20_17;
	bar.sync 	0;
	add.s32 	%r57, %r273, 1;
	setp.eq.s32 	%p15, %r273, %r7;
	mov.u32 	%r273, %r57;
	@%p15 bra 	$L__BB20_19;
	bra.uni 	$L__BB20_2;
$L__BB20_19:
	shl.b32 	%r262, %r1, 3;
	add.s32 	%r21, %r3, %r262;
	shl.b32 	%r264, %r2, 2;
	add.s32 	%r22, %r4, %r264;
	setp.lt.s32 	%p16, %r21, %r75;
	mul.lo.s32 	%r23, %r21, %r76;
	setp.lt.s32 	%p17, %r22, %r76;
	and.pred  	%p18, %p16, %p17;
	@%p18 bra 	$L__BB20_20;
	bra.uni 	$L__BB20_21;
$L__BB20_20:
	add.s32 	%r265, %r22, %r23;
	mul.wide.s32 	%rd44, %r265, 4;
	add.s64 	%rd45, %rd1, %rd44;
	ld.global.f32 	%f201, [%rd45];
	mul.f32 	%f202, %f130, %f201;
	fma.rn.f32 	%f203, %f129, %f392, %f202;
	st.global.f32 	[%rd45], %f203;
$L__BB20_21:
	setp.ge.s32 	%p19, %r21, %r75;
	add.s32 	%r58, %r22, 1;
	setp.ge.s32 	%p20, %r58, %r76;
	cvt.s64.s32 	%rd46, %r23;
	cvt.s64.s32 	%rd4, %r22;
	add.s64 	%rd47, %rd4, %rd46;
	shl.b64 	%rd48, %rd47, 2;
	add.s64 	%rd5, %rd1, %rd48;
	or.pred  	%p21, %p19, %p20;
	@%p21 bra 	$L__BB20_23;
	ld.global.f32 	%f204, [%rd5+4];
	mul.f32 	%f205, %f130, %f204;
	fma.rn.f32 	%f206, %f129, %f391, %f205;
	st.global.f32 	[%rd5+4], %f206;
$L__BB20_23:
	setp.ge.s32 	%p22, %r21, %r75;
	add.s32 	%r59, %r22, 2;
	setp.ge.s32 	%p23, %r59, %r76;
	or.pred  	%p24, %p22, %p23;
	@%p24 bra 	$L__BB20_25;
	ld.global.f32 	%f207, [%rd5+8];
	mul.f32 	%f208, %f130, %f207;
	fma.rn.f32 	%f209, %f129, %f390, %f208;
	st.global.f32 	[%rd5+8], %f209;
$L__BB20_25:
	setp.ge.s32 	%p25, %r21, %r75;
	add.s32 	%r60, %r22, 3;
	setp.ge.s32 	%p26, %r60, %r76;
	or.pred  	%p27, %p25, %p26;
	@%p27 bra 	$L__BB20_27;
	ld.global.f32 	%f210, [%rd5+12];
	mul.f32 	%f211, %f130, %f210;
	fma.rn.f32 	%f212, %f129, %f389, %f211;
	st.global.f32 	[%rd5+12], %f212;
$L__BB20_27:
	setp.ge.s32 	%p28, %r22, %r76;
	add.s32 	%r61, %r21, 1;
	setp.ge.s32 	%p29, %r61, %r75;
	add.s32 	%r62, %r23, %r76;
	or.pred  	%p30, %p29, %p28;
	@%p30 bra 	$L__BB20_29;
	add.s32 	%r266, %r22, %r62;
	mul.wide.s32 	%rd49, %r266, 4;
	add.s64 	%rd50, %rd1, %rd49;
	ld.global.f32 	%f213, [%rd50];
	mul.f32 	%f214, %f130, %f213;
	fma.rn.f32 	%f215, %f129, %f388, %f214;
	st.global.f32 	[%rd50], %f215;
$L__BB20_29:
	setp.ge.s32 	%p31, %r61, %r75;
	setp.ge.s32 	%p32, %r58, %r76;
	cvt.s64.s32 	%rd51, %r62;
	add.s64 	%rd52, %rd4, %rd51;
	shl.b64 	%rd53, %rd52, 2;
	add.s64 	%rd6, %rd1, %rd53;
	or.pred  	%p33, %p31, %p32;
	@%p33 bra 	$L__BB20_31;
	ld.global.f32 	%f216, [%rd6+4];
	mul.f32 	%f217, %f130, %f216;
	fma.rn.f32 	%f218, %f129, %f387, %f217;
	st.global.f32 	[%rd6+4], %f218;
$L__BB20_31:
	setp.ge.s32 	%p34, %r61, %r75;
	setp.ge.s32 	%p35, %r59, %r76;
	or.pred  	%p36, %p34, %p35;
	@%p36 bra 	$L__BB20_33;
	ld.global.f32 	%f219, [%rd6+8];
	mul.f32 	%f220, %f130, %f219;
	fma.rn.f32 	%f221, %f129, %f386, %f220;
	st.global.f32 	[%rd6+8], %f221;
$L__BB20_33:
	setp.ge.s32 	%p37, %r61, %r75;
	setp.ge.s32 	%p38, %r60, %r76;
	or.pred  	%p39, %p37, %p38;
	@%p39 bra 	$L__BB20_35;
	ld.global.f32 	%f222, [%rd6+12];
	mul.f32 	%f223, %f130, %f222;
	fma.rn.f32 	%f224, %f129, %f385, %f223;
	st.global.f32 	[%rd6+12], %f224;
$L__BB20_35:
	setp.ge.s32 	%p40, %r22, %r76;
	add.s32 	%r63, %r21, 2;
	setp.ge.s32 	%p41, %r63, %r75;
	add.s32 	%r64, %r62, %r76;
	or.pred  	%p42, %p41, %p40;
	@%p42 bra 	$L__BB20_37;
	add.s32 	%r267, %r22, %r64;
	mul.wide.s32 	%rd54, %r267, 4;
	add.s64 	%rd55, %rd1, %rd54;
	ld.global.f32 	%f225, [%rd55];
	mul.f32 	%f226, %f130, %f225;
	fma.rn.f32 	%f227, %f129, %f384, %f226;
	st.global.f32 	[%rd55], %f227;
$L__BB20_37:
	setp.ge.s32 	%p43, %r63, %r75;
	setp.ge.s32 	%p44, %r58, %r76;
	cvt.s64.s32 	%rd56, %r64;
	add.s64 	%rd57, %rd4, %rd56;
	shl.b64 	%rd58, %rd57, 2;
	add.s64 	%rd7, %rd1, %rd58;
	or.pred  	%p45, %p43, %p44;
	@%p45 bra 	$L__BB20_39;
	ld.global.f32 	%f228, [%rd7+4];
	mul.f32 	%f229, %f130, %f228;
	fma.rn.f32 	%f230, %f129, %f383, %f229;
	st.global.f32 	[%rd7+4], %f230;
$L__BB20_39:
	setp.ge.s32 	%p46, %r63, %r75;
	setp.ge.s32 	%p47, %r59, %r76;
	or.pred  	%p48, %p46, %p47;
	@%p48 bra 	$L__BB20_41;
	ld.global.f32 	%f231, [%rd7+8];
	mul.f32 	%f232, %f130, %f231;
	fma.rn.f32 	%f233, %f129, %f382, %f232;
	st.global.f32 	[%rd7+8], %f233;
$L__BB20_41:
	setp.ge.s32 	%p49, %r63, %r75;
	setp.ge.s32 	%p50, %r60, %r76;
	or.pred  	%p51, %p49, %p50;
	@%p51 bra 	$L__BB20_43;
	ld.global.f32 	%f234, [%rd7+12];
	mul.f32 	%f235, %f130, %f234;
	fma.rn.f32 	%f236, %f129, %f381, %f235;
	st.global.f32 	[%rd7+12], %f236;
$L__BB20_43:
	setp.ge.s32 	%p52, %r22, %r76;
	add.s32 	%r65, %r21, 3;
	setp.ge.s32 	%p53, %r65, %r75;
	add.s32 	%r66, %r64, %r76;
	or.pred  	%p54, %p53, %p52;
	@%p54 bra 	$L__BB20_45;
	add.s32 	%r268, %r22, %r66;
	mul.wide.s32 	%rd59, %r268, 4;
	add.s64 	%rd60, %rd1, %rd59;
	ld.global.f32 	%f237, [%rd60];
	mul.f32 	%f238, %f130, %f237;
	fma.rn.f32 	%f239, %f129, %f380, %f238;
	st.global.f32 	[%rd60], %f239;
$L__BB20_45:
	setp.ge.s32 	%p55, %r65, %r75;
	setp.ge.s32 	%p56, %r58, %r76;
	cvt.s64.s32 	%rd61, %r66;
	add.s64 	%rd62, %rd4, %rd61;
	shl.b64 	%rd63, %rd62, 2;
	add.s64 	%rd8, %rd1, %rd63;
	or.pred  	%p57, %p55, %p56;
	@%p57 bra 	$L__BB20_47;
	ld.global.f32 	%f240, [%rd8+4];
	mul.f32 	%f241, %f130, %f240;
	fma.rn.f32 	%f242, %f129, %f379, %f241;
	st.global.f32 	[%rd8+4], %f242;
$L__BB20_47:
	setp.ge.s32 	%p58, %r65, %r75;
	setp.ge.s32 	%p59, %r59, %r76;
	or.pred  	%p60, %p58, %p59;
	@%p60 bra 	$L__BB20_49;
	ld.global.f32 	%f243, [%rd8+8];
	mul.f32 	%f244, %f130, %f243;
	fma.rn.f32 	%f245, %f129, %f378, %f244;
	st.global.f32 	[%rd8+8], %f245;
$L__BB20_49:
	setp.ge.s32 	%p61, %r65, %r75;
	setp.ge.s32 	%p62, %r60, %r76;
	or.pred  	%p63, %p61, %p62;
	@%p63 bra 	$L__BB20_51;
	ld.global.f32 	%f246, [%rd8+12];
	mul.f32 	%f247, %f130, %f246;
	fma.rn.f32 	%f248, %f129, %f377, %f247;
	st.global.f32 	[%rd8+12], %f248;
$L__BB20_51:
	setp.ge.s32 	%p64, %r22, %r76;
	add.s32 	%r67, %r21, 4;
	setp.ge.s32 	%p65, %r67, %r75;
	add.s32 	%r68, %r66, %r76;
	or.pred  	%p66, %p65, %p64;
	@%p66 bra 	$L__BB20_53;
	add.s32 	%r269, %r22, %r68;
	mul.wide.s32 	%rd64, %r269, 4;
	add.s64 	%rd65, %rd1, %rd64;
	ld.global.f32 	%f249, [%rd65];
	mul.f32 	%f250, %f130, %f249;
	fma.rn.f32 	%f251, %f129, %f376, %f250;
	st.global.f32 	[%rd65], %f251;
$L__BB20_53:
	setp.ge.s32 	%p67, %r67, %r75;
	setp.ge.s32 	%p68, %r58, %r76;
	cvt.s64.s32 	%rd66, %r68;
	add.s64 	%rd67, %rd4, %rd66;
	shl.b64 	%rd68, %rd67, 2;
	add.s64 	%rd9, %rd1, %rd68;
	or.pred  	%p69, %p67, %p68;
	@%p69 bra 	$L__BB20_55;
	ld.global.f32 	%f252, [%rd9+4];
	mul.f32 	%f253, %f130, %f252;
	fma.rn.f32 	%f254, %f129, %f375, %f253;
	st.global.f32 	[%rd9+4], %f254;
$L__BB20_55:
	setp.ge.s32 	%p70, %r67, %r75;
	setp.ge.s32 	%p71, %r59, %r76;
	or.pred  	%p72, %p70, %p71;
	@%p72 bra 	$L__BB20_57;
	ld.global.f32 	%f255, [%rd9+8];
	mul.f32 	%f256, %f130, %f255;
	fma.rn.f32 	%f257, %f129, %f374, %f256;
	st.global.f32 	[%rd9+8], %f257;
$L__BB20_57:
	setp.ge.s32 	%p73, %r67, %r75;
	setp.ge.s32 	%p74, %r60, %r76;
	or.pred  	%p75, %p73, %p74;
	@%p75 bra 	$L__BB20_59;
	ld.global.f32 	%f258, [%rd9+12];
	mul.f32 	%f259, %f130, %f258;
	fma.rn.f32 	%f260, %f129, %f373, %f259;
	st.global.f32 	[%rd9+12], %f260;
$L__BB20_59:
	setp.ge.s32 	%p76, %r22, %r76;
	add.s32 	%r69, %r21, 5;
	setp.ge.s32 	%p77, %r69, %r75;
	add.s32 	%r70, %r68, %r76;
	or.pred  	%p78, %p77, %p76;
	@%p78 bra 	$L__BB20_61;
	add.s32 	%r270, %r22, %r70;
	mul.wide.s32 	%rd69, %r270, 4;
	add.s64 	%rd70, %rd1, %rd69;
	ld.global.f32 	%f261, [%rd70];
	mul.f32 	%f262, %f130, %f261;
	fma.rn.f32 	%f263, %f129, %f372, %f262;
	st.global.f32 	[%rd70], %f263;
$L__BB20_61:
	setp.ge.s32 	%p79, %r69, %r75;
	setp.ge.s32 	%p80, %r58, %r76;
	cvt.s64.s32 	%rd71, %r70;
	add.s64 	%rd72, %rd4, %rd71;
	shl.b64 	%rd73, %rd72, 2;
	add.s64 	%rd10, %rd1, %rd73;
	or.pred  	%p81, %p79, %p80;
	@%p81 bra 	$L__BB20_63;
	ld.global.f32 	%f264, [%rd10+4];
	mul.f32 	%f265, %f130, %f264;
	fma.rn.f32 	%f266, %f129, %f371, %f265;
	st.global.f32 	[%rd10+4], %f266;
$L__BB20_63:
	setp.ge.s32 	%p82, %r69, %r75;
	setp.ge.s32 	%p83, %r59, %r76;
	or.pred  	%p84, %p82, %p83;
	@%p84 bra 	$L__BB20_65;
	ld.global.f32 	%f267, [%rd10+8];
	mul.f32 	%f268, %f130, %f267;
	fma.rn.f32 	%f269, %f129, %f370, %f268;
	st.global.f32 	[%rd10+8], %f269;
$L__BB20_65:
	setp.ge.s32 	%p85, %r69, %r75;
	setp.ge.s32 	%p86, %r60, %r76;
	or.pred  	%p87, %p85, %p86;
	@%p87 bra 	$L__BB20_67;
	ld.global.f32 	%f270, [%rd10+12];
	mul.f32 	%f271, %f130, %f270;
	fma.rn.f32 	%f272, %f129, %f369, %f271;
	st.global.f32 	[%rd10+12], %f272;
$L__BB20_67:
	setp.ge.s32 	%p88, %r22, %r76;
	add.s32 	%r71, %r21, 6;
	setp.ge.s32 	%p89, %r71, %r75;
	add.s32 	%r72, %r70, %r76;
	or.pred  	%p90, %p89, %p88;
	@%p90 bra 	$L__BB20_69;
	add.s32 	%r271, %r22, %r72;
	mul.wide.s32 	%rd74, %r271, 4;
	add.s64 	%rd75, %rd1, %rd74;
	ld.global.f32 	%f273, [%rd75];
	mul.f32 	%f274, %f130, %f273;
	fma.rn.f32 	%f275, %f129, %f368, %f274;
	st.global.f32 	[%rd75], %f275;
$L__BB20_69:
	setp.ge.s32 	%p91, %r71, %r75;
	setp.ge.s32 	%p92, %r58, %r76;
	cvt.s64.s32 	%rd76, %r72;
	add.s64 	%rd77, %rd4, %rd76;
	shl.b64 	%rd78, %rd77, 2;
	add.s64 	%rd11, %rd1, %rd78;
	or.pred  	%p93, %p91, %p92;
	@%p93 bra 	$L__BB20_71;
	ld.global.f32 	%f276, [%rd11+4];
	mul.f32 	%f277, %f130, %f276;
	fma.rn.f32 	%f278, %f129, %f367, %f277;
	st.global.f32 	[%rd11+4], %f278;
$L__BB20_71:
	setp.ge.s32 	%p94, %r71, %r75;
	setp.ge.s32 	%p95, %r59, %r76;
	or.pred  	%p96, %p94, %p95;
	@%p96 bra 	$L__BB20_73;
	ld.global.f32 	%f279, [%rd11+8];
	mul.f32 	%f280, %f130, %f279;
	fma.rn.f32 	%f281, %f129, %f366, %f280;
	st.global.f32 	[%rd11+8], %f281;
$L__BB20_73:
	setp.ge.s32 	%p97, %r71, %r75;
	setp.ge.s32 	%p98, %r60, %r76;
	or.pred  	%p99, %p97, %p98;
	@%p99 bra 	$L__BB20_75;
	ld.global.f32 	%f282, [%rd11+12];
	mul.f32 	%f283, %f130, %f282;
	fma.rn.f32 	%f284, %f129, %f365, %f283;
	st.global.f32 	[%rd11+12], %f284;
$L__BB20_75:
	setp.ge.s32 	%p100, %r22, %r76;
	add.s32 	%r73, %r21, 7;
	setp.ge.s32 	%p101, %r73, %r75;
	add.s32 	%r74, %r72, %r76;
	or.pred  	%p102, %p101, %p100;
	@%p102 bra 	$L__BB20_77;
	add.s32 	%r272, %r22, %r74;
	mul.wide.s32 	%rd79, %r272, 4;
	add.s64 	%rd80, %rd1, %rd79;
	ld.global.f32 	%f285, [%rd80];
	mul.f32 	%f286, %f130, %f285;
	fma.rn.f32 	%f287, %f129, %f364, %f286;
	st.global.f32 	[%rd80], %f287;
$L__BB20_77:
	setp.ge.s32 	%p103, %r73, %r75;
	setp.ge.s32 	%p104, %r58, %r76;
	cvt.s64.s32 	%rd81, %r74;
	add.s64 	%rd82, %rd4, %rd81;
	shl.b64 	%rd83, %rd82, 2;
	add.s64 	%rd12, %rd1, %rd83;
	or.pred  	%p105, %p103, %p104;
	@%p105 bra 	$L__BB20_79;
	ld.global.f32 	%f288, [%rd12+4];
	mul.f32 	%f289, %f130, %f288;
	fma.rn.f32 	%f290, %f129, %f363, %f289;
	st.global.f32 	[%rd12+4], %f290;
$L__BB20_79:
	setp.ge.s32 	%p106, %r73, %r75;
	setp.ge.s32 	%p107, %r59, %r76;
	or.pred  	%p108, %p106, %p107;
	@%p108 bra 	$L__BB20_81;
	ld.global.f32 	%f291, [%rd12+8];
	mul.f32 	%f292, %f130, %f291;
	fma.rn.f32 	%f293, %f129, %f362, %f292;
	st.global.f32 	[%rd12+8], %f293;
$L__BB20_81:
	setp.ge.s32 	%p109, %r73, %r75;
	setp.ge.s32 	%p110, %r60, %r76;
	or.pred  	%p111, %p109, %p110;
	@%p111 bra 	$L__BB20_83;
	ld.global.f32 	%f294, [%rd12+12];
	mul.f32 	%f295, %f130, %f294;
	fma.rn.f32 	%f296, %f129, %f361, %f295;
	st.global.f32 	[%rd12+12], %f296;
$L__BB20_83:
	ret;

}
	// .globl	_Z20sgemm_vectorize_smemILi64ELi64ELi32ELi8ELi8EEvPKfS1_Pfiiiff
.visible .entry _Z20sgemm_vectorize_smemILi64ELi64ELi32ELi8ELi8EEvPKfS1_Pfiiiff(
	.param .u64 .ptr .align 1 _Z20sgemm_vectorize_smemILi64ELi64ELi32ELi8ELi8EEvPKfS1_Pfiiiff_param_0,
	.param .u64 .ptr .align 1 _Z20sgemm_vectorize_smemILi64ELi64ELi32ELi8ELi8EEvPKfS1_Pfiiiff_param_1,
	.param .u64 .ptr .align 1 _Z20sgemm_vectorize_smemILi64ELi64ELi32ELi8ELi8EEvPKfS1_Pfiiiff_param_2,
	.param .u32 _Z20sgemm_vectorize_smemILi64ELi64ELi32ELi8ELi8EEvPKfS1_Pfiiiff_param_3,
	.param .u32 _Z20sgemm_vectorize_smemILi64ELi64ELi32ELi8ELi8EEvPKfS1_Pfiiiff_param_4,
	.param .u32 _Z20sgemm_vectorize_smemILi64ELi64ELi32ELi8ELi8EEvPKfS1_Pfiiiff_param_5,
	.param .f32 _Z20sgemm_vectorize_smemILi64ELi64ELi32ELi8ELi8EEvPKfS1_Pfiiiff_param_6,
	.param .f32 _Z20sgemm_vectorize_smemILi64ELi64ELi32ELi8ELi8EEvPKfS1_Pfiiiff_param_7
)
{
	.reg .pred 	%p<208>;
	.reg .b32 	%r<286>;
	.reg .b32 	%f<717>;
	.reg .b64 	%rd<84>;
	// demoted variable
	.shared .align 4 .b8 _ZZ20sgemm_vectorize_smemILi64ELi64ELi32ELi8ELi8EEvPKfS1_PfiiiffE2As[8192];
	// demoted variable
	.shared .align 4 .b8 _ZZ20sgemm_vectorize_smemILi64ELi64ELi32ELi8ELi8EEvPKfS1_PfiiiffE2Bs[8192];
	ld.param.u64 	%rd13, [_Z20sgemm_vectorize_smemILi64ELi64ELi32ELi8ELi8EEvPKfS1_Pfiiiff_param_0];
	ld.param.u64 	%rd14, [_Z20sgemm_vectorize_smemILi64ELi64ELi32ELi8ELi8EEvPKfS1_Pfiiiff_param_1];
	ld.param.u64 	%rd15, [_Z20sgemm_vectorize_smemILi64ELi64ELi32ELi8ELi8EEvPKfS1_Pfiiiff_param_2];
	ld.param.u32 	%r90, [_Z20sgemm_vectorize_smemILi64ELi64ELi32ELi8ELi8EEvPKfS1_Pfiiiff_param_3];
	ld.param.u32 	%r91, [_Z20sgemm_vectorize_smemILi64ELi64ELi32ELi8ELi8EEvPKfS1_Pfiiiff_param_4];
	ld.param.u32 	%r92, [_Z20sgemm_vectorize_smemILi64ELi64ELi32ELi8ELi8EEvPKfS1_Pfiiiff_param_5];
	ld.param.f32 	%f257, [_Z20sgemm_vectorize_smemILi64ELi64ELi32ELi8ELi8EEvPKfS1_Pfiiiff_param_6];
	ld.param.f32 	%f258, [_Z20sgemm_vectorize_smemILi64ELi64ELi32ELi8ELi8EEvPKfS1_Pfiiiff_param_7];
	cvta.to.global.u64 	%rd1, %rd15;
	cvta.to.global.u64 	%rd2, %rd13;
	cvta.to.global.u64 	%rd3, %rd14;
	mov.u32 	%r1, %tid.y;
	mov.u32 	%r2, %tid.x;
	mov.u32 	%r93, %ctaid.y;
	shl.b32 	%r3, %r93, 6;
	mov.u32 	%r94, %ctaid.x;
	shl.b32 	%r4, %r94, 6;
	mov.u32 	%r95, %ntid.x;
	mad.lo.s32 	%r5, %r95, %r1, %r2;
	mov.u32 	%r96, %ntid.y;
	mul.lo.s32 	%r6, %r95, %r96;
	setp.lt.s32 	%p1, %r92, -30;
	mov.f32 	%f653, 0f00000000;
	mov.f32 	%f654, %f653;
	mov.f32 	%f655, %f653;
	mov.f32 	%f656, %f653;
	mov.f32 	%f657, %f653;
	mov.f32 	%f658, %f653;
	mov.f32 	%f659, %f653;
	mov.f32 	%f660, %f653;
	mov.f32 	%f661, %f653;
	mov.f32 	%f662, %f653;
	mov.f32 	%f663, %f653;
	mov.f32 	%f664, %f653;
	mov.f32 	%f665, %f653;
	mov.f32 	%f666, %f653;
	mov.f32 	%f667, %f653;
	mov.f32 	%f668, %f653;
	mov.f32 	%f669, %f653;
	mov.f32 	%f670, %f653;
	mov.f32 	%f671, %f653;
	mov.f32 	%f672, %f653;
	mov.f32 	%f673, %f653;
	mov.f32 	%f674, %f653;
	mov.f32 	%f675, %f653;
	mov.f32 	%f676, %f653;
	mov.f32 	%f677, %f653;
	mov.f32 	%f678, %f653;
	mov.f32 	%f679, %f653;
	mov.f32 	%f680, %f653;
	mov.f32 	%f681, %f653;
	mov.f32 	%f682, %f653;
	mov.f32 	%f683, %f653;
	mov.f32 	%f684, %f653;
	mov.f32 	%f685, %f653;
	mov.f32 	%f686, %f653;
	mov.f32 	%f687, %f653;
	mov.f32 	%f688, %f653;
	mov.f32 	%f689, %f653;
	mov.f32 	%f690, %f653;
	mov.f32 	%f691, %f653;
	mov.f32 	%f692, %f653;
	mov.f32 	%f693, %f653;
	mov.f32 	%f694, %f653;
	mov.f32 	%f695, %f653;
	mov.f32 	%f696, %f653;
	mov.f32 	%f697, %f653;
	mov.f32 	%f698, %f653;
	mov.f32 	%f699, %f653;
	mov.f32 	%f700, %f653;
	mov.f32 	%f701, %f653;
	mov.f32 	%f702, %f653;
	mov.f32 	%f703, %f653;
	mov.f32 	%f704, %f653;
	mov.f32 	%f705, %f653;
	mov.f32 	%f706, %f653;
	mov.f32 	%f707, %f653;
	mov.f32 	%f708, %f653;
	mov.f32 	%f709, %f653;
	mov.f32 	%f710, %f653;
	mov.f32 	%f711, %f653;
	mov.f32 	%f712, %f653;
	mov.f32 	%f713, %f653;
	mov.f32 	%f714, %f653;
	mov.f32 	%f715, %f653;
	mov.f32 	%f716, %f653;
	@%p1 bra 	$L__BB21_19;
	add.s32 	%r98, %r92, -1;
	shr.s32 	%r99, %r98, 31;
	shr.u32 	%r100, %r99, 27;
	add.s32 	%r101, %r98, %r100;
	shr.s32 	%r7, %r101, 5;
	shl.b32 	%r8, %r1, 3;
	shl.b32 	%r9, %r2, 3;
	add.s32 	%r10, %r5, %r6;
	max.u32 	%r102, %r10, 512;
	setp.lt.u32 	%p2, %r10, 512;
	selp.u32 	%r103, 1, 0, %p2;
	add.s32 	%r104, %r10, %r103;
	sub.s32 	%r105, %r102, %r104;
	div.u32 	%r106, %r105, %r6;
	add.s32 	%r11, %r106, %r103;
	add.s32 	%r107, %r11, 1;
	and.b32  	%r12, %r107, 3;
	shl.b32 	%r108, %r5, 2;
	and.b32  	%r109, %r108, 28;
	shr.u32 	%r110, %r5, 3;
	add.s32 	%r111, %r3, %r110;
	mad.lo.s32 	%r13, %r111, %r92, %r109;
	shl.b32 	%r112, %r5, 8;
	and.b32  	%r113, %r112, 1792;
	add.s32 	%r114, %r113, %r110;
	shl.b32 	%r115, %r114, 2;
	mov.u32 	%r116, _ZZ20sgemm_vectorize_smemILi64ELi64ELi32ELi8ELi8EEvPKfS1_PfiiiffE2As;
	add.s32 	%r14, %r116, %r115;
	shl.b32 	%r117, %r10, 2;
	and.b32  	%r118, %r117, 28;
	shr.u32 	%r119, %r10, 3;
	add.s32 	%r120, %r3, %r119;
	mad.lo.s32 	%r15, %r120, %r92, %r118;
	shl.b32 	%r121, %r10, 8;
	and.b32  	%r122, %r121, 1792;
	add.s32 	%r123, %r122, %r119;
	shl.b32 	%r124, %r123, 2;
	add.s32 	%r16, %r116, %r124;
	add.s32 	%r17, %r10, %r6;
	shl.b32 	%r125, %r17, 2;
	and.b32  	%r126, %r125, 28;
	shr.u32 	%r127, %r17, 3;
	add.s32 	%r128, %r3, %r127;
	mad.lo.s32 	%r18, %r128, %r92, %r126;
	shl.b32 	%r129, %r17, 8;
	and.b32  	%r130, %r129, 1792;
	add.s32 	%r131, %r130, %r127;
	shl.b32 	%r132, %r131, 2;
	add.s32 	%r19, %r116, %r132;
	add.s32 	%r20, %r17, %r6;
	and.b32  	%r133, %r108, 60;
	shr.u32 	%r21, %r5, 4;
	add.s32 	%r22, %r133, %r4;
	shl.b32 	%r134, %r5, 4;
	and.b32  	%r135, %r134, 240;
	shl.b32 	%r136, %r21, 8;
	or.b32  	%r137, %r136, %r135;
	mov.u32 	%r138, _ZZ20sgemm_vectorize_smemILi64ELi64ELi32ELi8ELi8EEvPKfS1_PfiiiffE2Bs;
	add.s32 	%r23, %r138, %r137;
	and.b32  	%r139, %r117, 60;
	shr.u32 	%r24, %r10, 4;
	add.s32 	%r25, %r139, %r4;
	shl.b32 	%r140, %r10, 4;
	and.b32  	%r141, %r140, 240;
	shl.b32 	%r142, %r24, 8;
	or.b32  	%r143, %r142, %r141;
	add.s32 	%r26, %r138, %r143;
	and.b32  	%r144, %r125, 60;
	shr.u32 	%r27, %r17, 4;
	add.s32 	%r28, %r144, %r4;
	shl.b32 	%r145, %r17, 4;
	and.b32  	%r146, %r145, 240;
	shl.b32 	%r147, %r27, 8;
	or.b32  	%r148, %r147, %r146;
	add.s32 	%r29, %r138, %r148;
	shl.b32 	%r30, %r6, 4;
	shl.b32 	%r31, %r6, 2;
	mul.lo.s32 	%r32, %r6, 12;
	mul.lo.s32 	%r33, %r6, 3;
	mov.b32 	%r273, 0;
	mov.f32 	%f653, 0f00000000;
$L__BB21_2:
	setp.gt.u32 	%p3, %r5, 511;
	shl.b32 	%r38, %r273, 5;
	@%p3 bra 	$L__BB21_16;
	setp.eq.s32 	%p4, %r12, 0;
	mov.u32 	%r274, %r5;
	@%p4 bra 	$L__BB21_7;
	setp.eq.s32 	%p5, %r12, 1;
	add.s32 	%r149, %r38, %r13;
	mul.wide.s32 	%rd16, %r149, 4;
	add.s64 	%rd17, %rd2, %rd16;
	ld.global.nc.v4.f32 	{%f261, %f262, %f263, %f264}, [%rd17];
	st.shared.f32 	[%r14], %f261;
	st.shared.f32 	[%r14+256], %f262;
	st.shared.f32 	[%r14+512], %f263;
	st.shared.f32 	[%r14+768], %f264;
	mov.u32 	%r274, %r10;
	@%p5 bra 	$L__BB21_7;
	setp.eq.s32 	%p6, %r12, 2;
	add.s32 	%r150, %r38, %r15;
	mul.wide.s32 	%rd18, %r150, 4;
	add.s64 	%rd19, %rd2, %rd18;
	ld.global.nc.v4.f32 	{%f265, %f266, %f267, %f268}, [%rd19];
	st.shared.f32 	[%r16], %f265;
	st.shared.f32 	[%r16+256], %f266;
	st.shared.f32 	[%r16+512], %f267;
	st.shared.f32 	[%r16+768], %f268;
	mov.u32 	%r274, %r17;
	@%p6 bra 	$L__BB21_7;
	add.s32 	%r151, %r38, %r18;
	mul.wide.s32 	%rd20, %r151, 4;
	add.s64 	%rd21, %rd2, %rd20;
	ld.global.nc.v4.f32 	{%f269, %f270, %f271, %f272}, [%rd21];
	st.shared.f32 	[%r19], %f269;
	st.shared.f32 	[%r19+256], %f270;
	st.shared.f32 	[%r19+512], %f271;
	st.shared.f32 	[%r19+768], %f272;
	mov.u32 	%r274, %r20;
$L__BB21_7:
	setp.lt.u32 	%p7, %r11, 3;
	@%p7 bra 	$L__BB21_10;
	shl.b32 	%r276, %r274, 2;
	shl.b32 	%r152, %r6, 3;
	add.s32 	%r282, %r152, %r276;
	shl.b32 	%r153, %r6, 1;
	add.s32 	%r281, %r153, %r274;
	add.s32 	%r280, %r32, %r276;
	add.s32 	%r279, %r33, %r274;
	add.s32 	%r278, %r6, %r274;
	shl.b32 	%r277, %r278, 2;
$L__BB21_9:
	.pragma "nounroll";
	and.b32  	%r154, %r276, 28;
	shr.u32 	%r155, %r274, 3;
	add.s32 	%r156, %r154, %r38;
	add.s32 	%r157, %r3, %r155;
	mad.lo.s32 	%r158, %r157, %r92, %r156;
	mul.wide.s32 	%rd22, %r158, 4;
	add.s64 	%rd23, %rd2, %rd22;
	ld.global.nc.v4.f32 	{%f273, %f274, %f275, %f276}, [%rd23];
	shl.b32 	%r159, %r276, 6;
	and.b32  	%r160, %r159, 1792;
	add.s32 	%r161, %r160, %r155;
	shl.b32 	%r162, %r161, 2;
	mov.u32 	%r163, _ZZ20sgemm_vectorize_smemILi64ELi64ELi32ELi8ELi8EEvPKfS1_PfiiiffE2As;
	add.s32 	%r164, %r163, %r162;
	st.shared.f32 	[%r164], %f273;
	st.shared.f32 	[%r164+256], %f274;
	st.shared.f32 	[%r164+512], %f275;
	st.shared.f32 	[%r164+768], %f276;
	add.s32 	%r165, %r274, %r6;
	and.b32  	%r166, %r277, 28;
	shr.u32 	%r167, %r278, 3;
	add.s32 	%r168, %r166, %r38;
	add.s32 	%r169, %r3, %r167;
	mad.lo.s32 	%r170, %r169, %r92, %r168;
	mul.wide.s32 	%rd24, %r170, 4;
	add.s64 	%rd25, %rd2, %rd24;
	ld.global.nc.v4.f32 	{%f277, %f278, %f279, %f280}, [%rd25];
	shl.b32 	%r171, %r277, 6;
	and.b32  	%r172, %r171, 1792;
	add.s32 	%r173, %r172, %r167;
	shl.b32 	%r174, %r173, 2;
	add.s32 	%r175, %r163, %r174;
	st.shared.f32 	[%r175], %f277;
	st.shared.f32 	[%r175+256], %f278;
	st.shared.f32 	[%r175+512], %f279;
	st.shared.f32 	[%r175+768], %f280;
	add.s32 	%r176, %r165, %r6;
	and.b32  	%r177, %r282, 28;
	shr.u32 	%r178, %r281, 3;
	add.s32 	%r179, %r177, %r38;
	add.s32 	%r180, %r3, %r178;
	mad.lo.s32 	%r181, %r180, %r92, %r179;
	mul.wide.s32 	%rd26, %r181, 4;
	add.s64 	%rd27, %rd2, %rd26;
	ld.global.nc.v4.f32 	{%f281, %f282, %f283, %f284}, [%rd27];
	shl.b32 	%r182, %r282, 6;
	and.b32  	%r183, %r182, 1792;
	add.s32 	%r184, %r183, %r178;
	shl.b32 	%r185, %r184, 2;
	add.s32 	%r186, %r163, %r185;
	st.shared.f32 	[%r186], %f281;
	st.shared.f32 	[%r186+256], %f282;
	st.shared.f32 	[%r186+512], %f283;
	st.shared.f32 	[%r186+768], %f284;
	add.s32 	%r187, %r176, %r6;
	and.b32  	%r188, %r280, 28;
	shr.u32 	%r189, %r279, 3;
	add.s32 	%r190, %r188, %r38;
	add.s32 	%r191, %r3, %r189;
	mad.lo.s32 	%r192, %r191, %r92, %r190;
	mul.wide.s32 	%rd28, %r192, 4;
	add.s64 	%rd29, %rd2, %rd28;
	ld.global.nc.v4.f32 	{%f285, %f286, %f287, %f288}, [%rd29];
	shl.b32 	%r193, %r280, 6;
	and.b32  	%r194, %r193, 1792;
	add.s32 	%r195, %r194, %r189;
	shl.b32 	%r196, %r195, 2;
	add.s32 	%r197, %r163, %r196;
	st.shared.f32 	[%r197], %f285;
	st.shared.f32 	[%r197+256], %f286;
	st.shared.f32 	[%r197+512], %f287;
	st.shared.f32 	[%r197+768], %f288;
	add.s32 	%r274, %r187, %r6;
	add.s32 	%r282, %r282, %r30;
	add.s32 	%r281, %r281, %r31;
	add.s32 	%r280, %r280, %r30;
	add.s32 	%r279, %r279, %r31;
	add.s32 	%r278, %r278, %r31;
	add.s32 	%r277, %r277, %r30;
	add.s32 	%r276, %r276, %r30;
	setp.lt.u32 	%p8, %r274, 512;
	@%p8 bra 	$L__BB21_9;
$L__BB21_10:
	mov.u32 	%r275, %r5;
	@%p4 bra 	$L__BB21_14;
	setp.eq.s32 	%p10, %r12, 1;
	add.s32 	%r198, %r38, %r21;
	mad.lo.s32 	%r199, %r198, %r91, %r22;
	mul.wide.s32 	%rd30, %r199, 4;
	add.s64 	%rd31, %rd3, %rd30;
	ld.global.nc.v4.f32 	{%f289, %f290, %f291, %f292}, [%rd31];
	st.shared.f32 	[%r23], %f289;
	st.shared.f32 	[%r23+4], %f290;
	st.shared.f32 	[%r23+8], %f291;
	st.shared.f32 	[%r23+12], %f292;
	mov.u32 	%r275, %r10;
	@%p10 bra 	$L__BB21_14;
	setp.eq.s32 	%p11, %r12, 2;
	add.s32 	%r200, %r38, %r24;
	mad.lo.s32 	%r201, %r200, %r91, %r25;
	mul.wide.s32 	%rd32, %r201, 4;
	add.s64 	%rd33, %rd3, %rd32;
	ld.global.nc.v4.f32 	{%f293, %f294, %f295, %f296}, [%rd33];
	st.shared.f32 	[%r26], %f293;
	st.shared.f32 	[%r26+4], %f294;
	st.shared.f32 	[%r26+8], %f295;
	st.shared.f32 	[%r26+12], %f296;
	mov.u32 	%r275, %r17;
	@%p11 bra 	$L__BB21_14;
	add.s32 	%r202, %r38, %r27;
	mad.lo.s32 	%r203, %r202, %r91, %r28;
	mul.wide.s32 	%rd34, %r203, 4;
	add.s64 	%rd35, %rd3, %rd34;
	ld.global.nc.v4.f32 	{%f297, %f298, %f299, %f300}, [%rd35];
	st.shared.f32 	[%r29], %f297;
	st.shared.f32 	[%r29+4], %f298;
	st.shared.f32 	[%r29+8], %f299;
	st.shared.f32 	[%r29+12], %f300;
	mov.u32 	%r275, %r20;
$L__BB21_14:
	@%p7 bra 	$L__BB21_16;
$L__BB21_15:
	.pragma "nounroll";
	shl.b32 	%r204, %r275, 2;
	and.b32  	%r205, %r204, 60;
	shr.u32 	%r206, %r275, 4;
	add.s32 	%r207, %r205, %r4;
	add.s32 	%r208, %r38, %r206;
	mad.lo.s32 	%r209, %r208, %r91, %r207;
	mul.wide.s32 	%rd36, %r209, 4;
	add.s64 	%rd37, %rd3, %rd36;
	ld.global.nc.v4.f32 	{%f301, %f302, %f303, %f304}, [%rd37];
	shl.b32 	%r210, %r275, 4;
	and.b32  	%r211, %r210, 240;
	shl.b32 	%r212, %r206, 8;
	or.b32  	%r213, %r212, %r211;
	mov.u32 	%r214, _ZZ20sgemm_vectorize_smemILi64ELi64ELi32ELi8ELi8EEvPKfS1_PfiiiffE2Bs;
	add.s32 	%r215, %r214, %r213;
	st.shared.f32 	[%r215], %f301;
	st.shared.f32 	[%r215+4], %f302;
	st.shared.f32 	[%r215+8], %f303;
	st.shared.f32 	[%r215+12], %f304;
	add.s32 	%r216, %r275, %r6;
	shl.b32 	%r217, %r216, 2;
	and.b32  	%r218, %r217, 60;
	shr.u32 	%r219, %r216, 4;
	add.s32 	%r220, %r218, %r4;
	add.s32 	%r221, %r38, %r219;
	mad.lo.s32 	%r222, %r221, %r91, %r220;
	mul.wide.s32 	%rd38, %r222, 4;
	add.s64 	%rd39, %rd3, %rd38;
	ld.global.nc.v4.f32 	{%f305, %f306, %f307, %f308}, [%rd39];
	shl.b32 	%r223, %r216, 4;
	and.b32  	%r224, %r223, 240;
	shl.b32 	%r225, %r219, 8;
	or.b32  	%r226, %r225, %r224;
	add.s32 	%r227, %r214, %r226;
	st.shared.f32 	[%r227], %f305;
	st.shared.f32 	[%r227+4], %f306;
	st.shared.f32 	[%r227+8], %f307;
	st.shared.f32 	[%r227+12], %f308;
	add.s32 	%r228, %r216, %r6;
	shl.b32 	%r229, %r228, 2;
	and.b32  	%r230, %r229, 60;
	shr.u32 	%r231, %r228, 4;
	add.s32 	%r232, %r230, %r4;
	add.s32 	%r233, %r38, %r231;
	mad.lo.s32 	%r234, %r233, %r91, %r232;
	mul.wide.s32 	%rd40, %r234, 4;
	add.s64 	%rd41, %rd3, %rd40;
	ld.global.nc.v4.f32 	{%f309, %f310, %f311, %f312}, [%rd41];
	shl.b32 	%r235, %r228, 4;
	and.b32  	%r236, %r235, 240;
	shl.b32 	%r237, %r231, 8;
	or.b32  	%r238, %r237, %r236;
	add.s32 	%r239, %r214, %r238;
	st.shared.f32 	[%r239], %f309;
	st.shared.f32 	[%r239+4], %f310;
	st.shared.f32 	[%r239+8], %f311;
	st.shared.f32 	[%r239+12], %f312;
	add.s32 	%r240, %r228, %r6;
	shl.b32 	%r241, %r240, 2;
	and.b32  	%r242, %r241, 60;
	shr.u32 	%r243, %r240, 4;
	add.s32 	%r244, %r242, %r4;
	add.s32 	%r245, %r38, %r243;
	mad.lo.s32 	%r246, %r245, %r91, %r244;
	mul.wide.s32 	%rd42, %r246, 4;
	add.s64 	%rd43, %rd3, %rd42;
	ld.global.nc.v4.f32 	{%f313, %f314, %f315, %f316}, [%rd43];
	shl.b32 	%r247, %r240, 4;
	and.b32  	%r248, %r247, 240;
	shl.b32 	%r249, %r243, 8;
	or.b32  	%r250, %r249, %r248;
	add.s32 	%r251, %r214, %r250;
	st.shared.f32 	[%r251], %f313;
	st.shared.f32 	[%r251+4], %f314;
	st.shared.f32 	[%r251+8], %f315;
	st.shared.f32 	[%r251+12], %f316;
	add.s32 	%r275, %r240, %r6;
	setp.lt.u32 	%p13, %r275, 512;
	@%p13 bra 	$L__BB21_15;
$L__BB21_16:
	bar.sync 	0;
	mov.b32 	%r285, 0;
$L__BB21_17:
	shl.b32 	%r253, %r285, 6;
	add.s32 	%r254, %r253, %r8;
	shl.b32 	%r255, %r254, 2;
	mov.u32 	%r256, _ZZ20sgemm_vectorize_smemILi64ELi64ELi32ELi8ELi8EEvPKfS1_PfiiiffE2As;
	add.s32 	%r257, %r256, %r255;
	ld.shared.f32 	%f317, [%r257];
	ld.shared.f32 	%f318, [%r257+4];
	ld.shared.f32 	%f319, [%r257+8];
	ld.shared.f32 	%f320, [%r257+12];
	ld.shared.f32 	%f321, [%r257+16];
	ld.shared.f32 	%f322, [%r257+20];
	ld.shared.f32 	%f323, [%r257+24];
	ld.shared.f32 	%f324, [%r257+28];
	add.s32 	%r258, %r253, %r9;
	shl.b32 	%r259, %r258, 2;
	mov.u32 	%r260, _ZZ20sgemm_vectorize_smemILi64ELi64ELi32ELi8ELi8EEvPKfS1_PfiiiffE2Bs;
	add.s32 	%r261, %r260, %r259;
	ld.shared.f32 	%f325, [%r261];
	ld.shared.f32 	%f326, [%r261+4];
	ld.shared.f32 	%f327, [%r261+8];
	ld.shared.f32 	%f328, [%r261+12];
	ld.shared.f32 	%f329, [%r261+16];
	ld.shared.f32 	%f330, [%r261+20];
	ld.shared.f32 	%f331, [%r261+24];
	ld.shared.f32 	%f332, [%r261+28];
	fma.rn.f32 	%f716, %f317, %f325, %f716;
	fma.rn.f32 	%f715, %f317, %f326, %f715;
	fma.rn.f32 	%f714, %f317, %f327, %f714;
	fma.rn.f32 	%f713, %f317, %f328, %f713;
	fma.rn.f32 	%f712, %f317, %f329, %f712;
	fma.rn.f32 	%f711, %f317, %f330, %f711;
	fma.rn.f32 	%f710, %f317, %f331, %f710;
	fma.rn.f32 	%f709, %f317, %f332, %f709;
	fma.rn.f32 	%f708, %f318, %f325, %f708;
	fma.rn.f32 	%f707, %f318, %f326, %f707;
	fma.rn.f32 	%f706, %f318, %f327, %f706;
	fma.rn.f32 	%f705, %f318, %f328, %f705;
	fma.rn.f32 	%f704, %f318, %f329, %f704;
	fma.rn.f32 	%f703, %f318, %f330, %f703;
	fma.rn.f32 	%f702, %f318, %f331, %f702;
	fma.rn.f32 	%f701, %f318, %f332, %f701;
	fma.rn.f32 	%f700, %f319, %f325, %f700;
	fma.rn.f32 	%f699, %f319, %f326, %f699;
	fma.rn.f32 	%f698, %f319, %f327, %f698;
	fma.rn.f32 	%f697, %f319, %f328, %f697;
	fma.rn.f32 	%f696, %f319, %f329, %f696;
	fma.rn.f32 	%f695, %f319, %f330, %f695;
	fma.rn.f32 	%f694, %f319, %f331, %f694;
	fma.rn.f32 	%f693, %f319, %f332, %f693;
	fma.rn.f32 	%f692, %f320, %f325, %f692;
	fma.rn.f32 	%f691, %f320, %f326, %f691;
	fma.rn.f32 	%f690, %f320, %f327, %f690;
	fma.rn.f32 	%f689, %f320, %f328, %f689;
	fma.rn.f32 	%f688, %f320, %f329, %f688;
	fma.rn.f32 	%f687, %f320, %f330, %f687;
	fma.rn.f32 	%f686, %f320, %f331, %f686;
	fma.rn.f32 	%f685, %f320, %f332, %f685;
	fma.rn.f32 	%f684, %f321, %f325, %f684;
	fma.rn.f32 	%f683, %f321, %f326, %f683;
	fma.rn.f32 	%f682, %f321, %f327, %f682;
	fma.rn.f32 	%f681, %f321, %f328, %f681;
	fma.rn.f32 	%f680, %f321, %f329, %f680;
	fma.rn.f32 	%f679, %f321, %f330, %f679;
	fma.rn.f32 	%f678, %f321, %f331, %f678;
	fma.rn.f32 	%f677, %f321, %f332, %f677;
	fma.rn.f32 	%f676, %f322, %f325, %f676;
	fma.rn.f32 	%f675, %f322, %f326, %f675;
	fma.rn.f32 	%f674, %f322, %f327, %f674;
	fma.rn.f32 	%f673, %f322, %f328, %f673;
	fma.rn.f32 	%f672, %f322, %f329, %f672;
	fma.rn.f32 	%f671, %f322, %f330, %f671;
	fma.rn.f32 	%f670, %f322, %f331, %f670;
	fma.rn.f32 	%f669, %f322, %f332, %f669;
	fma.rn.f32 	%f668, %f323, %f325, %f668;
	fma.rn.f32 	%f667, %f323, %f326, %f667;
	fma.rn.f32 	%f666, %f323, %f327, %f666;
	fma.rn.f32 	%f665, %f323, %f328, %f665;
	fma.rn.f32 	%f664, %f323, %f329, %f664;
	fma.rn.f32 	%f663, %f323, %f330, %f663;
	fma.rn.f32 	%f662, %f323, %f331, %f662;
	fma.rn.f32 	%f661, %f323, %f332, %f661;
	fma.rn.f32 	%f660, %f324, %f325, %f660;
	fma.rn.f32 	%f659, %f324, %f326, %f659;
	fma.rn.f32 	%f658, %f324, %f327, %f658;
	fma.rn.f32 	%f657, %f324, %f328, %f657;
	fma.rn.f32 	%f656, %f324, %f329, %f656;
	fma.rn.f32 	%f655, %f324, %f330, %f655;
	fma.rn.f32 	%f654, %f324, %f331, %f654;
	fma.rn.f32 	%f653, %f324, %f332, %f653;
	add.s32 	%r285, %r285, 1;
	setp.ne.s32 	%p14, %r285, 32;
	@%p14 bra 	$L__BB21_17;
	bar.sync 	0;
	add.s32 	%r68, %r273, 1;
	setp.eq.s32 	%p15, %r273, %r7;
	mov.u32 	%r273, %r68;
	@%p15 bra 	$L__BB21_19;
	bra.uni 	$L__BB21_2;
$L__BB21_19:
	shl.b32 	%r262, %r1, 3;
	add.s32 	%r34, %r3, %r262;
	shl.b32 	%r264, %r2, 3;
	add.s32 	%r35, %r4, %r264;
	setp.lt.s32 	%p16, %r34, %r90;
	mul.lo.s32 	%r36, %r34, %r91;
	setp.lt.s32 	%p17, %r35, %r91;
	and.pred  	%p18, %p16, %p17;
	@%p18 bra 	$L__BB21_20;
	bra.uni 	$L__BB21_21;
$L__BB21_20:
	add.s32 	%r265, %r35, %r36;
	mul.wide.s32 	%rd44, %r265, 4;
	add.s64 	%rd45, %rd1, %rd44;
	ld.global.f32 	%f333, [%rd45];
	mul.f32 	%f334, %f258, %f333;
	fma.rn.f32 	%f335, %f257, %f716, %f334;
	st.global.f32 	[%rd45], %f335;
$L__BB21_21:
	setp.ge.s32 	%p19, %r34, %r90;
	add.s32 	%r69, %r35, 1;
	setp.ge.s32 	%p20, %r69, %r91;
	cvt.s64.s32 	%rd46, %r36;
	cvt.s64.s32 	%rd4, %r35;
	add.s64 	%rd47, %rd4, %rd46;
	shl.b64 	%rd48, %rd47, 2;
	add.s64 	%rd5, %rd1, %rd48;
	or.pred  	%p21, %p19, %p20;
	@%p21 bra 	$L__BB21_23;
	ld.global.f32 	%f336, [%rd5+4];
	mul.f32 	%f337, %f258, %f336;
	fma.rn.f32 	%f338, %f257, %f715, %f337;
	st.global.f32 	[%rd5+4], %f338;
$L__BB21_23:
	add.s32 	%r70, %r35, 2;
	setp.ge.s32 	%p23, %r70, %r91;
	or.pred  	%p24, %p19, %p23;
	@%p24 bra 	$L__BB21_25;
	ld.global.f32 	%f339, [%rd5+8];
	mul.f32 	%f340, %f258, %f339;
	fma.rn.f32 	%f341, %f257, %f714, %f340;
	st.global.f32 	[%rd5+8], %f341;
$L__BB21_25:
	add.s32 	%r71, %r35, 3;
	setp.ge.s32 	%p26, %r71, %r91;
	or.pred  	%p27, %p19, %p26;
	@%p27 bra 	$L__BB21_27;
	ld.global.f32 	%f342, [%rd5+12];
	mul.f32 	%f343, %f258, %f342;
	fma.rn.f32 	%f344, %f257, %f713, %f343;
	st.global.f32 	[%rd5+12], %f344;
$L__BB21_27:
	add.s32 	%r72, %r35, 4;
	setp.ge.s32 	%p29, %r72, %r91;
	or.pred  	%p30, %p19, %p29;
	@%p30 bra 	$L__BB21_29;
	ld.global.f32 	%f345, [%rd5+16];
	mul.f32 	%f346, %f258, %f345;
	fma.rn.f32 	%f347, %f257, %f712, %f346;
	st.global.f32 	[%rd5+16], %f347;
$L__BB21_29:
	add.s32 	%r73, %r35, 5;
	setp.ge.s32 	%p32, %r73, %r91;
	or.pred  	%p33, %p19, %p32;
	@%p33 bra 	$L__BB21_31;
	ld.global.f32 	%f348, [%rd5+20];
	mul.f32 	%f349, %f258, %f348;
	fma.rn.f32 	%f350, %f257, %f711, %f349;
	st.global.f32 	[%rd5+20], %f350;
$L__BB21_31:
	add.s32 	%r74, %r35, 6;
	setp.ge.s32 	%p35, %r74, %r91;
	or.pred  	%p36, %p19, %p35;
	@%p36 bra 	$L__BB21_33;
	ld.global.f32 	%f351, [%rd5+24];
	mul.f32 	%f352, %f258, %f351;
	fma.rn.f32 	%f353, %f257, %f710, %f352;
	st.global.f32 	[%rd5+24], %f353;
$L__BB21_33:
	add.s32 	%r75, %r35, 7;
	setp.ge.s32 	%p38, %r75, %r91;
	or.pred  	%p39, %p19, %p38;
	@%p39 bra 	$L__BB21_35;
	ld.global.f32 	%f354, [%rd5+28];
	mul.f32 	%f355, %f258, %f354;
	fma.rn.f32 	%f356, %f257, %f709, %f355;
	st.global.f32 	[%rd5+28], %f356;
$L__BB21_35:
	setp.ge.s32 	%p40, %r35, %r91;
	add.s32 	%r76, %r34, 1;
	setp.ge.s32 	%p41, %r76, %r90;
	add.s32 	%r77, %r36, %r91;
	or.pred  	%p42, %p41, %p40;
	@%p42 bra 	$L__BB21_37;
	add.s32 	%r266, %r35, %r77;
	mul.wide.s32 	%rd49, %r266, 4;
	add.s64 	%rd50, %rd1, %rd49;
	ld.global.f32 	%f357, [%rd50];
	mul.f32 	%f358, %f258, %f357;
	fma.rn.f32 	%f359, %f257, %f708, %f358;
	st.global.f32 	[%rd50], %f359;
$L__BB21_37:
	cvt.s64.s32 	%rd51, %r77;
	add.s64 	%rd52, %rd4, %rd51;
	shl.b64 	%rd53, %rd52, 2;
	add.s64 	%rd6, %rd1, %rd53;
	or.pred  	%p45, %p41, %p20;
	@%p45 bra 	$L__BB21_39;
	ld.global.f32 	%f360, [%rd6+4];
	mul.f32 	%f361, %f258, %f360;
	fma.rn.f32 	%f362, %f257, %f707, %f361;
	st.global.f32 	[%rd6+4], %f362;
$L__BB21_39:
	or.pred  	%p48, %p41, %p23;
	@%p48 bra 	$L__BB21_41;
	ld.global.f32 	%f363, [%rd6+8];
	mul.f32 	%f364, %f258, %f363;
	fma.rn.f32 	%f365, %f257, %f706, %f364;
	st.global.f32 	[%rd6+8], %f365;
$L__BB21_41:
	or.pred  	%p51, %p41, %p26;
	@%p51 bra 	$L__BB21_43;
	ld.global.f32 	%f366, [%rd6+12];
	mul.f32 	%f367, %f258, %f366;
	fma.rn.f32 	%f368, %f257, %f705, %f367;
	st.global.f32 	[%rd6+12], %f368;
$L__BB21_43:
	setp.ge.s32 	%p52, %r76, %r90;
	setp.ge.s32 	%p53, %r72, %r91;
	or.pred  	%p54, %p52, %p53;
	@%p54 bra 	$L__BB21_45;
	ld.global.f32 	%f369, [%rd6+16];
	mul.f32 	%f370, %f258, %f369;
	fma.rn.f32 	%f371, %f257, %f704, %f370;
	st.global.f32 	[%rd6+16], %f371;
$L__BB21_45:
	setp.ge.s32 	%p56, %r73, %r91;
	or.pred  	%p57, %p52, %p56;
	@%p57 bra 	$L__BB21_47;
	ld.global.f32 	%f372, [%rd6+20];
	mul.f32 	%f373, %f258, %f372;
	fma.rn.f32 	%f374, %f257, %f703, %f373;
	st.global.f32 	[%rd6+20], %f374;
$L__BB21_47:
	setp.ge.s32 	%p59, %r74, %r91;
	or.pred  	%p60, %p52, %p59;
	@%p60 bra 	$L__BB21_49;
	ld.global.f32 	%f375, [%rd6+24];
	mul.f32 	%f376, %f258, %f375;
	fma.rn.f32 	%f377, %f257, %f702, %f376;
	st.global.f32 	[%rd6+24], %f377;
$L__BB21_49:
	setp.ge.s32 	%p62, %r75, %r91;
	or.pred  	%p63, %p52, %p62;
	@%p63 bra 	$L__BB21_51;
	ld.global.f32 	%f378, [%rd6+28];
	mul.f32 	%f379, %f258, %f378;
	fma.rn.f32 	%f380, %f257, %f701, %f379;
	st.global.f32 	[%rd6+28], %f380;
$L__BB21_51:
	setp.ge.s32 	%p64, %r35, %r91;
	add.s32 	%r78, %r34, 2;
	setp.ge.s32 	%p65, %r78, %r90;
	add.s32 	%r79, %r77, %r91;
	or.pred  	%p66, %p65, %p64;
	@%p66 bra 	$L__BB21_53;
	add.s32 	%r267, %r35, %r79;
	mul.wide.s32 	%rd54, %r267, 4;
	add.s64 	%rd55, %rd1, %rd54;
	ld.global.f32 	%f381, [%rd55];
	mul.f32 	%f382, %f258, %f381;
	fma.rn.f32 	%f383, %f257, %f700, %f382;
	st.global.f32 	[%rd55], %f383;
$L__BB21_53:
	setp.ge.s32 	%p68, %r69, %r91;
	cvt.s64.s32 	%rd56, %r79;
	add.s64 	%rd57, %rd4, %rd56;
	shl.b64 	%rd58, %rd57, 2;
	add.s64 	%rd7, %rd1, %rd58;
	or.pred  	%p69, %p65, %p68;
	@%p69 bra 	$L__BB21_55;
	ld.global.f32 	%f384, [%rd7+4];
	mul.f32 	%f385, %f258, %f384;
	fma.rn.f32 	%f386, %f257, %f699, %f385;
	st.global.f32 	[%rd7+4], %f386;
$L__BB21_55:
	setp.ge.s32 	%p71, %r70, %r91;
	or.pred  	%p72, %p65, %p71;
	@%p72 bra 	$L__BB21_57;
	ld.global.f32 	%f387, [%rd7+8];
	mul.f32 	%f388, %f258, %f387;
	fma.rn.f32 	%f389, %f257, %f698, %f388;
	st.global.f32 	[%rd7+8], %f389;
$L__BB21_57:
	setp.ge.s32 	%p74, %r71, %r91;
	or.pred  	%p75, %p65, %p74;
	@%p75 bra 	$L__BB21_59;
	ld.global.f32 	%f390, [%rd7+12];
	mul.f32 	%f391, %f258, %f390;
	fma.rn.f32 	%f392, %f257, %f697, %f391;
	st.global.f32 	[%rd7+12], %f392;
$L__BB21_59:
	or.pred  	%p78, %p65, %p53;
	@%p78 bra 	$L__BB21_61;
	ld.global.f32 	%f393, [%rd7+16];
	mul.f32 	%f394, %f258, %f393;
	fma.rn.f32 	%f395, %f257, %f696, %f394;
	st.global.f32 	[%rd7+16], %f395;
$L__BB21_61:
	or.pred  	%p81, %p65, %p56;
	@%p81 bra 	$L__BB21_63;
	ld.global.f32 	%f396, [%rd7+20];
	mul.f32 	%f397, %f258, %f396;
	fma.rn.f32 	%f398, %f257, %f695, %f397;
	st.global.f32 	[%rd7+20], %f398;
$L__BB21_63:
	setp.ge.s32 	%p82, %r78, %r90;
	setp.ge.s32 	%p83, %r74, %r91;
	or.pred  	%p84, %p82, %p83;
	@%p84 bra 	$L__BB21_65;
	ld.global.f32 	%f399, [%rd7+24];
	mul.f32 	%f400, %f258, %f399;
	fma.rn.f32 	%f401, %f257, %f694, %f400;
	st.global.f32 	[%rd7+24], %f401;
$L__BB21_65:
	setp.ge.s32 	%p85, %r78, %r90;
	setp.ge.s32 	%p86, %r75, %r91;
	or.pred  	%p87, %p85, %p86;
	@%p87 bra 	$L__BB21_67;
	ld.global.f32 	%f402, [%rd7+28];
	mul.f32 	%f403, %f258, %f402;
	fma.rn.f32 	%f404, %f257, %f693, %f403;
	st.global.f32 	[%rd7+28], %f404;
$L__BB21_67:
	setp.ge.s32 	%p88, %r35, %r91;
	add.s32 	%r80, %r34, 3;
	setp.ge.s32 	%p89, %r80, %r90;
	add.s32 	%r81, %r79, %r91;
	or.pred  	%p90, %p89, %p88;
	@%p90 bra 	$L__BB21_69;
	add.s32 	%r268, %r35, %r81;
	mul.wide.s32 	%rd59, %r268, 4;
	add.s64 	%rd60, %rd1, %rd59;
	ld.global.f32 	%f405, [%rd60];
	mul.f32 	%f406, %f258, %f405;
	fma.rn.f32 	%f407, %f257, %f692, %f406;
	st.global.f32 	[%rd60], %f407;
$L__BB21_69:
	setp.ge.s32 	%p91, %r80, %r90;
	setp.ge.s32 	%p92, %r69, %r91;
	cvt.s64.s32 	%rd61, %r81;
	add.s64 	%rd62, %rd4, %rd61;
	shl.b64 	%rd63, %rd62, 2;
	add.s64 	%rd8, %rd1, %rd63;
	or.pred  	%p93, %p91, %p92;
	@%p93 bra 	$L__BB21_71;
	ld.global.f32 	%f408, [%rd8+4];
	mul.f32 	%f409, %f258, %f408;
	fma.rn.f32 	%f410, %f257, %f691, %f409;
	st.global.f32 	[%rd8+4], %f410;
$L__BB21_71:
	setp.ge.s32 	%p94, %r80, %r90;
	setp.ge.s32 	%p95, %r70, %r91;
	or.pred  	%p96, %p94, %p95;
	@%p96 bra 	$L__BB21_73;
	ld.global.f32 	%f411, [%rd8+8];
	mul.f32 	%f412, %f258, %f411;
	fma.rn.f32 	%f413, %f257, %f690, %f412;
	st.global.f32 	[%rd8+8], %f413;
$L__BB21_73:
	setp.ge.s32 	%p97, %r80, %r90;
	setp.ge.s32 	%p98, %r71, %r91;
	or.pred  	%p99, %p97, %p98;
	@%p99 bra 	$L__BB21_75;
	ld.global.f32 	%f414, [%rd8+12];
	mul.f32 	%f415, %f258, %f414;
	fma.rn.f32 	%f416, %f257, %f689, %f415;
	st.global.f32 	[%rd8+12], %f416;
$L__BB21_75:
	setp.ge.s32 	%p100, %r80, %r90;
	setp.ge.s32 	%p101, %r72, %r91;
	or.pred  	%p102, %p100, %p101;
	@%p102 bra 	$L__BB21_77;
	ld.global.f32 	%f417, [%rd8+16];
	mul.f32 	%f418, %f258, %f417;
	fma.rn.f32 	%f419, %f257, %f688, %f418;
	st.global.f32 	[%rd8+16], %f419;
$L__BB21_77:
	setp.ge.s32 	%p103, %r80, %r90;
	setp.ge.s32 	%p104, %r73, %r91;
	or.pred  	%p105, %p103, %p104;
	@%p105 bra 	$L__BB21_79;
	ld.global.f32 	%f420, [%rd8+20];
	mul.f32 	%f421, %f258, %f420;
	fma.rn.f32 	%f422, %f257, %f687, %f421;
	st.global.f32 	[%rd8+20], %f422;
$L__BB21_79:
	setp.ge.s32 	%p106, %r80, %r90;
	setp.ge.s32 	%p107, %r74, %r91;
	or.pred  	%p108, %p106, %p107;
	@%p108 bra 	$L__BB21_81;
	ld.global.f32 	%f423, [%rd8+24];
	mul.f32 	%f424, %f258, %f423;
	fma.rn.f32 	%f425, %f257, %f686, %f424;
	st.global.f32 	[%rd8+24], %f425;
$L__BB21_81:
	setp.ge.s32 	%p109, %r80, %r90;
	setp.ge.s32 	%p110, %r75, %r91;
	or.pred  	%p111, %p109, %p110;
	@%p111 bra 	$L__BB21_83;
	ld.global.f32 	%f426, [%rd8+28];
	mul.f32 	%f427, %f258, %f426;
	fma.rn.f32 	%f428, %f257, %f685, %f427;
	st.global.f32 	[%rd8+28], %f428;
$L__BB21_83:
	setp.ge.s32 	%p112, %r35, %r91;
	add.s32 	%r82, %r34, 4;
	setp.ge.s32 	%p113, %r82, %r90;
	add.s32 	%r83, %r81, %r91;
	or.pred  	%p114, %p113, %p112;
	@%p114 bra 	$L__BB21_85;
	add.s32 	%r269, %r35, %r83;
	mul.wide.s32 	%rd64, %r269, 4;
	add.s64 	%rd65, %rd1, %rd64;
	ld.global.f32 	%f429, [%rd65];
	mul.f32 	%f430, %f258, %f429;
	fma.rn.f32 	%f431, %f257, %f684, %f430;
	st.global.f32 	[%rd65], %f431;
$L__BB21_85:
	setp.ge.s32 	%p115, %r82, %r90;
	setp.ge.s32 	%p116, %r69, %r91;
	cvt.s64.s32 	%rd66, %r83;
	add.s64 	%rd67, %rd4, %rd66;
	shl.b64 	%rd68, %rd67, 2;
	add.s64 	%rd9, %rd1, %rd68;
	or.pred  	%p117, %p115, %p116;
	@%p117 bra 	$L__BB21_87;
	ld.global.f32 	%f432, [%rd9+4];
	mul.f32 	%f433, %f258, %f432;
	fma.rn.f32 	%f434, %f257, %f683, %f433;
	st.global.f32 	[%rd9+4], %f434;
$L__BB21_87:
	setp.ge.s32 	%p118, %r82, %r90;
	setp.ge.s32 	%p119, %r70, %r91;
	or.pred  	%p120, %p118, %p119;
	@%p120 bra 	$L__BB21_89;
	ld.global.f32 	%f435, [%rd9+8];
	mul.f32 	%f436, %f258, %f435;
	fma.rn.f32 	%f437, %f257, %f682, %f436;
	st.global.f32 	[%rd9+8], %f437;
$L__BB21_89:
	setp.ge.s32 	%p121, %r82, %r90;
	setp.ge.s32 	%p122, %r71, %r91;
	or.pred  	%p123, %p121, %p122;
	@%p123 bra 	$L__BB21_91;
	ld.global.f32 	%f438, [%rd9+12];
	mul.f32 	%f439, %f258, %f438;
	fma.rn.f32 	%f440, %f257, %f681, %f439;
	st.global.f32 	[%rd9+12], %f440;
$L__BB21_91:
	setp.ge.s32 	%p124, %r82, %r90;
	setp.ge.s32 	%p125, %r72, %r91;
	or.pred  	%p126, %p124, %p125;
	@%p126 bra 	$L__BB21_93;
	ld.global.f32 	%f441, [%rd9+16];
	mul.f32 	%f442, %f258, %f441;
	fma.rn.f32 	%f443, %f257, %f680, %f442;
	st.global.f32 	[%rd9+16], %f443;
$L__BB21_93:
	setp.ge.s32 	%p127, %r82, %r90;
	setp.ge.s32 	%p128, %r73, %r91;
	or.pred  	%p129, %p127, %p128;
	@%p129 bra 	$L__BB21_95;
	ld.global.f32 	%f444, [%rd9+20];
	mul.f32 	%f445, %f258, %f444;
	fma.rn.f32 	%f446, %f257, %f679, %f445;
	st.global.f32 	[%rd9+20], %f446;
$L__BB21_95:
	setp.ge.s32 	%p130, %r82, %r90;
	setp.ge.s32 	%p131, %r74, %r91;
	or.pred  	%p132, %p130, %p131;
	@%p132 bra 	$L__BB21_97;
	ld.global.f32 	%f447, [%rd9+24];
	mul.f32 	%f448, %f258, %f447;
	fma.rn.f32 	%f449, %f257, %f678, %f448;
	st.global.f32 	[%rd9+24], %f449;
$L__BB21_97:
	setp.ge.s32 	%p133, %r82, %r90;
	setp.ge.s32 	%p134, %r75, %r91;
	or.pred  	%p135, %p133, %p134;
	@%p135 bra 	$L__BB21_99;
	ld.global.f32 	%f450, [%rd9+28];
	mul.f32 	%f451, %f258, %f450;
	fma.rn.f32 	%f452, %f257, %f677, %f451;
	st.global.f32 	[%rd9+28], %f452;
$L__BB21_99:
	setp.ge.s32 	%p136, %r35, %r91;
	add.s32 	%r84, %r34, 5;
	setp.ge.s32 	%p137, %r84, %r90;
	add.s32 	%r85, %r83, %r91;
	or.pred  	%p138, %p137, %p136;
	@%p138 bra 	$L__BB21_101;
	add.s32 	%r270, %r35, %r85;
	mul.wide.s32 	%rd69, %r270, 4;
	add.s64 	%rd70, %rd1, %rd69;
	ld.global.f32 	%f453, [%rd70];
	mul.f32 	%f454, %f258, %f453;
	fma.rn.f32 	%f455, %f257, %f676, %f454;
	st.global.f32 	[%rd70], %f455;
$L__BB21_101:
	setp.ge.s32 	%p139, %r84, %r90;
	setp.ge.s32 	%p140, %r69, %r91;
	cvt.s64.s32 	%rd71, %r85;
	add.s64 	%rd72, %rd4, %rd71;
	shl.b64 	%rd73, %rd72, 2;
	add.s64 	%rd10, %rd1, %rd73;
	or.pred  	%p141, %p139, %p140;
	@%p141 bra 	$L__BB21_103;
	ld.global.f32 	%f456, [%rd10+4];
	mul.f32 	%f457, %f258, %f456;
	fma.rn.f32 	%f458, %f257, %f675, %f457;
	st.global.f32 	[%rd10+4], %f458;
$L__BB21_103:
	setp.ge.s32 	%p142, %r84, %r90;
	setp.ge.s32 	%p143, %r70, %r91;
	or.pred  	%p144, %p142, %p143;
	@%p144 bra 	$L__BB21_105;
	ld.global.f32 	%f459, [%rd10+8];
	mul.f32 	%f460, %f258, %f459;
	fma.rn.f32 	%f461, %f257, %f674, %f460;
	st.global.f32 	[%rd10+8], %f461;
$L__BB21_105:
	setp.ge.s32 	%p145, %r84, %r90;
	setp.ge.s32 	%p146, %r71, %r91;
	or.pred  	%p147, %p145, %p146;
	@%p147 bra 	$L__BB21_107;
	ld.global.f32 	%f462, [%rd10+12];
	mul.f32 	%f463, %f258, %f462;
	fma.rn.f32 	%f464, %f257, %f673, %f463;
	st.global.f32 	[%rd10+12], %f464;
$L__BB21_107:
	setp.ge.s32 	%p148, %r84, %r90;
	setp.ge.s32 	%p149, %r72, %r91;
	or.pred  	%p150, %p148, %p149;
	@%p150 bra 	$L__BB21_109;
	ld.global.f32 	%f465, [%rd10+16];
	mul.f32 	%f466, %f258, %f465;
	fma.rn.f32 	%f467, %f257, %f672, %f466;
	st.global.f32 	[%rd10+16], %f467;
$L__BB21_109:
	setp.ge.s32 	%p151, %r84, %r90;
	setp.ge.s32 	%p152, %r73, %r91;
	or.pred  	%p153, %p151, %p152;
	@%p153 bra 	$L__BB21_111;
	ld.global.f32 	%f468, [%rd10+20];
	mul.f32 	%f469, %f258, %f468;
	fma.rn.f32 	%f470, %f257, %f671, %f469;
	st.global.f32 	[%rd10+20], %f470;
$L__BB21_111:
	setp.ge.s32 	%p154, %r84, %r90;
	setp.ge.s32 	%p155, %r74, %r91;
	or.pred  	%p156, %p154, %p155;
	@%p156 bra 	$L__BB21_113;
	ld.global.f32 	%f471, [%rd10+24];
	mul.f32 	%f472, %f258, %f471;
	fma.rn.f32 	%f473, %f257, %f670, %f472;
	st.global.f32 	[%rd10+24], %f473;
$L__BB21_113:
	setp.ge.s32 	%p157, %r84, %r90;
	setp.ge.s32 	%p158, %r75, %r91;
	or.pred  	%p159, %p157, %p158;
	@%p159 bra 	$L__BB21_115;
	ld.global.f32 	%f474, [%rd10+28];
	mul.f32 	%f475, %f258, %f474;
	fma.rn.f32 	%f476, %f257, %f669, %f475;
	st.global.f32 	[%rd10+28], %f476;
$L__BB21_115:
	setp.ge.s32 	%p160, %r35, %r91;
	add.s32 	%r86, %r34, 6;
	setp.ge.s32 	%p161, %r86, %r90;
	add.s32 	%r87, %r85, %r91;
	or.pred  	%p162, %p161, %p160;
	@%p162 bra 	$L__BB21_117;
	add.s32 	%r271, %r35, %r87;
	mul.wide.s32 	%rd74, %r271, 4;
	add.s64 	%rd75, %rd1, %rd74;
	ld.global.f32 	%f477, [%rd75];
	mul.f32 	%f478, %f258, %f477;
	fma.rn.f32 	%f479, %f257, %f668, %f478;
	st.global.f32 	[%rd75], %f479;
$L__BB21_117:
	setp.ge.s32 	%p163, %r86, %r90;
	setp.ge.s32 	%p164, %r69, %r91;
	cvt.s64.s32 	%rd76, %r87;
	add.s64 	%rd77, %rd4, %rd76;
	shl.b64 	%rd78, %rd77, 2;
	add.s64 	%rd11, %rd1, %rd78;
	or.pred  	%p165, %p163, %p164;
	@%p165 bra 	$L__BB21_119;
	ld.global.f32 	%f480, [%rd11+4];
	mul.f32 	%f481, %f258, %f480;
	fma.rn.f32 	%f482, %f257, %f667, %f481;
	st.global.f32 	[%rd11+4], %f482;
$L__BB21_119:
	setp.ge.s32 	%p166, %r86, %r90;
	setp.ge.s32 	%p167, %r70, %r91;
	or.pred  	%p168, %p166, %p167;
	@%p168 bra 	$L__BB21_121;
	ld.global.f32 	%f483, [%rd11+8];
	mul.f32 	%f484, %f258, %f483;
	fma.rn.f32 	%f485, %f257, %f666, %f484;
	st.global.f32 	[%rd11+8], %f485;
$L__BB21_121:
	setp.ge.s32 	%p169, %r86, %r90;
	setp.ge.s32 	%p170, %r71, %r91;
	or.pred  	%p171, %p169, %p170;
	@%p171 bra 	$L__BB21_123;
	ld.global.f32 	%f486, [%rd11+12];
	mul.f32 	%f487, %f258, %f486;
	fma.rn.f32 	%f488, %f257, %f665, %f487;
	st.global.f32 	[%rd11+12], %f488;
$L__BB21_123:
	setp.ge.s32 	%p172, %r86, %r90;
	setp.ge.s32 	%p173, %r72, %r91;
	or.pred  	%p174, %p172, %p173;
	@%p174 bra 	$L__BB21_125;
	ld.global.f32 	%f489, [%rd11+16];
	mul.f32 	%f490, %f258, %f489;
	fma.rn.f32 	%f491, %f257, %f664, %f490;
	st.global.f32 	[%rd11+16], %f491;
$L__BB21_125:
	setp.ge.s32 	%p175, %r86, %r90;
	setp.ge.s32 	%p176, %r73, %r91;
	or.pred  	%p177, %p175, %p176;
	@%p177 bra 	$L__BB21_127;
	ld.global.f32 	%f492, [%rd11+20];
	mul.f32 	%f493, %f258, %f492;
	fma.rn.f32 	%f494, %f257, %f663, %f493;
	st.global.f32 	[%rd11+20], %f494;
$L__BB21_127:
	setp.ge.s32 	%p178, %r86, %r90;
	setp.ge.s32 	%p179, %r74, %r91;
	or.pred  	%p180, %p178, %p179;
	@%p180 bra 	$L__BB21_129;
	ld.global.f32 	%f495, [%rd11+24];
	mul.f32 	%f496, %f258, %f495;
	fma.rn.f32 	%f497, %f257, %f662, %f496;
	st.global.f32 	[%rd11+24], %f497;
$L__BB21_129:
	setp.ge.s32 	%p181, %r86, %r90;
	setp.ge.s32 	%p182, %r75, %r91;
	or.pred  	%p183, %p181, %p182;
	@%p183 bra 	$L__BB21_131;
	ld.global.f32 	%f498, [%rd11+28];
	mul.f32 	%f499, %f258, %f498;
	fma.rn.f32 	%f500, %f257, %f661, %f499;
	st.global.f32 	[%rd11+28], %f500;
$L__BB21_131:
	setp.ge.s32 	%p184, %r35, %r91;
	add.s32 	%r88, %r34, 7;
	setp.ge.s32 	%p185, %r88, %r90;
	add.s32 	%r89, %r87, %r91;
	or.pred  	%p186, %p185, %p184;
	@%p186 bra 	$L__BB21_133;
	add.s32 	%r272, %r35, %r89;
	mul.wide.s32 	%rd79, %r272, 4;
	add.s64 	%rd80, %rd1, %rd79;
	ld.global.f32 	%f501, [%rd80];
	mul.f32 	%f502, %f258, %f501;
	fma.rn.f32 	%f503, %f257, %f660, %f502;
	st.global.f32 	[%rd80], %f503;
$L__BB21_133:
	setp.ge.s32 	%p187, %r88, %r90;
	setp.ge.s32 	%p188, %r69, %r91;
	cvt.s64.s32 	%rd81, %r89;
	add.s64 	%rd82, %rd4, %rd81;
	shl.b64 	%rd83, %rd82, 2;
	add.s64 	%rd12, %rd1, %rd83;
	or.pred  	%p189, %p187, %p188;
	@%p189 bra 	$L__BB21_135;
	ld.global.f32 	%f504, [%rd12+4];
	mul.f32 	%f505, %f258, %f504;
	fma.rn.f32 	%f506, %f257, %f659, %f505;
	st.global.f32 	[%rd12+4], %f506;
$L__BB21_135:
	setp.ge.s32 	%p190, %r88, %r90;
	setp.ge.s32 	%p191, %r70, %r91;
	or.pred  	%p192, %p190, %p191;
	@%p192 bra 	$L__BB21_137;
	ld.global.f32 	%f507, [%rd12+8];
	mul.f32 	%f508, %f258, %f507;
	fma.rn.f32 	%f509, %f257, %f658, %f508;
	st.global.f32 	[%rd12+8], %f509;
$L__BB21_137:
	setp.ge.s32 	%p193, %r88, %r90;
	setp.ge.s32 	%p194, %r71, %r91;
	or.pred  	%p195, %p193, %p194;
	@%p195 bra 	$L__BB21_139;
	ld.global.f32 	%f510, [%rd12+12];
	mul.f32 	%f511, %f258, %f510;
	fma.rn.f32 	%f512, %f257, %f657, %f511;
	st.global.f32 	[%rd12+12], %f512;
$L__BB21_139:
	setp.ge.s32 	%p196, %r88, %r90;
	setp.ge.s32 	%p197, %r72, %r91;
	or.pred  	%p198, %p196, %p197;
	@%p198 bra 	$L__BB21_141;
	ld.global.f32 	%f513, [%rd12+16];
	mul.f32 	%f514, %f258, %f513;
	fma.rn.f32 	%f515, %f257, %f656, %f514;
	st.global.f32 	[%rd12+16], %f515;
$L__BB21_141:
	setp.ge.s32 	%p199, %r88, %r90;
	setp.ge.s32 	%p200, %r73, %r91;
	or.pred  	%p201, %p199, %p200;
	@%p201 bra 	$L__BB21_143;
	ld.global.f32 	%f516, [%rd12+20];
	mul.f32 	%f517, %f258, %f516;
	fma.rn.f32 	%f518, %f257, %f655, %f517;
	st.global.f32 	[%rd12+20], %f518;
$L__BB21_143:
	setp.ge.s32 	%p202, %r88, %r90;
	setp.ge.s32 	%p203, %r74, %r91;
	or.pred  	%p204, %p202, %p203;
	@%p204 bra 	$L__BB21_145;
	ld.global.f32 	%f519, [%rd12+24];
	mul.f32 	%f520, %f258, %f519;
	fma.rn.f32 	%f521, %f257, %f654, %f520;
	st.global.f32 	[%rd12+24], %f521;
$L__BB21_145:
	setp.ge.s32 	%p205, %r88, %r90;
	setp.ge.s32 	%p206, %r75, %r91;
	or.pred  	%p207, %p205, %p206;
	@%p207 bra 	$L__BB21_147;
	ld.global.f32 	%f522, [%rd12+28];
	mul.f32 	%f523, %f258, %f522;
	fma.rn.f32 	%f524, %f257, %f653, %f523;
	st.global.f32 	[%rd12+28], %f524;
$L__BB21_147:
	ret;

}
	// .globl	_Z20sgemm_vectorize_smemILi64ELi128ELi8ELi4ELi8EEvPKfS1_Pfiiiff
.visible .entry _Z20sgemm_vectorize_smemILi64ELi128ELi8ELi4ELi8EEvPKfS1_Pfiiiff(
	.param .u64 .ptr .align 1 _Z20sgemm_vectorize_smemILi64ELi128ELi8ELi4ELi8EEvPKfS1_Pfiiiff_param_0,
	.param .u64 .ptr .align 1 _Z20sgemm_vectorize_smemILi64ELi128ELi8ELi4ELi8EEvPKfS1_Pfiiiff_param_1,
	.param .u64 .ptr .align 1 _Z20sgemm_vectorize_smemILi64ELi128ELi8ELi4ELi8EEvPKfS1_Pfiiiff_param_2,
	.param .u32 _Z20sgemm_vectorize_smemILi64ELi128ELi8ELi4ELi8EEvPKfS1_Pfiiiff_param_3,
	.param .u32 _Z20sgemm_vectorize_smemILi64ELi128ELi8ELi4ELi8EEvPKfS1_Pfiiiff_param_4,
	.param .u32 _Z20sgemm_vectorize_smemILi64ELi128ELi8ELi4ELi8EEvPKfS1_Pfiiiff_param_5,
	.param .f32 _Z20sgemm_vectorize_smemILi64ELi128ELi8ELi4ELi8EEvPKfS1_Pfiiiff_param_6,
	.param .f32 _Z20sgemm_vectorize_smemILi64ELi128ELi8ELi4ELi8EEvPKfS1_Pfiiiff_param_7
)
{
	.reg .pred 	%p<114>;
	.reg .b32 	%r<287>;
	.reg .b32 	%f<393>;
	.reg .b64 	%rd<60>;
	// demoted variable
	.shared .align 4 .b8 _ZZ20sgemm_vectorize_smemILi64ELi128ELi8ELi4ELi8EEvPKfS1_PfiiiffE2As[2048];
	// demoted variable
	.shared .align 4 .b8 _ZZ20sgemm_vectorize_smemILi64ELi128ELi8ELi4ELi8EEvPKfS1_PfiiiffE2Bs[4096];
	ld.param.u64 	%rd9, [_Z20sgemm_vectorize_smemILi64ELi128ELi8ELi4ELi8EEvPKfS1_Pfiiiff_param_0];
	ld.param.u64 	%rd10, [_Z20sgemm_vectorize_smemILi64ELi128ELi8ELi4ELi8EEvPKfS1_Pfiiiff_param_1];
	ld.param.u64 	%rd11, [_Z20sgemm_vectorize_smemILi64ELi128ELi8ELi4ELi8EEvPKfS1_Pfiiiff_param_2];
	ld.param.u32 	%r72, [_Z20sgemm_vectorize_smemILi64ELi128ELi8ELi4ELi8EEvPKfS1_Pfiiiff_param_3];
	ld.param.u32 	%r73, [_Z20sgemm_vectorize_smemILi64ELi128ELi8ELi4ELi8EEvPKfS1_Pfiiiff_param_4];
	ld.param.u32 	%r74, [_Z20sgemm_vectorize_smemILi64ELi128ELi8ELi4ELi8EEvPKfS1_Pfiiiff_param_5];
	ld.param.f32 	%f129, [_Z20sgemm_vectorize_smemILi64ELi128ELi8ELi4ELi8EEvPKfS1_Pfiiiff_param_6];
	ld.param.f32 	%f130, [_Z20sgemm_vectorize_smemILi64ELi128ELi8ELi4ELi8EEvPKfS1_Pfiiiff_param_7];
	cvta.to.global.u64 	%rd1, %rd11;
	cvta.to.global.u64 	%rd2, %rd9;
	cvta.to.global.u64 	%rd3, %rd10;
	mov.u32 	%r1, %tid.y;
	mov.u32 	%r2, %tid.x;
	mov.u32 	%r75, %ctaid.y;
	shl.b32 	%r3, %r75, 6;
	mov.u32 	%r76, %ctaid.x;
	shl.b32 	%r4, %r76, 7;
	mov.u32 	%r77, %ntid.x;
	mad.lo.s32 	%r5, %r77, %r1, %r2;
	mov.u32 	%r78, %ntid.y;
	mul.lo.s32 	%r6, %r77, %r78;
	setp.lt.s32 	%p1, %r74, -6;
	mov.f32 	%f361, 0f00000000;
	mov.f32 	%f362, %f361;
	mov.f32 	%f363, %f361;
	mov.f32 	%f364, %f361;
	mov.f32 	%f365, %f361;
	mov.f32 	%f366, %f361;
	mov.f32 	%f367, %f361;
	mov.f32 	%f368, %f361;
	mov.f32 	%f369, %f361;
	mov.f32 	%f370, %f361;
	mov.f32 	%f371, %f361;
	mov.f32 	%f372, %f361;
	mov.f32 	%f373, %f361;
	mov.f32 	%f374, %f361;
	mov.f32 	%f375, %f361;
	mov.f32 	%f376, %f361;
	mov.f32 	%f377, %f361;
	mov.f32 	%f378, %f361;
	mov.f32 	%f379, %f361;
	mov.f32 	%f380, %f361;
	mov.f32 	%f381, %f361;
	mov.f32 	%f382, %f361;
	mov.f32 	%f383, %f361;
	mov.f32 	%f384, %f361;
	mov.f32 	%f385, %f361;
	mov.f32 	%f386, %f361;
	mov.f32 	%f387, %f361;
	mov.f32 	%f388, %f361;
	mov.f32 	%f389, %f361;
	mov.f32 	%f390, %f361;
	mov.f32 	%f391, %f361;
	mov.f32 	%f392, %f361;
	@%p1 bra 	$L__BB22_20;
	add.s32 	%r80, %r74, -1;
	shr.s32 	%r81, %r80, 31;
	shr.u32 	%r82, %r81, 29;
	add.s32 	%r83, %r80, %r82;
	shr.s32 	%r7, %r83, 3;
	add.s32 	%r8, %r5, %r6;
	max.u32 	%r84, %r8, 128;
	setp.lt.u32 	%p2, %r8, 128;
	selp.u32 	%r85, 1, 0, %p2;
	add.s32 	%r86, %r8, %r85;
	sub.s32 	%r87, %r84, %r86;
	div.u32 	%r88, %r87, %r6;
	add.s32 	%r9, %r88, %r85;
	max.u32 	%r89, %r8, 256;
	setp.lt.u32 	%p3, %r8, 256;
	selp.u32 	%r90, 1, 0, %p3;
	add.s32 	%r91, %r8, %r90;
	sub.s32 	%r92, %r89, %r91;
	div.u32 	%r93, %r92, %r6;
	add.s32 	%r10, %r93, %r90;
	and.b32  	%r11, %r9, 3;
	shl.b32 	%r94, %r5, 2;
	and.b32  	%r95, %r94, 4;
	shr.u32 	%r96, %r5, 1;
	add.s32 	%r97, %r3, %r96;
	mad.lo.s32 	%r12, %r97, %r74, %r95;
	shl.b32 	%r98, %r8, 2;
	and.b32  	%r99, %r98, 4;
	shr.u32 	%r100, %r8, 1;
	add.s32 	%r101, %r3, %r100;
	mad.lo.s32 	%r13, %r101, %r74, %r99;
	shl.b32 	%r102, %r8, 8;
	and.b32  	%r103, %r102, 256;
	add.s32 	%r104, %r103, %r100;
	shl.b32 	%r105, %r104, 2;
	mov.u32 	%r106, _ZZ20sgemm_vectorize_smemILi64ELi128ELi8ELi4ELi8EEvPKfS1_PfiiiffE2As;
	add.s32 	%r14, %r106, %r105;
	add.s32 	%r15, %r8, %r6;
	shl.b32 	%r107, %r15, 2;
	and.b32  	%r108, %r107, 4;
	shr.u32 	%r109, %r15, 1;
	add.s32 	%r110, %r3, %r109;
	mad.lo.s32 	%r16, %r110, %r74, %r108;
	shl.b32 	%r111, %r15, 8;
	and.b32  	%r112, %r111, 256;
	add.s32 	%r113, %r112, %r109;
	shl.b32 	%r114, %r113, 2;
	add.s32 	%r17, %r106, %r114;
	shr.u32 	%r18, %r5, 5;
	shr.u32 	%r19, %r8, 5;
	shr.u32 	%r20, %r15, 5;
	mov.b32 	%r274, 0;
	mov.f32 	%f361, 0f00000000;
$L__BB22_2:
	setp.gt.u32 	%p4, %r5, 127;
	shl.b32 	%r25, %r274, 3;
	@%p4 bra 	$L__BB22_10;
	setp.eq.s32 	%p5, %r11, 3;
	mov.u32 	%r275, %r5;
	@%p5 bra 	$L__BB22_7;
	setp.eq.s32 	%p6, %r11, 0;
	add.s32 	%r115, %r25, %r12;
	mul.wide.s32 	%rd12, %r115, 4;
	add.s64 	%rd13, %rd2, %rd12;
	ld.global.nc.v4.f32 	{%f133, %f134, %f135, %f136}, [%rd13];
	shl.b32 	%r116, %r5, 8;
	and.b32  	%r117, %r116, 256;
	shr.u32 	%r118, %r5, 1;
	add.s32 	%r119, %r117, %r118;
	shl.b32 	%r120, %r119, 2;
	mov.u32 	%r121, _ZZ20sgemm_vectorize_smemILi64ELi128ELi8ELi4ELi8EEvPKfS1_PfiiiffE2As;
	add.s32 	%r122, %r121, %r120;
	st.shared.f32 	[%r122], %f133;
	st.shared.f32 	[%r122+256], %f134;
	st.shared.f32 	[%r122+512], %f135;
	st.shared.f32 	[%r122+768], %f136;
	mov.u32 	%r275, %r8;
	@%p6 bra 	$L__BB22_7;
	setp.eq.s32 	%p7, %r11, 1;
	add.s32 	%r123, %r25, %r13;
	mul.wide.s32 	%rd14, %r123, 4;
	add.s64 	%rd15, %rd2, %rd14;
	ld.global.nc.v4.f32 	{%f137, %f138, %f139, %f140}, [%rd15];
	st.shared.f32 	[%r14], %f137;
	st.shared.f32 	[%r14+256], %f138;
	st.shared.f32 	[%r14+512], %f139;
	st.shared.f32 	[%r14+768], %f140;
	mov.u32 	%r275, %r15;
	@%p7 bra 	$L__BB22_7;
	add.s32 	%r275, %r15, %r6;
	add.s32 	%r124, %r25, %r16;
	mul.wide.s32 	%rd16, %r124, 4;
	add.s64 	%rd17, %rd2, %rd16;
	ld.global.nc.v4.f32 	{%f141, %f142, %f143, %f144}, [%rd17];
	st.shared.f32 	[%r17], %f141;
	st.shared.f32 	[%r17+256], %f142;
	st.shared.f32 	[%r17+512], %f143;
	st.shared.f32 	[%r17+768], %f144;
$L__BB22_7:
	setp.lt.u32 	%p8, %r9, 3;
	@%p8 bra 	$L__BB22_10;
	shl.b32 	%r277, %r275, 2;
	shl.b32 	%r125, %r6, 3;
	add.s32 	%r283, %r125, %r277;
	shl.b32 	%r126, %r6, 1;
	add.s32 	%r282, %r126, %r275;
	mad.lo.s32 	%r281, %r6, 12, %r277;
	mad.lo.s32 	%r280, %r6, 3, %r275;
	add.s32 	%r279, %r6, %r275;
	shl.b32 	%r278, %r279, 2;
$L__BB22_9:
	.pragma "nounroll";
	and.b32  	%r127, %r277, 4;
	shr.u32 	%r128, %r275, 1;
	add.s32 	%r129, %r127, %r25;
	add.s32 	%r130, %r3, %r128;
	mad.lo.s32 	%r131, %r130, %r74, %r129;
	mul.wide.s32 	%rd18, %r131, 4;
	add.s64 	%rd19, %rd2, %rd18;
	ld.global.nc.v4.f32 	{%f145, %f146, %f147, %f148}, [%rd19];
	shl.b32 	%r132, %r277, 6;
	and.b32  	%r133, %r132, 256;
	add.s32 	%r134, %r133, %r128;
	shl.b32 	%r135, %r134, 2;
	mov.u32 	%r136, _ZZ20sgemm_vectorize_smemILi64ELi128ELi8ELi4ELi8EEvPKfS1_PfiiiffE2As;
	add.s32 	%r137, %r136, %r135;
	st.shared.f32 	[%r137], %f145;
	st.shared.f32 	[%r137+256], %f146;
	st.shared.f32 	[%r137+512], %f147;
	st.shared.f32 	[%r137+768], %f148;
	add.s32 	%r138, %r275, %r6;
	and.b32  	%r139, %r278, 4;
	shr.u32 	%r140, %r279, 1;
	add.s32 	%r141, %r139, %r25;
	add.s32 	%r142, %r3, %r140;
	mad.lo.s32 	%r143, %r142, %r74, %r141;
	mul.wide.s32 	%rd20, %r143, 4;
	add.s64 	%rd21, %rd2, %rd20;
	ld.global.nc.v4.f32 	{%f149, %f150, %f151, %f152}, [%rd21];
	shl.b32 	%r144, %r278, 6;
	and.b32  	%r145, %r144, 256;
	add.s32 	%r146, %r145, %r140;
	shl.b32 	%r147, %r146, 2;
	add.s32 	%r148, %r136, %r147;
	st.shared.f32 	[%r148], %f149;
	st.shared.f32 	[%r148+256], %f150;
	st.shared.f32 	[%r148+512], %f151;
	st.shared.f32 	[%r148+768], %f152;
	add.s32 	%r149, %r138, %r6;
	and.b32  	%r150, %r283, 4;
	shr.u32 	%r151, %r282, 1;
	add.s32 	%r152, %r150, %r25;
	add.s32 	%r153, %r3, %r151;
	mad.lo.s32 	%r154, %r153, %r74, %r152;
	mul.wide.s32 	%rd22, %r154, 4;
	add.s64 	%rd23, %rd2, %rd22;
	ld.global.nc.v4.f32 	{%f153, %f154, %f155, %f156}, [%rd23];
	shl.b32 	%r155, %r283, 6;
	and.b32  	%r156, %r155, 256;
	add.s32 	%r157, %r156, %r151;
	shl.b32 	%r158, %r157, 2;
	add.s32 	%r159, %r136, %r158;
	st.shared.f32 	[%r159], %f153;
	st.shared.f32 	[%r159+256], %f154;
	st.shared.f32 	[%r159+512], %f155;
	st.shared.f32 	[%r159+768], %f156;
	add.s32 	%r160, %r149, %r6;
	and.b32  	%r161, %r281, 4;
	shr.u32 	%r162, %r280, 1;
	add.s32 	%r163, %r161, %r25;
	add.s32 	%r164, %r3, %r162;
	mad.lo.s32 	%r165, %r164, %r74, %r163;
	mul.wide.s32 	%rd24, %r165, 4;
	add.s64 	%rd25, %rd2, %rd24;
	ld.global.nc.v4.f32 	{%f157, %f158, %f159, %f160}, [%rd25];
	shl.b32 	%r166, %r281, 6;
	and.b32  	%r167, %r166, 256;
	add.s32 	%r168, %r167, %r162;
	shl.b32 	%r169, %r168, 2;
	add.s32 	%r170, %r136, %r169;
	st.shared.f32 	[%r170], %f157;
	st.shared.f32 	[%r170+256], %f158;
	st.shared.f32 	[%r170+512], %f159;
	st.shared.f32 	[%r170+768], %f160;
	add.s32 	%r275, %r160, %r6;
	shl.b32 	%r171, %r6, 4;
	add.s32 	%r283, %r283, %r171;
	shl.b32 	%r172, %r6, 2;
	add.s32 	%r282, %r282, %r172;
	add.s32 	%r281, %r281, %r171;
	add.s32 	%r280, %r280, %r172;
	add.s32 	%r279, %r279, %r172;
	add.s32 	%r278, %r278, %r171;
	add.s32 	%r277, %r277, %r171;
	setp.lt.u32 	%p9, %r275, 128;
	@%p9 bra 	$L__BB22_9;
$L__BB22_10:
	setp.gt.u32 	%p10, %r5, 255;
	@%p10 bra 	$L__BB22_17;
	and.b32  	%r35, %r10, 3;
	setp.eq.s32 	%p11, %r35, 3;
	mov.u32 	%r276, %r5;
	@%p11 bra 	$L__BB22_15;
	setp.eq.s32 	%p12, %r35, 0;
	add.s32 	%r173, %r25, %r18;
	shl.b32 	%r174, %r5, 2;
	and.b32  	%r175, %r174, 124;
	add.s32 	%r176, %r175, %r4;
	mad.lo.s32 	%r177, %r173, %r73, %r176;
	mul.wide.s32 	%rd26, %r177, 4;
	add.s64 	%rd27, %rd3, %rd26;
	ld.global.nc.v4.f32 	{%f161, %f162, %f163, %f164}, [%rd27];
	shl.b32 	%r178, %r18, 9;
	shl.b32 	%r179, %r5, 4;
	and.b32  	%r180, %r179, 496;
	or.b32  	%r181, %r178, %r180;
	mov.u32 	%r182, _ZZ20sgemm_vectorize_smemILi64ELi128ELi8ELi4ELi8EEvPKfS1_PfiiiffE2Bs;
	add.s32 	%r183, %r182, %r181;
	st.shared.f32 	[%r183], %f161;
	st.shared.f32 	[%r183+4], %f162;
	st.shared.f32 	[%r183+8], %f163;
	st.shared.f32 	[%r183+12], %f164;
	mov.u32 	%r276, %r8;
	@%p12 bra 	$L__BB22_15;
	setp.eq.s32 	%p13, %r35, 1;
	add.s32 	%r184, %r25, %r19;
	shl.b32 	%r185, %r8, 2;
	and.b32  	%r186, %r185, 124;
	add.s32 	%r187, %r186, %r4;
	mad.lo.s32 	%r188, %r184, %r73, %r187;
	mul.wide.s32 	%rd28, %r188, 4;
	add.s64 	%rd29, %rd3, %rd28;
	ld.global.nc.v4.f32 	{%f165, %f166, %f167, %f168}, [%rd29];
	shl.b32 	%r189, %r19, 9;
	shl.b32 	%r190, %r8, 4;
	and.b32  	%r191, %r190, 496;
	or.b32  	%r192, %r189, %r191;
	mov.u32 	%r193, _ZZ20sgemm_vectorize_smemILi64ELi128ELi8ELi4ELi8EEvPKfS1_PfiiiffE2Bs;
	add.s32 	%r194, %r193, %r192;
	st.shared.f32 	[%r194], %f165;
	st.shared.f32 	[%r194+4], %f166;
	st.shared.f32 	[%r194+8], %f167;
	st.shared.f32 	[%r194+12], %f168;
	mov.u32 	%r276, %r15;
	@%p13 bra 	$L__BB22_15;
	add.s32 	%r276, %r15, %r6;
	add.s32 	%r195, %r25, %r20;
	shl.b32 	%r196, %r15, 2;
	and.b32  	%r197, %r196, 124;
	add.s32 	%r198, %r197, %r4;
	mad.lo.s32 	%r199, %r195, %r73, %r198;
	mul.wide.s32 	%rd30, %r199, 4;
	add.s64 	%rd31, %rd3, %rd30;
	ld.global.nc.v4.f32 	{%f169, %f170, %f171, %f172}, [%rd31];
	shl.b32 	%r200, %r20, 9;
	shl.b32 	%r201, %r15, 4;
	and.b32  	%r202, %r201, 496;
	or.b32  	%r203, %r200, %r202;
	mov.u32 	%r204, _ZZ20sgemm_vectorize_smemILi64ELi128ELi8ELi4ELi8EEvPKfS1_PfiiiffE2Bs;
	add.s32 	%r205, %r204, %r203;
	st.shared.f32 	[%r205], %f169;
	st.shared.f32 	[%r205+4], %f170;
	st.shared.f32 	[%r205+8], %f171;
	st.shared.f32 	[%r205+12], %f172;
$L__BB22_15:
	setp.lt.u32 	%p14, %r10, 3;
	@%p14 bra 	$L__BB22_17;
$L__BB22_16:
	.pragma "nounroll";
	shl.b32 	%r206, %r276, 2;
	and.b32  	%r207, %r206, 124;
	shr.u32 	%r208, %r276, 5;
	add.s32 	%r209, %r207, %r4;
	add.s32 	%r210, %r25, %r208;
	mad.lo.s32 	%r211, %r210, %r73, %r209;
	mul.wide.s32 	%rd32, %r211, 4;
	add.s64 	%rd33, %rd3, %rd32;
	ld.global.nc.v4.f32 	{%f173, %f174, %f175, %f176}, [%rd33];
	shl.b32 	%r212, %r276, 4;
	and.b32  	%r213, %r212, 496;
	shl.b32 	%r214, %r208, 9;
	or.b32  	%r215, %r214, %r213;
	mov.u32 	%r216, _ZZ20sgemm_vectorize_smemILi64ELi128ELi8ELi4ELi8EEvPKfS1_PfiiiffE2Bs;
	add.s32 	%r217, %r216, %r215;
	st.shared.f32 	[%r217], %f173;
	st.shared.f32 	[%r217+4], %f174;
	st.shared.f32 	[%r217+8], %f175;
	st.shared.f32 	[%r217+12], %f176;
	add.s32 	%r218, %r276, %r6;
	shl.b32 	%r219, %r218, 2;
	and.b32  	%r220, %r219, 124;
	shr.u32 	%r221, %r218, 5;
	add.s32 	%r222, %r220, %r4;
	add.s32 	%r223, %r25, %r221;
	mad.lo.s32 	%r224, %r223, %r73, %r222;
	mul.wide.s32 	%rd34, %r224, 4;
	add.s64 	%rd35, %rd3, %rd34;
	ld.global.nc.v4.f32 	{%f177, %f178, %f179, %f180}, [%rd35];
	shl.b32 	%r225, %r218, 4;
	and.b32  	%r226, %r225, 496;
	shl.b32 	%r227, %r221, 9;
	or.b32  	%r228, %r227, %r226;
	add.s32 	%r229, %r216, %r228;
	st.shared.f32 	[%r229], %f177;
	st.shared.f32 	[%r229+4], %f178;
	st.shared.f32 	[%r229+8], %f179;
	st.shared.f32 	[%r229+12], %f180;
	add.s32 	%r230, %r218, %r6;
	shl.b32 	%r231, %r230, 2;
	and.b32  	%r232, %r231, 124;
	shr.u32 	%r233, %r230, 5;
	add.s32 	%r234, %r232, %r4;
	add.s32 	%r235, %r25, %r233;
	mad.lo.s32 	%r236, %r235, %r73, %r234;
	mul.wide.s32 	%rd36, %r236, 4;
	add.s64 	%rd37, %rd3, %rd36;
	ld.global.nc.v4.f32 	{%f181, %f182, %f183, %f184}, [%rd37];
	shl.b32 	%r237, %r230, 4;
	and.b32  	%r238, %r237, 496;
	shl.b32 	%r239, %r233, 9;
	or.b32  	%r240, %r239, %r238;
	add.s32 	%r241, %r216, %r240;
	st.shared.f32 	[%r241], %f181;
	st.shared.f32 	[%r241+4], %f182;
	st.shared.f32 	[%r241+8], %f183;
	st.shared.f32 	[%r241+12], %f184;
	add.s32 	%r242, %r230, %r6;
	shl.b32 	%r243, %r242, 2;
	and.b32  	%r244, %r243, 124;
	shr.u32 	%r245, %r242, 5;
	add.s32 	%r246, %r244, %r4;
	add.s32 	%r247, %r25, %r245;
	mad.lo.s32 	%r248, %r247, %r73, %r246;
	mul.wide.s32 	%rd38, %r248, 4;
	add.s64 	%rd39, %rd3, %rd38;
	ld.global.nc.v4.f32 	{%f185, %f186, %f187, %f188}, [%rd39];
	shl.b32 	%r249, %r242, 4;
	and.b32  	%r250, %r249, 496;
	shl.b32 	%r251, %r245, 9;
	or.b32  	%r252, %r251, %r250;
	add.s32 	%r253, %r216, %r252;
	st.shared.f32 	[%r253], %f185;
	st.shared.f32 	[%r253+4], %f186;
	st.shared.f32 	[%r253+8], %f187;
	st.shared.f32 	[%r253+12], %f188;
	add.s32 	%r276, %r242, %r6;
	setp.lt.u32 	%p15, %r276, 256;
	@%p15 bra 	$L__BB22_16;
$L__BB22_17:
	bar.sync 	0;
	mov.b32 	%r286, 0;
$L__BB22_18:
	shl.b32 	%r255, %r286, 6;
	shl.b32 	%r256, %r1, 2;
	add.s32 	%r257, %r255, %r256;
	shl.b32 	%r258, %r257, 2;
	mov.u32 	%r259, _ZZ20sgemm_vectorize_smemILi64ELi128ELi8ELi4ELi8EEvPKfS1_PfiiiffE2As;
	add.s32 	%r260, %r259, %r258;
	ld.shared.f32 	%f189, [%r260];
	ld.shared.f32 	%f190, [%r260+4];
	ld.shared.f32 	%f191, [%r260+8];
	ld.shared.f32 	%f192, [%r260+12];
	shl.b32 	%r261, %r286, 7;
	shl.b32 	%r262, %r2, 3;
	add.s32 	%r263, %r261, %r262;
	shl.b32 	%r264, %r263, 2;
	mov.u32 	%r265, _ZZ20sgemm_vectorize_smemILi64ELi128ELi8ELi4ELi8EEvPKfS1_PfiiiffE2Bs;
	add.s32 	%r266, %r265, %r264;
	ld.shared.f32 	%f193, [%r266];
	ld.shared.f32 	%f194, [%r266+4];
	ld.shared.f32 	%f195, [%r266+8];
	ld.shared.f32 	%f196, [%r266+12];
	ld.shared.f32 	%f197, [%r266+16];
	ld.shared.f32 	%f198, [%r266+20];
	ld.shared.f32 	%f199, [%r266+24];
	ld.shared.f32 	%f200, [%r266+28];
	fma.rn.f32 	%f392, %f189, %f193, %f392;
	fma.rn.f32 	%f391, %f189, %f194, %f391;
	fma.rn.f32 	%f390, %f189, %f195, %f390;
	fma.rn.f32 	%f389, %f189, %f196, %f389;
	fma.rn.f32 	%f388, %f189, %f197, %f388;
	fma.rn.f32 	%f387, %f189, %f198, %f387;
	fma.rn.f32 	%f386, %f189, %f199, %f386;
	fma.rn.f32 	%f385, %f189, %f200, %f385;
	fma.rn.f32 	%f384, %f190, %f193, %f384;
	fma.rn.f32 	%f383, %f190, %f194, %f383;
	fma.rn.f32 	%f382, %f190, %f195, %f382;
	fma.rn.f32 	%f381, %f190, %f196, %f381;
	fma.rn.f32 	%f380, %f190, %f197, %f380;
	fma.rn.f32 	%f379, %f190, %f198, %f379;
	fma.rn.f32 	%f378, %f190, %f199, %f378;
	fma.rn.f32 	%f377, %f190, %f200, %f377;
	fma.rn.f32 	%f376, %f191, %f193, %f376;
	fma.rn.f32 	%f375, %f191, %f194, %f375;
	fma.rn.f32 	%f374, %f191, %f195, %f374;
	fma.rn.f32 	%f373, %f191, %f196, %f373;
	fma.rn.f32 	%f372, %f191, %f197, %f372;
	fma.rn.f32 	%f371, %f191, %f198, %f371;
	fma.rn.f32 	%f370, %f191, %f199, %f370;
	fma.rn.f32 	%f369, %f191, %f200, %f369;
	fma.rn.f32 	%f368, %f192, %f193, %f368;
	fma.rn.f32 	%f367, %f192, %f194, %f367;
	fma.rn.f32 	%f366, %f192, %f195, %f366;
	fma.rn.f32 	%f365, %f192, %f196, %f365;
	fma.rn.f32 	%f364, %f192, %f197, %f364;
	fma.rn.f32 	%f363, %f192, %f198, %f363;
	fma.rn.f32 	%f362, %f192, %f199, %f362;
	fma.rn.f32 	%f361, %f192, %f200, %f361;
	add.s32 	%r286, %r286, 1;
	setp.ne.s32 	%p16, %r286, 8;
	@%p16 bra 	$L__BB22_18;
	bar.sync 	0;
	add.s32 	%r58, %r274, 1;
	setp.eq.s32 	%p17, %r274, %r7;
	mov.u32 	%r274, %r58;
	@%p17 bra 	$L__BB22_20;
	bra.uni 	$L__BB22_2;
$L__BB22_20:
	shl.b32 	%r267, %r1, 2;
	add.s32 	%r21, %r3, %r267;
	shl.b32 	%r269, %r2, 3;
	add.s32 	%r22, %r4, %r269;
	setp.lt.s32 	%p18, %r21, %r72;
	mul.lo.s32 	%r23, %r21, %r73;
	setp.lt.s32 	%p19, %r22, %r73;
	and.pred  	%p20, %p18, %p19;
	@%p20 bra 	$L__BB22_21;
	bra.uni 	$L__BB22_22;
$L__BB22_21:
	add.s32 	%r270, %r22, %r23;
	mul.wide.s32 	%rd40, %r270, 4;
	add.s64 	%rd41, %rd1, %rd40;
	ld.global.f32 	%f201, [%rd41];
	mul.f32 	%f202, %f130, %f201;
	fma.rn.f32 	%f203, %f129, %f392, %f202;
	st.global.f32 	[%rd41], %f203;
$L__BB22_22:
	setp.ge.s32 	%p21, %r21, %r72;
	add.s32 	%r59, %r22, 1;
	setp.ge.s32 	%p22, %r59, %r73;
	cvt.s64.s32 	%rd42, %r23;
	cvt.s64.s32 	%rd4, %r22;
	add.s64 	%rd43, %rd4, %rd42;
	shl.b64 	%rd44, %rd43, 2;
	add.s64 	%rd5, %rd1, %rd44;
	or.pred  	%p23, %p21, %p22;
	@%p23 bra 	$L__BB22_24;
	ld.global.f32 	%f204, [%rd5+4];
	mul.f32 	%f205, %f130, %f204;
	fma.rn.f32 	%f206, %f129, %f391, %f205;
	st.global.f32 	[%rd5+4], %f206;
$L__BB22_24:
	setp.ge.s32 	%p24, %r21, %r72;
	add.s32 	%r60, %r22, 2;
	setp.ge.s32 	%p25, %r60, %r73;
	or.pred  	%p26, %p24, %p25;
	@%p26 bra 	$L__BB22_26;
	ld.global.f32 	%f207, [%rd5+8];
	mul.f32 	%f208, %f130, %f207;
	fma.rn.f32 	%f209, %f129, %f390, %f208;
	st.global.f32 	[%rd5+8], %f209;
$L__BB22_26:
	setp.ge.s32 	%p27, %r21, %r72;
	add.s32 	%r61, %r22, 3;
	setp.ge.s32 	%p28, %r61, %r73;
	or.pred  	%p29, %p27, %p28;
	@%p29 bra 	$L__BB22_28;
	ld.global.f32 	%f210, [%rd5+12];
	mul.f32 	%f211, %f130, %f210;
	fma.rn.f32 	%f212, %f129, %f389, %f211;
	st.global.f32 	[%rd5+12], %f212;
$L__BB22_28:
	setp.ge.s32 	%p30, %r21, %r72;
	add.s32 	%r62, %r22, 4;
	setp.ge.s32 	%p31, %r62, %r73;
	or.pred  	%p32, %p30, %p31;
	@%p32 bra 	$L__BB22_30;
	ld.global.f32 	%f213, [%rd5+16];
	mul.f32 	%f214, %f130, %f213;
	fma.rn.f32 	%f215, %f129, %f388, %f214;
	st.global.f32 	[%rd5+16], %f215;
$L__BB22_30:
	setp.ge.s32 	%p33, %r21, %r72;
	add.s32 	%r63, %r22, 5;
	setp.ge.s32 	%p34, %r63, %r73;
	or.pred  	%p35, %p33, %p34;
	@%p35 bra 	$L__BB22_32;
	ld.global.f32 	%f216, [%rd5+20];
	mul.f32 	%f217, %f130, %f216;
	fma.rn.f32 	%f218, %f129, %f387, %f217;
	st.global.f32 	[%rd5+20], %f218;
$L__BB22_32:
	setp.ge.s32 	%p36, %r21, %r72;
	add.s32 	%r64, %r22, 6;
	setp.ge.s32 	%p37, %r64, %r73;
	or.pred  	%p38, %p36, %p37;
	@%p38 bra 	$L__BB22_34;
	ld.global.f32 	%f219, [%rd5+24];
	mul.f32 	%f220, %f130, %f219;
	fma.rn.f32 	%f221, %f129, %f386, %f220;
	st.global.f32 	[%rd5+24], %f221;
$L__BB22_34:
	setp.ge.s32 	%p39, %r21, %r72;
	add.s32 	%r65, %r22, 7;
	setp.ge.s32 	%p40, %r65, %r73;
	or.pred  	%p41, %p39, %p40;
	@%p41 bra 	$L__BB22_36;
	ld.global.f32 	%f222, [%rd5+28];
	mul.f32 	%f223, %f130, %f222;
	fma.rn.f32 	%f224, %f129, %f385, %f223;
	st.global.f32 	[%rd5+28], %f224;
$L__BB22_36:
	setp.ge.s32 	%p42, %r22, %r73;
	add.s32 	%r66, %r21, 1;
	setp.ge.s32 	%p43, %r66, %r72;
	add.s32 	%r67, %r23, %r73;
	or.pred  	%p44, %p43, %p42;
	@%p44 bra 	$L__BB22_38;
	add.s32 	%r271, %r22, %r67;
	mul.wide.s32 	%rd45, %r271, 4;
	add.s64 	%rd46, %rd1, %rd45;
	ld.global.f32 	%f225, [%rd46];
	mul.f32 	%f226, %f130, %f225;
	fma.rn.f32 	%f227, %f129, %f384, %f226;
	st.global.f32 	[%rd46], %f227;
$L__BB22_38:
	setp.ge.s32 	%p45, %r66, %r72;
	setp.ge.s32 	%p46, %r59, %r73;
	cvt.s64.s32 	%rd47, %r67;
	add.s64 	%rd48, %rd4, %rd47;
	shl.b64 	%rd49, %rd48, 2;
	add.s64 	%rd6, %rd1, %rd49;
	or.pred  	%p47, %p45, %p46;
	@%p47 bra 	$L__BB22_40;
	ld.global.f32 	%f228, [%rd6+4];
	mul.f32 	%f229, %f130, %f228;
	fma.rn.f32 	%f230, %f129, %f383, %f229;
	st.global.f32 	[%rd6+4], %f230;
$L__BB22_40:
	setp.ge.s32 	%p48, %r66, %r72;
	setp.ge.s32 	%p49, %r60, %r73;
	or.pred  	%p50, %p48, %p49;
	@%p50 bra 	$L__BB22_42;
	ld.global.f32 	%f231, [%rd6+8];
	mul.f32 	%f232, %f130, %f231;
	fma.rn.f32 	%f233, %f129, %f382, %f232;
	st.global.f32 	[%rd6+8], %f233;
$L__BB22_42:
	setp.ge.s32 	%p51, %r66, %r72;
	setp.ge.s32 	%p52, %r61, %r73;
	or.pred  	%p53, %p51, %p52;
	@%p53 bra 	$L__BB22_44;
	ld.global.f32 	%f234, [%rd6+12];
	mul.f32 	%f235, %f130, %f234;
	fma.rn.f32 	%f236, %f129, %f381, %f235;
	st.global.f32 	[%rd6+12], %f236;
$L__BB22_44:
	setp.ge.s32 	%p54, %r66, %r72;
	setp.ge.s32 	%p55, %r62, %r73;
	or.pred  	%p56, %p54, %p55;
	@%p56 bra 	$L__BB22_46;
	ld.global.f32 	%f237, [%rd6+16];
	mul.f32 	%f238, %f130, %f237;
	fma.rn.f32 	%f239, %f129, %f380, %f238;
	st.global.f32 	[%rd6+16], %f239;
$L__BB22_46:
	setp.ge.s32 	%p57, %r66, %r72;
	setp.ge.s32 	%p58, %r63, %r73;
	or.pred  	%p59, %p57, %p58;
	@%p59 bra 	$L__BB22_48;
	ld.global.f32 	%f240, [%rd6+20];
	mul.f32 	%f241, %f130, %f240;
	fma.rn.f32 	%f242, %f129, %f379, %f241;
	st.global.f32 	[%rd6+20], %f242;
$L__BB22_48:
	setp.ge.s32 	%p60, %r66, %r72;
	setp.ge.s32 	%p61, %r64, %r73;
	or.pred  	%p62, %p60, %p61;
	@%p62 bra 	$L__BB22_50;
	ld.global.f32 	%f243, [%rd6+24];
	mul.f32 	%f244, %f130, %f243;
	fma.rn.f32 	%f245, %f129, %f378, %f244;
	st.global.f32 	[%rd6+24], %f245;
$L__BB22_50:
	setp.ge.s32 	%p63, %r66, %r72;
	setp.ge.s32 	%p64, %r65, %r73;
	or.pred  	%p65, %p63, %p64;
	@%p65 bra 	$L__BB22_52;
	ld.global.f32 	%f246, [%rd6+28];
	mul.f32 	%f247, %f130, %f246;
	fma.rn.f32 	%f248, %f129, %f377, %f247;
	st.global.f32 	[%rd6+28], %f248;
$L__BB22_52:
	setp.ge.s32 	%p66, %r22, %r73;
	add.s32 	%r68, %r21, 2;
	setp.ge.s32 	%p67, %r68, %r72;
	add.s32 	%r69, %r67, %r73;
	or.pred  	%p68, %p67, %p66;
	@%p68 bra 	$L__BB22_54;
	add.s32 	%r272, %r22, %r69;
	mul.wide.s32 	%rd50, %r272, 4;
	add.s64 	%rd51, %rd1, %rd50;
	ld.global.f32 	%f249, [%rd51];
	mul.f32 	%f250, %f130, %f249;
	fma.rn.f32 	%f251, %f129, %f376, %f250;
	st.global.f32 	[%rd51], %f251;
$L__BB22_54:
	setp.ge.s32 	%p69, %r68, %r72;
	setp.ge.s32 	%p70, %r59, %r73;
	cvt.s64.s32 	%rd52, %r69;
	add.s64 	%rd53, %rd4, %rd52;
	shl.b64 	%rd54, %rd53, 2;
	add.s64 	%rd7, %rd1, %rd54;
	or.pred  	%p71, %p69, %p70;
	@%p71 bra 	$L__BB22_56;
	ld.global.f32 	%f252, [%rd7+4];
	mul.f32 	%f253, %f130, %f252;
	fma.rn.f32 	%f254, %f129, %f375, %f253;
	st.global.f32 	[%rd7+4], %f254;
$L__BB22_56:
	setp.ge.s32 	%p72, %r68, %r72;
	setp.ge.s32 	%p73, %r60, %r73;
	or.pred  	%p74, %p72, %p73;
	@%p74 bra 	$L__BB22_58;
	ld.global.f32 	%f255, [%rd7+8];
	mul.f32 	%f256, %f130, %f255;
	fma.rn.f32 	%f257, %f129, %f374, %f256;
	st.global.f32 	[%rd7+8], %f257;
$L__BB22_58:
	setp.ge.s32 	%p75, %r68, %r72;
	setp.ge.s32 	%p76, %r61, %r73;
	or.pred  	%p77, %p75, %p76;
	@%p77 bra 	$L__BB22_60;
	ld.global.f32 	%f258, [%rd7+12];
	mul.f32 	%f259, %f130, %f258;
	fma.rn.f32 	%f260, %f129, %f373, %f259;
	st.global.f32 	[%rd7+12], %f260;
$L__BB22_60:
	setp.ge.s32 	%p78, %r68, %r72;
	setp.ge.s32 	%p79, %r62, %r73;
	or.pred  	%p80, %p78, %p79;
	@%p80 bra 	$L__BB22_62;
	ld.global.f32 	%f261, [%rd7+16];
	mul.f32 	%f262, %f130, %f261;
	fma.rn.f32 	%f263, %f129, %f372, %f262;
	st.global.f32 	[%rd7+16], %f263;
$L__BB22_62:
	setp.ge.s32 	%p81, %r68, %r72;
	setp.ge.s32 	%p82, %r63, %r73;
	or.pred  	%p83, %p81, %p82;
	@%p83 bra 	$L__BB22_64;
	ld.global.f32 	%f264, [%rd7+20];
	mul.f32 	%f265, %f130, %f264;
	fma.rn.f32 	%f266, %f129, %f371, %f265;
	st.global.f32 	[%rd7+20], %f266;
$L__BB22_64:
	setp.ge.s32 	%p84, %r68, %r72;
	setp.ge.s32 	%p85, %r64, %r73;
	or.pred  	%p86, %p84, %p85;
	@%p86 bra 	$L__BB22_66;
	ld.global.f32 	%f267, [%rd7+24];
	mul.f32 	%f268, %f130, %f267;
	fma.rn.f32 	%f269, %f129, %f370, %f268;
	st.global.f32 	[%rd7+24], %f269;
$L__BB22_66:
	setp.ge.s32 	%p87, %r68, %r72;
	setp.ge.s32 	%p88, %r65, %r73;
	or.pred  	%p89, %p87, %p88;
	@%p89 bra 	$L__BB22_68;
	ld.global.f32 	%f270, [%rd7+28];
	mul.f32 	%f271, %f130, %f270;
	fma.rn.f32 	%f272, %f129, %f369, %f271;
	st.global.f32 	[%rd7+28], %f272;
$L__BB22_68:
	setp.ge.s32 	%p90, %r22, %r73;
	add.s32 	%r70, %r21, 3;
	setp.ge.s32 	%p91, %r70, %r72;
	add.s32 	%r71, %r69, %r73;
	or.pred  	%p92, %p91, %p90;
	@%p92 bra 	$L__BB22_70;
	add.s32 	%r273, %r22, %r71;
	mul.wide.s32 	%rd55, %r273, 4;
	add.s64 	%rd56, %rd1, %rd55;
	ld.global.f32 	%f273, [%rd56];
	mul.f32 	%f274, %f130, %f273;
	fma.rn.f32 	%f275, %f129, %f368, %f274;
	st.global.f32 	[%rd56], %f275;
$L__BB22_70:
	setp.ge.s32 	%p93, %r70, %r72;
	setp.ge.s32 	%p94, %r59, %r73;
	cvt.s64.s32 	%rd57, %r71;
	add.s64 	%rd58, %rd4, %rd57;
	shl.b64 	%rd59, %rd58, 2;
	add.s64 	%rd8, %rd1, %rd59;
	or.pred  	%p95, %p93, %p94;
	@%p95 bra 	$L__BB22_72;
	ld.global.f32 	%f276, [%rd8+4];
	mul.f32 	%f277, %f130, %f276;
	fma.rn.f32 	%f278, %f129, %f367, %f277;
	st.global.f32 	[%rd8+4], %f278;
$L__BB22_72:
	setp.ge.s32 	%p96, %r70, %r72;
	setp.ge.s32 	%p97, %r60, %r73;
	or.pred  	%p98, %p96, %p97;
	@%p98 bra 	$L__BB22_74;
	ld.global.f32 	%f279, [%rd8+8];
	mul.f32 	%f280, %f130, %f279;
	fma.rn.f32 	%f281, %f129, %f366, %f280;
	st.global.f32 	[%rd8+8], %f281;
$L__BB22_74:
	setp.ge.s32 	%p99, %r70, %r72;
	setp.ge.s32 	%p100, %r61, %r73;
	or.pred  	%p101, %p99, %p100;
	@%p101 bra 	$L__BB22_76;
	ld.global.f32 	%f282, [%rd8+12];
	mul.f32 	%f283, %f130, %f282;
	fma.rn.f32 	%f284, %f129, %f365, %f283;
	st.global.f32 	[%rd8+12], %f284;
$L__BB22_76:
	setp.ge.s32 	%p102, %r70, %r72;
	setp.ge.s32 	%p103, %r62, %r73;
	or.pred  	%p104, %p102, %p103;
	@%p104 bra 	$L__BB22_78;
	ld.global.f32 	%f285, [%rd8+16];
	mul.f32 	%f286, %f130, %f285;
	fma.rn.f32 	%f287, %f129, %f364, %f286;
	st.global.f32 	[%rd8+16], %f287;
$L__BB22_78:
	setp.ge.s32 	%p105, %r70, %r72;
	setp.ge.s32 	%p106, %r63, %r73;
	or.pred  	%p107, %p105, %p106;
	@%p107 bra 	$L__BB22_80;
	ld.global.f32 	%f288, [%rd8+20];
	mul.f32 	%f289, %f130, %f288;
	fma.rn.f32 	%f290, %f129, %f363, %f289;
	st.global.f32 	[%rd8+20], %f290;
$L__BB22_80:
	setp.ge.s32 	%p108, %r70, %r72;
	setp.ge.s32 	%p109, %r64, %r73;
	or.pred  	%p110, %p108, %p109;
	@%p110 bra 	$L__BB22_82;
	ld.global.f32 	%f291, [%rd8+24];
	mul.f32 	%f292, %f130, %f291;
	fma.rn.f32 	%f293, %f129, %f362, %f292;
	st.global.f32 	[%rd8+24], %f293;
$L__BB22_82:
	setp.ge.s32 	%p111, %r70, %r72;
	setp.ge.s32 	%p112, %r65, %r73;
	or.pred  	%p113, %p111, %p112;
	@%p113 bra 	$L__BB22_84;
	ld.global.f32 	%f294, [%rd8+28];
	mul.f32 	%f295, %f130, %f294;
	fma.rn.f32 	%f296, %f129, %f361, %f295;
	st.global.f32 	[%rd8+28], %f296;
$L__BB22_84:
	ret;

}
	// .globl	_Z20sgemm_vectorize_smemILi64ELi128ELi8ELi8ELi4EEvPKfS1_Pfiiiff
.visible .entry _Z20sgemm_vectorize_smemILi64ELi128ELi8ELi8ELi4EEvPKfS1_Pfiiiff(
	.param .u64 .ptr .align 1 _Z20sgemm_vectorize_smemILi64ELi128ELi8ELi8ELi4EEvPKfS1_Pfiiiff_param_0,
	.param .u64 .ptr .align 1 _Z20sgemm_vectorize_smemILi64ELi128ELi8ELi8ELi4EEvPKfS1_Pfiiiff_param_1,
	.param .u64 .ptr .align 1 _Z20sgemm_vectorize_smemILi64ELi128ELi8ELi8ELi4EEvPKfS1_Pfiiiff_param_2,
	.param .u32 _Z20sgemm_vectorize_smemILi64ELi128ELi8ELi8ELi4EEvPKfS1_Pfiiiff_param_3,
	.param .u32 _Z20sgemm_vectorize_smemILi64ELi128ELi8ELi8ELi4EEvPKfS1_Pfiiiff_param_4,
	.param .u32 _Z20sgemm_vectorize_smemILi64ELi128ELi8ELi8ELi4EEvPKfS1_Pfiiiff_param_5,
	.param .f32 _Z20sgemm_vectorize_smemILi64ELi128ELi8ELi8ELi4EEvPKfS1_Pfiiiff_param_6,
	.param .f32 _Z20sgemm_vectorize_smemILi64ELi128ELi8ELi8ELi4EEvPKfS1_Pfiiiff_param_7
)
{
	.reg .pred 	%p<114>;
	.reg .b32 	%r<295>;
	.reg .b32 	%f<393>;
	.reg .b64 	%rd<84>;
	// demoted variable
	.shared .align 4 .b8 _ZZ20sgemm_vectorize_smemILi64ELi128ELi8ELi8ELi4EEvPKfS1_PfiiiffE2As[2048];
	// demoted variable
	.shared .align 4 .b8 _ZZ20sgemm_vectorize_smemILi64ELi128ELi8ELi8ELi4EEvPKfS1_PfiiiffE2Bs[4096];
	ld.param.u64 	%rd13, [_Z20sgemm_vectorize_smemILi64ELi128ELi8ELi8ELi4EEvPKfS1_Pfiiiff_param_0];
	ld.param.u64 	%rd14, [_Z20sgemm_vectorize_smemILi64ELi128ELi8ELi8ELi4EEvPKfS1_Pfiiiff_param_1];
	ld.param.u64 	%rd15, [_Z20sgemm_vectorize_smemILi64ELi128ELi8ELi8ELi4EEvPKfS1_Pfiiiff_param_2];
	ld.param.u32 	%r76, [_Z20sgemm_vectorize_smemILi64ELi128ELi8ELi8ELi4EEvPKfS1_Pfiiiff_param_3];
	ld.param.u32 	%r77, [_Z20sgemm_vectorize_smemILi64ELi128ELi8ELi8ELi4EEvPKfS1_Pfiiiff_param_4];
	ld.param.u32 	%r78, [_Z20sgemm_vectorize_smemILi64ELi128ELi8ELi8ELi4EEvPKfS1_Pfiiiff_param_5];
	ld.param.f32 	%f129, [_Z20sgemm_vectorize_smemILi64ELi128ELi8ELi8ELi4EEvPKfS1_Pfiiiff_param_6];
	ld.param.f32 	%f130, [_Z20sgemm_vectorize_smemILi64ELi128ELi8ELi8ELi4EEvPKfS1_Pfiiiff_param_7];
	cvta.to.global.u64 	%rd1, %rd15;
	cvta.to.global.u64 	%rd2, %rd13;
	cvta.to.global.u64 	%rd3, %rd14;
	mov.u32 	%r1, %tid.y;
	mov.u32 	%r2, %tid.x;
	mov.u32 	%r79, %ctaid.y;
	shl.b32 	%r3, %r79, 6;
	mov.u32 	%r80, %ctaid.x;
	shl.b32 	%r4, %r80, 7;
	mov.u32 	%r81, %ntid.x;
	mad.lo.s32 	%r5, %r81, %r1, %r2;
	mov.u32 	%r82, %ntid.y;
	mul.lo.s32 	%r6, %r81, %r82;
	setp.lt.s32 	%p1, %r78, -6;
	mov.f32 	%f361, 0f00000000;
	mov.f32 	%f362, %f361;
	mov.f32 	%f363, %f361;
	mov.f32 	%f364, %f361;
	mov.f32 	%f365, %f361;
	mov.f32 	%f366, %f361;
	mov.f32 	%f367, %f361;
	mov.f32 	%f368, %f361;
	mov.f32 	%f369, %f361;
	mov.f32 	%f370, %f361;
	mov.f32 	%f371, %f361;
	mov.f32 	%f372, %f361;
	mov.f32 	%f373, %f361;
	mov.f32 	%f374, %f361;
	mov.f32 	%f375, %f361;
	mov.f32 	%f376, %f361;
	mov.f32 	%f377, %f361;
	mov.f32 	%f378, %f361;
	mov.f32 	%f379, %f361;
	mov.f32 	%f380, %f361;
	mov.f32 	%f381, %f361;
	mov.f32 	%f382, %f361;
	mov.f32 	%f383, %f361;
	mov.f32 	%f384, %f361;
	mov.f32 	%f385, %f361;
	mov.f32 	%f386, %f361;
	mov.f32 	%f387, %f361;
	mov.f32 	%f388, %f361;
	mov.f32 	%f389, %f361;
	mov.f32 	%f390, %f361;
	mov.f32 	%f391, %f361;
	mov.f32 	%f392, %f361;
	@%p1 bra 	$L__BB23_20;
	add.s32 	%r84, %r78, -1;
	shr.s32 	%r85, %r84, 31;
	shr.u32 	%r86, %r85, 29;
	add.s32 	%r87, %r84, %r86;
	shr.s32 	%r7, %r87, 3;
	add.s32 	%r8, %r5, %r6;
	max.u32 	%r88, %r8, 128;
	setp.lt.u32 	%p2, %r8, 128;
	selp.u32 	%r89, 1, 0, %p2;
	add.s32 	%r90, %r8, %r89;
	sub.s32 	%r91, %r88, %r90;
	div.u32 	%r92, %r91, %r6;
	add.s32 	%r9, %r92, %r89;
	max.u32 	%r93, %r8, 256;
	setp.lt.u32 	%p3, %r8, 256;
	selp.u32 	%r94, 1, 0, %p3;
	add.s32 	%r95, %r8, %r94;
	sub.s32 	%r96, %r93, %r95;
	div.u32 	%r97, %r96, %r6;
	add.s32 	%r10, %r97, %r94;
	and.b32  	%r11, %r9, 3;
	shl.b32 	%r98, %r5, 2;
	and.b32  	%r99, %r98, 4;
	shr.u32 	%r100, %r5, 1;
	add.s32 	%r101, %r3, %r100;
	mad.lo.s32 	%r12, %r101, %r78, %r99;
	shl.b32 	%r102, %r8, 2;
	and.b32  	%r103, %r102, 4;
	shr.u32 	%r104, %r8, 1;
	add.s32 	%r105, %r3, %r104;
	mad.lo.s32 	%r13, %r105, %r78, %r103;
	shl.b32 	%r106, %r8, 8;
	and.b32  	%r107, %r106, 256;
	add.s32 	%r108, %r107, %r104;
	shl.b32 	%r109, %r108, 2;
	mov.u32 	%r110, _ZZ20sgemm_vectorize_smemILi64ELi128ELi8ELi8ELi4EEvPKfS1_PfiiiffE2As;
	add.s32 	%r14, %r110, %r109;
	add.s32 	%r15, %r8, %r6;
	shl.b32 	%r111, %r15, 2;
	and.b32  	%r112, %r111, 4;
	shr.u32 	%r113, %r15, 1;
	add.s32 	%r114, %r3, %r113;
	mad.lo.s32 	%r16, %r114, %r78, %r112;
	shl.b32 	%r115, %r15, 8;
	and.b32  	%r116, %r115, 256;
	add.s32 	%r117, %r116, %r113;
	shl.b32 	%r118, %r117, 2;
	add.s32 	%r17, %r110, %r118;
	shr.u32 	%r18, %r5, 5;
	shr.u32 	%r19, %r8, 5;
	shr.u32 	%r20, %r15, 5;
	mov.b32 	%r282, 0;
	mov.f32 	%f361, 0f00000000;
$L__BB23_2:
	setp.gt.u32 	%p4, %r5, 127;
	shl.b32 	%r25, %r282, 3;
	@%p4 bra 	$L__BB23_10;
	setp.eq.s32 	%p5, %r11, 3;
	mov.u32 	%r283, %r5;
	@%p5 bra 	$L__BB23_7;
	setp.eq.s32 	%p6, %r11, 0;
	add.s32 	%r119, %r25, %r12;
	mul.wide.s32 	%rd16, %r119, 4;
	add.s64 	%rd17, %rd2, %rd16;
	ld.global.nc.v4.f32 	{%f133, %f134, %f135, %f136}, [%rd17];
	shl.b32 	%r120, %r5, 8;
	and.b32  	%r121, %r120, 256;
	shr.u32 	%r122, %r5, 1;
	add.s32 	%r123, %r121, %r122;
	shl.b32 	%r124, %r123, 2;
	mov.u32 	%r125, _ZZ20sgemm_vectorize_smemILi64ELi128ELi8ELi8ELi4EEvPKfS1_PfiiiffE2As;
	add.s32 	%r126, %r125, %r124;
	st.shared.f32 	[%r126], %f133;
	st.shared.f32 	[%r126+256], %f134;
	st.shared.f32 	[%r126+512], %f135;
	st.shared.f32 	[%r126+768], %f136;
	mov.u32 	%r283, %r8;
	@%p6 bra 	$L__BB23_7;
	setp.eq.s32 	%p7, %r11, 1;
	add.s32 	%r127, %r25, %r13;
	mul.wide.s32 	%rd18, %r127, 4;
	add.s64 	%rd19, %rd2, %rd18;
	ld.global.nc.v4.f32 	{%f137, %f138, %f139, %f140}, [%rd19];
	st.shared.f32 	[%r14], %f137;
	st.shared.f32 	[%r14+256], %f138;
	st.shared.f32 	[%r14+512], %f139;
	st.shared.f32 	[%r14+768], %f140;
	mov.u32 	%r283, %r15;
	@%p7 bra 	$L__BB23_7;
	add.s32 	%r283, %r15, %r6;
	add.s32 	%r128, %r25, %r16;
	mul.wide.s32 	%rd20, %r128, 4;
	add.s64 	%rd21, %rd2, %rd20;
	ld.global.nc.v4.f32 	{%f141, %f142, %f143, %f144}, [%rd21];
	st.shared.f32 	[%r17], %f141;
	st.shared.f32 	[%r17+256], %f142;
	st.shared.f32 	[%r17+512], %f143;
	st.shared.f32 	[%r17+768], %f144;
$L__BB23_7:
	setp.lt.u32 	%p8, %r9, 3;
	@%p8 bra 	$L__BB23_10;
	shl.b32 	%r285, %r283, 2;
	shl.b32 	%r129, %r6, 3;
	add.s32 	%r291, %r129, %r285;
	shl.b32 	%r130, %r6, 1;
	add.s32 	%r290, %r130, %r283;
	mad.lo.s32 	%r289, %r6, 12, %r285;
	mad.lo.s32 	%r288, %r6, 3, %r283;
	add.s32 	%r287, %r6, %r283;
	shl.b32 	%r286, %r287, 2;
$L__BB23_9:
	.pragma "nounroll";
	and.b32  	%r131, %r285, 4;
	shr.u32 	%r132, %r283, 1;
	add.s32 	%r133, %r131, %r25;
	add.s32 	%r134, %r3, %r132;
	mad.lo.s32 	%r135, %r134, %r78, %r133;
	mul.wide.s32 	%rd22, %r135, 4;
	add.s64 	%rd23, %rd2, %rd22;
	ld.global.nc.v4.f32 	{%f145, %f146, %f147, %f148}, [%rd23];
	shl.b32 	%r136, %r285, 6;
	and.b32  	%r137, %r136, 256;
	add.s32 	%r138, %r137, %r132;
	shl.b32 	%r139, %r138, 2;
	mov.u32 	%r140, _ZZ20sgemm_vectorize_smemILi64ELi128ELi8ELi8ELi4EEvPKfS1_PfiiiffE2As;
	add.s32 	%r141, %r140, %r139;
	st.shared.f32 	[%r141], %f145;
	st.shared.f32 	[%r141+256], %f146;
	st.shared.f32 	[%r141+512], %f147;
	st.shared.f32 	[%r141+768], %f148;
	add.s32 	%r142, %r283, %r6;
	and.b32  	%r143, %r286, 4;
	shr.u32 	%r144, %r287, 1;
	add.s32 	%r145, %r143, %r25;
	add.s32 	%r146, %r3, %r144;
	mad.lo.s32 	%r147, %r146, %r78, %r145;
	mul.wide.s32 	%rd24, %r147, 4;
	add.s64 	%rd25, %rd2, %rd24;
	ld.global.nc.v4.f32 	{%f149, %f150, %f151, %f152}, [%rd25];
	shl.b32 	%r148, %r286, 6;
	and.b32  	%r149, %r148, 256;
	add.s32 	%r150, %r149, %r144;
	shl.b32 	%r151, %r150, 2;
	add.s32 	%r152, %r140, %r151;
	st.shared.f32 	[%r152], %f149;
	st.shared.f32 	[%r152+256], %f150;
	st.shared.f32 	[%r152+512], %f151;
	st.shared.f32 	[%r152+768], %f152;
	add.s32 	%r153, %r142, %r6;
	and.b32  	%r154, %r291, 4;
	shr.u32 	%r155, %r290, 1;
	add.s32 	%r156, %r154, %r25;
	add.s32 	%r157, %r3, %r155;
	mad.lo.s32 	%r158, %r157, %r78, %r156;
	mul.wide.s32 	%rd26, %r158, 4;
	add.s64 	%rd27, %rd2, %rd26;
	ld.global.nc.v4.f32 	{%f153, %f154, %f155, %f156}, [%rd27];
	shl.b32 	%r159, %r291, 6;
	and.b32  	%r160, %r159, 256;
	add.s32 	%r161, %r160, %r155;
	shl.b32 	%r162, %r161, 2;
	add.s32 	%r163, %r140, %r162;
	st.shared.f32 	[%r163], %f153;
	st.shared.f32 	[%r163+256], %f154;
	st.shared.f32 	[%r163+512], %f155;
	st.shared.f32 	[%r163+768], %f156;
	add.s32 	%r164, %r153, %r6;
	and.b32  	%r165, %r289, 4;
	shr.u32 	%r166, %r288, 1;
	add.s32 	%r167, %r165, %r25;
	add.s32 	%r168, %r3, %r166;
	mad.lo.s32 	%r169, %r168, %r78, %r167;
	mul.wide.s32 	%rd28, %r169, 4;
	add.s64 	%rd29, %rd2, %rd28;
	ld.global.nc.v4.f32 	{%f157, %f158, %f159, %f160}, [%rd29];
	shl.b32 	%r170, %r289, 6;
	and.b32  	%r171, %r170, 256;
	add.s32 	%r172, %r171, %r166;
	shl.b32 	%r173, %r172, 2;
	add.s32 	%r174, %r140, %r173;
	st.shared.f32 	[%r174], %f157;
	st.shared.f32 	[%r174+256], %f158;
	st.shared.f32 	[%r174+512], %f159;
	st.shared.f32 	[%r174+768], %f160;
	add.s32 	%r283, %r164, %r6;
	shl.b32 	%r175, %r6, 4;
	add.s32 	%r291, %r291, %r175;
	shl.b32 	%r176, %r6, 2;
	add.s32 	%r290, %r290, %r176;
	add.s32 	%r289, %r289, %r175;
	add.s32 	%r288, %r288, %r176;
	add.s32 	%r287, %r287, %r176;
	add.s32 	%r286, %r286, %r175;
	add.s32 	%r285, %r285, %r175;
	setp.lt.u32 	%p9, %r283, 128;
	@%p9 bra 	$L__BB23_9;
$L__BB23_10:
	setp.gt.u32 	%p10, %r5, 255;
	@%p10 bra 	$L__BB23_17;
	and.b32  	%r35, %r10, 3;
	setp.eq.s32 	%p11, %r35, 3;
	mov.u32 	%r284, %r5;
	@%p11 bra 	$L__BB23_15;
	setp.eq.s32 	%p12, %r35, 0;
	add.s32 	%r177, %r25, %r18;
	shl.b32 	%r178, %r5, 2;
	and.b32  	%r179, %r178, 124;
	add.s32 	%r180, %r179, %r4;
	mad.lo.s32 	%r181, %r177, %r77, %r180;
	mul.wide.s32 	%rd30, %r181, 4;
	add.s64 	%rd31, %rd3, %rd30;
	ld.global.nc.v4.f32 	{%f161, %f162, %f163, %f164}, [%rd31];
	shl.b32 	%r182, %r18, 9;
	shl.b32 	%r183, %r5, 4;
	and.b32  	%r184, %r183, 496;
	or.b32  	%r185, %r182, %r184;
	mov.u32 	%r186, _ZZ20sgemm_vectorize_smemILi64ELi128ELi8ELi8ELi4EEvPKfS1_PfiiiffE2Bs;
	add.s32 	%r187, %r186, %r185;
	st.shared.f32 	[%r187], %f161;
	st.shared.f32 	[%r187+4], %f162;
	st.shared.f32 	[%r187+8], %f163;
	st.shared.f32 	[%r187+12], %f164;
	mov.u32 	%r284, %r8;
	@%p12 bra 	$L__BB23_15;
	setp.eq.s32 	%p13, %r35, 1;
	add.s32 	%r188, %r25, %r19;
	shl.b32 	%r189, %r8, 2;
	and.b32  	%r190, %r189, 124;
	add.s32 	%r191, %r190, %r4;
	mad.lo.s32 	%r192, %r188, %r77, %r191;
	mul.wide.s32 	%rd32, %r192, 4;
	add.s64 	%rd33, %rd3, %rd32;
	ld.global.nc.v4.f32 	{%f165, %f166, %f167, %f168}, [%rd33];
	shl.b32 	%r193, %r19, 9;
	shl.b32 	%r194, %r8, 4;
	and.b32  	%r195, %r194, 496;
	or.b32  	%r196, %r193, %r195;
	mov.u32 	%r197, _ZZ20sgemm_vectorize_smemILi64ELi128ELi8ELi8ELi4EEvPKfS1_PfiiiffE2Bs;
	add.s32 	%r198, %r197, %r196;
	st.shared.f32 	[%r198], %f165;
	st.shared.f32 	[%r198+4], %f166;
	st.shared.f32 	[%r198+8], %f167;
	st.shared.f32 	[%r198+12], %f168;
	mov.u32 	%r284, %r15;
	@%p13 bra 	$L__BB23_15;
	add.s32 	%r284, %r15, %r6;
	add.s32 	%r199, %r25, %r20;
	shl.b32 	%r200, %r15, 2;
	and.b32  	%r201, %r200, 124;
	add.s32 	%r202, %r201, %r4;
	mad.lo.s32 	%r203, %r199, %r77, %r202;
	mul.wide.s32 	%rd34, %r203, 4;
	add.s64 	%rd35, %rd3, %rd34;
	ld.global.nc.v4.f32 	{%f169, %f170, %f171, %f172}, [%rd35];
	shl.b32 	%r204, %r20, 9;
	shl.b32 	%r205, %r15, 4;
	and.b32  	%r206, %r205, 496;
	or.b32  	%r207, %r204, %r206;
	mov.u32 	%r208, _ZZ20sgemm_vectorize_smemILi64ELi128ELi8ELi8ELi4EEvPKfS1_PfiiiffE2Bs;
	add.s32 	%r209, %r208, %r207;
	st.shared.f32 	[%r209], %f169;
	st.shared.f32 	[%r209+4], %f170;
	st.shared.f32 	[%r209+8], %f171;
	st.shared.f32 	[%r209+12], %f172;
$L__BB23_15:
	setp.lt.u32 	%p14, %r10, 3;
	@%p14 bra 	$L__BB23_17;
$L__BB23_16:
	.pragma "nounroll";
	shl.b32 	%r210, %r284, 2;
	and.b32  	%r211, %r210, 124;
	shr.u32 	%r212, %r284, 5;
	add.s32 	%r213, %r211, %r4;
	add.s32 	%r214, %r25, %r212;
	mad.lo.s32 	%r215, %r214, %r77, %r213;
	mul.wide.s32 	%rd36, %r215, 4;
	add.s64 	%rd37, %rd3, %rd36;
	ld.global.nc.v4.f32 	{%f173, %f174, %f175, %f176}, [%rd37];
	shl.b32 	%r216, %r284, 4;
	and.b32  	%r217, %r216, 496;
	shl.b32 	%r218, %r212, 9;
	or.b32  	%r219, %r218, %r217;
	mov.u32 	%r220, _ZZ20sgemm_vectorize_smemILi64ELi128ELi8ELi8ELi4EEvPKfS1_PfiiiffE2Bs;
	add.s32 	%r221, %r220, %r219;
	st.shared.f32 	[%r221], %f173;
	st.shared.f32 	[%r221+4], %f174;
	st.shared.f32 	[%r221+8], %f175;
	st.shared.f32 	[%r221+12], %f176;
	add.s32 	%r222, %r284, %r6;
	shl.b32 	%r223, %r222, 2;
	and.b32  	%r224, %r223, 124;
	shr.u32 	%r225, %r222, 5;
	add.s32 	%r226, %r224, %r4;
	add.s32 	%r227, %r25, %r225;
	mad.lo.s32 	%r228, %r227, %r77, %r226;
	mul.wide.s32 	%rd38, %r228, 4;
	add.s64 	%rd39, %rd3, %rd38;
	ld.global.nc.v4.f32 	{%f177, %f178, %f179, %f180}, [%rd39];
	shl.b32 	%r229, %r222, 4;
	and.b32  	%r230, %r229, 496;
	shl.b32 	%r231, %r225, 9;
	or.b32  	%r232, %r231, %r230;
	add.s32 	%r233, %r220, %r232;
	st.shared.f32 	[%r233], %f177;
	st.shared.f32 	[%r233+4], %f178;
	st.shared.f32 	[%r233+8], %f179;
	st.shared.f32 	[%r233+12], %f180;
	add.s32 	%r234, %r222, %r6;
	shl.b32 	%r235, %r234, 2;
	and.b32  	%r236, %r235, 124;
	shr.u32 	%r237, %r234, 5;
	add.s32 	%r238, %r236, %r4;
	add.s32 	%r239, %r25, %r237;
	mad.lo.s32 	%r240, %r239, %r77, %r238;
	mul.wide.s32 	%rd40, %r240, 4;
	add.s64 	%rd41, %rd3, %rd40;
	ld.global.nc.v4.f32 	{%f181, %f182, %f183, %f184}, [%rd41];
	shl.b32 	%r241, %r234, 4;
	and.b32  	%r242, %r241, 496;
	shl.b32 	%r243, %r237, 9;
	or.b32  	%r244, %r243, %r242;
	add.s32 	%r245, %r220, %r244;
	st.shared.f32 	[%r245], %f181;
	st.shared.f32 	[%r245+4], %f182;
	st.shared.f32 	[%r245+8], %f183;
	st.shared.f32 	[%r245+12], %f184;
	add.s32 	%r246, %r234, %r6;
	shl.b32 	%r247, %r246, 2;
	and.b32  	%r248, %r247, 124;
	shr.u32 	%r249, %r246, 5;
	add.s32 	%r250, %r248, %r4;
	add.s32 	%r251, %r25, %r249;
	mad.lo.s32 	%r252, %r251, %r77, %r250;
	mul.wide.s32 	%rd42, %r252, 4;
	add.s64 	%rd43, %rd3, %rd42;
	ld.global.nc.v4.f32 	{%f185, %f186, %f187, %f188}, [%rd43];
	shl.b32 	%r253, %r246, 4;
	and.b32  	%r254, %r253, 496;
	shl.b32 	%r255, %r249, 9;
	or.b32  	%r256, %r255, %r254;
	add.s32 	%r257, %r220, %r256;
	st.shared.f32 	[%r257], %f185;
	st.shared.f32 	[%r257+4], %f186;
	st.shared.f32 	[%r257+8], %f187;
	st.shared.f32 	[%r257+12], %f188;
	add.s32 	%r284, %r246, %r6;
	setp.lt.u32 	%p15, %r284, 256;
	@%p15 bra 	$L__BB23_16;
$L__BB23_17:
	bar.sync 	0;
	mov.b32 	%r294, 0;
$L__BB23_18:
	shl.b32 	%r259, %r294, 6;
	shl.b32 	%r260, %r1, 3;
	add.s32 	%r261, %r259, %r260;
	shl.b32 	%r262, %r261, 2;
	mov.u32 	%r263, _ZZ20sgemm_vectorize_smemILi64ELi128ELi8ELi8ELi4EEvPKfS1_PfiiiffE2As;
	add.s32 	%r264, %r263, %r262;
	ld.shared.f32 	%f189, [%r264];
	ld.shared.f32 	%f190, [%r264+4];
	ld.shared.f32 	%f191, [%r264+8];
	ld.shared.f32 	%f192, [%r264+12];
	ld.shared.f32 	%f193, [%r264+16];
	ld.shared.f32 	%f194, [%r264+20];
	ld.shared.f32 	%f195, [%r264+24];
	ld.shared.f32 	%f196, [%r264+28];
	shl.b32 	%r265, %r294, 7;
	shl.b32 	%r266, %r2, 2;
	add.s32 	%r267, %r265, %r266;
	shl.b32 	%r268, %r267, 2;
	mov.u32 	%r269, _ZZ20sgemm_vectorize_smemILi64ELi128ELi8ELi8ELi4EEvPKfS1_PfiiiffE2Bs;
	add.s32 	%r270, %r269, %r268;
	ld.shared.f32 	%f197, [%r270];
	ld.shared.f32 	%f198, [%r270+4];
	ld.shared.f32 	%f199, [%r270+8];
	ld.shared.f32 	%f200, [%r270+12];
	fma.rn.f32 	%f392, %f189, %f197, %f392;
	fma.rn.f32 	%f391, %f189, %f198, %f391;
	fma.rn.f32 	%f390, %f189, %f199, %f390;
	fma.rn.f32 	%f389, %f189, %f200, %f389;
	fma.rn.f32 	%f388, %f190, %f197, %f388;
	fma.rn.f32 	%f387, %f190, %f198, %f387;
	fma.rn.f32 	%f386, %f190, %f199, %f386;
	fma.rn.f32 	%f385, %f190, %f200, %f385;
	fma.rn.f32 	%f384, %f191, %f197, %f384;
	fma.rn.f32 	%f383, %f191, %f198, %f383;
	fma.rn.f32 	%f382, %f191, %f199, %f382;
	fma.rn.f32 	%f381, %f191, %f200, %f381;
	fma.rn.f32 	%f380, %f192, %f197, %f380;
	fma.rn.f32 	%f379, %f192, %f198, %f379;
	fma.rn.f32 	%f378, %f192, %f199, %f378;
	fma.rn.f32 	%f377, %f192, %f200, %f377;
	fma.rn.f32 	%f376, %f193, %f197, %f376;
	fma.rn.f32 	%f375, %f193, %f198, %f375;
	fma.rn.f32 	%f374, %f193, %f199, %f374;
	fma.rn.f32 	%f373, %f193, %f200, %f373;
	fma.rn.f32 	%f372, %f194, %f197, %f372;
	fma.rn.f32 	%f371, %f194, %f198, %f371;
	fma.rn.f32 	%f370, %f194, %f199, %f370;
	fma.rn.f32 	%f369, %f194, %f200, %f369;
	fma.rn.f32 	%f368, %f195, %f197, %f368;
	fma.rn.f32 	%f367, %f195, %f198, %f367;
	fma.rn.f32 	%f366, %f195, %f199, %f366;
	fma.rn.f32 	%f365, %f195, %f200, %f365;
	fma.rn.f32 	%f364, %f196, %f197, %f364;
	fma.rn.f32 	%f363, %f196, %f198, %f363;
	fma.rn.f32 	%f362, %f196, %f199, %f362;
	fma.rn.f32 	%f361, %f196, %f200, %f361;
	add.s32 	%r294, %r294, 1;
	setp.ne.s32 	%p16, %r294, 8;
	@%p16 bra 	$L__BB23_18;
	bar.sync 	0;
	add.s32 	%r58, %r282, 1;
	setp.eq.s32 	%p17, %r282, %r7;
	mov.u32 	%r282, %r58;
	@%p17 bra 	$L__BB23_20;
	bra.uni 	$L__BB23_2;
$L__BB23_20:
	shl.b32 	%r271, %r1, 3;
	add.s32 	%r21, %r3, %r271;
	shl.b32 	%r273, %r2, 2;
	add.s32 	%r22, %r4, %r273;
	setp.lt.s32 	%p18, %r21, %r76;
	mul.lo.s32 	%r23, %r21, %r77;
	setp.lt.s32 	%p19, %r22, %r77;
	and.pred  	%p20, %p18, %p19;
	@%p20 bra 	$L__BB23_21;
	bra.uni 	$L__BB23_22;
$L__BB23_21:
	add.s32 	%r274, %r22, %r23;
	mul.wide.s32 	%rd44, %r274, 4;
	add.s64 	%rd45, %rd1, %rd44;
	ld.global.f32 	%f201, [%rd45];
	mul.f32 	%f202, %f130, %f201;
	fma.rn.f32 	%f203, %f129, %f392, %f202;
	st.global.f32 	[%rd45], %f203;
$L__BB23_22:
	setp.ge.s32 	%p21, %r21, %r76;
	add.s32 	%r59, %r22, 1;
	setp.ge.s32 	%p22, %r59, %r77;
	cvt.s64.s32 	%rd46, %r23;
	cvt.s64.s32 	%rd4, %r22;
	add.s64 	%rd47, %rd4, %rd46;
	shl.b64 	%rd48, %rd47, 2;
	add.s64 	%rd5, %rd1, %rd48;
	or.pred  	%p23, %p21, %p22;
	@%p23 bra 	$L__BB23_24;
	ld.global.f32 	%f204, [%rd5+4];
	mul.f32 	%f205, %f130, %f204;
	fma.rn.f32 	%f206, %f129, %f391, %f205;
	st.global.f32 	[%rd5+4], %f206;
$L__BB23_24:
	setp.ge.s32 	%p24, %r21, %r76;
	add.s32 	%r60, %r22, 2;
	setp.ge.s32 	%p25, %r60, %r77;
	or.pred  	%p26, %p24, %p25;
	@%p26 bra 	$L__BB23_26;
	ld.global.f32 	%f207, [%rd5+8];
	mul.f32 	%f208, %f130, %f207;
	fma.rn.f32 	%f209, %f129, %f390, %f208;
	st.global.f32 	[%rd5+8], %f209;
$L__BB23_26:
	setp.ge.s32 	%p27, %r21, %r76;
	add.s32 	%r61, %r22, 3;
	setp.ge.s32 	%p28, %r61, %r77;
	or.pred  	%p29, %p27, %p28;
	@%p29 bra 	$L__BB23_28;
	ld.global.f32 	%f210, [%rd5+12];
	mul.f32 	%f211, %f130, %f210;
	fma.rn.f32 	%f212, %f129, %f389, %f211;
	st.global.f32 	[%rd5+12], %f212;
$L__BB23_28:
	setp.ge.s32 	%p30, %r22, %r77;
	add.s32 	%r62, %r21, 1;
	setp.ge.s32 	%p31, %r62, %r76;
	add.s32 	%r63, %r23, %r77;
	or.pred  	%p32, %p31, %p30;
	@%p32 bra 	$L__BB23_30;
	add.s32 	%r275, %r22, %r63;
	mul.wide.s32 	%rd49, %r275, 4;
	add.s64 	%rd50, %rd1, %rd49;
	ld.global.f32 	%f213, [%rd50];
	mul.f32 	%f214, %f130, %f213;
	fma.rn.f32 	%f215, %f129, %f388, %f214;
	st.global.f32 	[%rd50], %f215;
$L__BB23_30:
	setp.ge.s32 	%p33, %r62, %r76;
	setp.ge.s32 	%p34, %r59, %r77;
	cvt.s64.s32 	%rd51, %r63;
	add.s64 	%rd52, %rd4, %rd51;
	shl.b64 	%rd53, %rd52, 2;
	add.s64 	%rd6, %rd1, %rd53;
	or.pred  	%p35, %p33, %p34;
	@%p35 bra 	$L__BB23_32;
	ld.global.f32 	%f216, [%rd6+4];
	mul.f32 	%f217, %f130, %f216;
	fma.rn.f32 	%f218, %f129, %f387, %f217;
	st.global.f32 	[%rd6+4], %f218;
$L__BB23_32:
	setp.ge.s32 	%p36, %r62, %r76;
	setp.ge.s32 	%p37, %r60, %r77;
	or.pred  	%p38, %p36, %p37;
	@%p38 bra 	$L__BB23_34;
	ld.global.f32 	%f219, [%rd6+8];
	mul.f32 	%f220, %f130, %f219;
	fma.rn.f32 	%f221, %f129, %f386, %f220;
	st.global.f32 	[%rd6+8], %f221;
$L__BB23_34:
	setp.ge.s32 	%p39, %r62, %r76;
	setp.ge.s32 	%p40, %r61, %r77;
	or.pred  	%p41, %p39, %p40;
	@%p41 bra 	$L__BB23_36;
	ld.global.f32 	%f222, [%rd6+12];
	mul.f32 	%f223, %f130, %f222;
	fma.rn.f32 	%f224, %f129, %f385, %f223;
	st.global.f32 	[%rd6+12], %f224;
$L__BB23_36:
	setp.ge.s32 	%p42, %r22, %r77;
	add.s32 	%r64, %r21, 2;
	setp.ge.s32 	%p43, %r64, %r76;
	add.s32 	%r65, %r63, %r77;
	or.pred  	%p44, %p43, %p42;
	@%p44 bra 	$L__BB23_38;
	add.s32 	%r276, %r22, %r65;
	mul.wide.s32 	%rd54, %r276, 4;
	add.s64 	%rd55, %rd1, %rd54;
	ld.global.f32 	%f225, [%rd55];
	mul.f32 	%f226, %f130, %f225;
	fma.rn.f32 	%f227, %f129, %f384, %f226;
	st.global.f32 	[%rd55], %f227;
$L__BB23_38:
	setp.ge.s32 	%p45, %r64, %r76;
	setp.ge.s32 	%p46, %r59, %r77;
	cvt.s64.s32 	%rd56, %r65;
	add.s64 	%rd57, %rd4, %rd56;
	shl.b64 	%rd58, %rd57, 2;
	add.s64 	%rd7, %rd1, %rd58;
	or.pred  	%p47, %p45, %p46;
	@%p47 bra 	$L__BB23_40;
	ld.global.f32 	%f228, [%rd7+4];
	mul.f32 	%f229, %f130, %f228;
	fma.rn.f32 	%f230, %f129, %f383, %f229;
	st.global.f32 	[%rd7+4], %f230;
$L__BB23_40:
	setp.ge.s32 	%p48, %r64, %r76;
	setp.ge.s32 	%p49, %r60, %r77;
	or.pred  	%p50, %p48, %p49;
	@%p50 bra 	$L__BB23_42;
	ld.global.f32 	%f231, [%rd7+8];
	mul.f32 	%f232, %f130, %f231;
	fma.rn.f32 	%f233, %f129, %f382, %f232;
	st.global.f32 	[%rd7+8], %f233;
$L__BB23_42:
	setp.ge.s32 	%p51, %r64, %r76;
	setp.ge.s32 	%p52, %r61, %r77;
	or.pred  	%p53, %p51, %p52;
	@%p53 bra 	$L__BB23_44;
	ld.global.f32 	%f234, [%rd7+12];
	mul.f32 	%f235, %f130, %f234;
	fma.rn.f32 	%f236, %f129, %f381, %f235;
	st.global.f32 	[%rd7+12], %f236;
$L__BB23_44:
	setp.ge.s32 	%p54, %r22, %r77;
	add.s32 	%r66, %r21, 3;
	setp.ge.s32 	%p55, %r66, %r76;
	add.s32 	%r67, %r65, %r77;
	or.pred  	%p56, %p55, %p54;
	@%p56 bra 	$L__BB23_46;
	add.s32 	%r277, %r22, %r67;
	mul.wide.s32 	%rd59, %r277, 4;
	add.s64 	%rd60, %rd1, %rd59;
	ld.global.f32 	%f237, [%rd60];
	mul.f32 	%f238, %f130, %f237;
	fma.rn.f32 	%f239, %f129, %f380, %f238;
	st.global.f32 	[%rd60], %f239;
$L__BB23_46:
	setp.ge.s32 	%p57, %r66, %r76;
	setp.ge.s32 	%p58, %r59, %r77;
	cvt.s64.s32 	%rd61, %r67;
	add.s64 	%rd62, %rd4, %rd61;
	shl.b64 	%rd63, %rd62, 2;
	add.s64 	%rd8, %rd1, %rd63;
	or.pred  	%p59, %p57, %p58;
	@%p59 bra 	$L__BB23_48;
	ld.global.f32 	%f240, [%rd8+4];
	mul.f32 	%f241, %f130, %f240;
	fma.rn.f32 	%f242, %f129, %f379, %f241;
	st.global.f32 	[%rd8+4], %f242;
$L__BB23_48:
	setp.ge.s32 	%p60, %r66, %r76;
	setp.ge.s32 	%p61, %r60, %r77;
	or.pred  	%p62, %p60, %p61;
	@%p62 bra 	$L__BB23_50;
	ld.global.f32 	%f243, [%rd8+8];
	mul.f32 	%f244, %f130, %f243;
	fma.rn.f32 	%f245, %f129, %f378, %f244;
	st.global.f32 	[%rd8+8], %f245;
$L__BB23_50:
	setp.ge.s32 	%p63, %r66, %r76;
	setp.ge.s32 	%p64, %r61, %r77;
	or.pred  	%p65, %p63, %p64;
	@%p65 bra 	$L__BB23_52;
	ld.global.f32 	%f246, [%rd8+12];
	mul.f32 	%f247, %f130, %f246;
	fma.rn.f32 	%f248, %f129, %f377, %f247;
	st.global.f32 	[%rd8+12], %f248;
$L__BB23_52:
	setp.ge.s32 	%p66, %r22, %r77;
	add.s32 	%r68, %r21, 4;
	setp.ge.s32 	%p67, %r68, %r76;
	add.s32 	%r69, %r67, %r77;
	or.pred  	%p68, %p67, %p66;
	@%p68 bra 	$L__BB23_54;
	add.s32 	%r278, %r22, %r69;
	mul.wide.s32 	%rd64, %r278, 4;
	add.s64 	%rd65, %rd1, %rd64;
	ld.global.f32 	%f249, [%rd65];
	mul.f32 	%f250, %f130, %f249;
	fma.rn.f32 	%f251, %f129, %f376, %f250;
	st.global.f32 	[%rd65], %f251;
$L__BB23_54:
	setp.ge.s32 	%p69, %r68, %r76;
	setp.ge.s32 	%p70, %r59, %r77;
	cvt.s64.s32 	%rd66, %r69;
	add.s64 	%rd67, %rd4, %rd66;
	shl.b64 	%rd68, %rd67, 2;
	add.s64 	%rd9, %rd1, %rd68;
	or.pred  	%p71, %p69, %p70;
	@%p71 bra 	$L__BB23_56;
	ld.global.f32 	%f252, [%rd9+4];
	mul.f32 	%f253, %f130, %f252;
	fma.rn.f32 	%f254, %f129, %f375, %f253;
	st.global.f32 	[%rd9+4], %f254;
$L__BB23_56:
	setp.ge.s32 	%p72, %r68, %r76;
	setp.ge.s32 	%p73, %r60, %r77;
	or.pred  	%p74, %p72, %p73;
	@%p74 bra 	$L__BB23_58;
	ld.global.f32 	%f255, [%rd9+8];
	mul.f32 	%f256, %f130, %f255;
	fma.rn.f32 	%f257, %f129, %f374, %f256;
	st.global.f32 	[%rd9+8], %f257;
$L__BB23_58:
	setp.ge.s32 	%p75, %r68, %r76;
	setp.ge.s32 	%p76, %r61, %r77;
	or.pred  	%p77, %p75, %p76;
	@%p77 bra 	$L__BB23_60;
	ld.global.f32 	%f258, [%rd9+12];
	mul.f32 	%f259, %f130, %f258;
	fma.rn.f32 	%f260, %f129, %f373, %f259;
	st.global.f32 	[%rd9+12], %f260;
$L__BB23_60:
	setp.ge.s32 	%p78, %r22, %r77;
	add.s32 	%r70, %r21, 5;
	setp.ge.s32 	%p79, %r70, %r76;
	add.s32 	%r71, %r69, %r77;
	or.pred  	%p80, %p79, %p78;
	@%p80 bra 	$L__BB23_62;
	add.s32 	%r279, %r22, %r71;
	mul.wide.s32 	%rd69, %r279, 4;
	add.s64 	%rd70, %rd1, %rd69;
	ld.global.f32 	%f261, [%rd70];
	mul.f32 	%f262, %f130, %f261;
	fma.rn.f32 	%f263, %f129, %f372, %f262;
	st.global.f32 	[%rd70], %f263;
$L__BB23_62:
	setp.ge.s32 	%p81, %r70, %r76;
	setp.ge.s32 	%p82, %r59, %r77;
	cvt.s64.s32 	%rd71, %r71;
	add.s64 	%rd72, %rd4, %rd71;
	shl.b64 	%rd73, %rd72, 2;
	add.s64 	%rd10, %rd1, %rd73;
	or.pred  	%p83, %p81, %p82;
	@%p83 bra 	$L__BB23_64;
	ld.global.f32 	%f264, [%rd10+4];
	mul.f32 	%f265, %f130, %f264;
	fma.rn.f32 	%f266, %f129, %f371, %f265;
	st.global.f32 	[%rd10+4], %f266;
$L__BB23_64:
	setp.ge.s32 	%p84, %r70, %r76;
	setp.ge.s32 	%p85, %r60, %r77;
	or.pred  	%p86, %p84, %p85;
	@%p86 bra 	$L__BB23_66;
	ld.global.f32 	%f267, [%rd10+8];
	mul.f32 	%f268, %f130, %f267;
	fma.rn.f32 	%f269, %f129, %f370, %f268;
	st.global.f32 	[%rd10+8], %f269;
$L__BB23_66:
	setp.ge.s32 	%p87, %r70, %r76;
	setp.ge.s32 	%p88, %r61, %r77;
	or.pred  	%p89, %p87, %p88;
	@%p89 bra 	$L__BB23_68;
	ld.global.f32 	%f270, [%rd10+12];
	mul.f32 	%f271, %f130, %f270;
	fma.rn.f32 	%f272, %f129, %f369, %f271;
	st.global.f32 	[%rd10+12], %f272;
$L__BB23_68:
	setp.ge.s32 	%p90, %r22, %r77;
	add.s32 	%r72, %r21, 6;
	setp.ge.s32 	%p91, %r72, %r76;
	add.s32 	%r73, %r71, %r77;
	or.pred  	%p92, %p91, %p90;
	@%p92 bra 	$L__BB23_70;
	add.s32 	%r280, %r22, %r73;
	mul.wide.s32 	%rd74, %r280, 4;
	add.s64 	%rd75, %rd1, %rd74;
	ld.global.f32 	%f273, [%rd75];
	mul.f32 	%f274, %f130, %f273;
	fma.rn.f32 	%f275, %f129, %f368, %f274;
	st.global.f32 	[%rd75], %f275;
$L__BB23_70:
	setp.ge.s32 	%p93, %r72, %r76;
	setp.ge.s32 	%p94, %r59, %r77;
	cvt.s64.s32 	%rd76, %r73;
	add.s64 	%rd77, %rd4, %rd76;
	shl.b64 	%rd78, %rd77, 2;
	add.s64 	%rd11, %rd1, %rd78;
	or.pred  	%p95, %p93, %p94;
	@%p95 bra 	$L__BB23_72;
	ld.global.f32 	%f276, [%rd11+4];
	mul.f32 	%f277, %f130, %f276;
	fma.rn.f32 	%f278, %f129, %f367, %f277;
	st.global.f32 	[%rd11+4], %f278;
$L__BB23_72:
	setp.ge.s32 	%p96, %r72, %r76;
	setp.ge.s32 	%p97, %r60, %r77;
	or.pred  	%p98, %p96, %p97;
	@%p98 bra 	$L__BB23_74;
	ld.global.f32 	%f279, [%rd11+8];
	mul.f32 	%f280, %f130, %f279;
	fma.rn.f32 	%f281, %f129, %f366, %f280;
	st.global.f32 	[%rd11+8], %f281;
$L__BB23_74:
	setp.ge.s32 	%p99, %r72, %r76;
	setp.ge.s32 	%p100, %r61, %r77;
	or.pred  	%p101, %p99, %p100;
	@%p101 bra 	$L__BB23_76;
	ld.global.f32 	%f282, [%rd11+12];
	mul.f32 	%f283, %f130, %f282;
	fma.rn.f32 	%f284, %f129, %f365, %f283;
	st.global.f32 	[%rd11+12], %f284;
$L__BB23_76:
	setp.ge.s32 	%p102, %r22, %r77;
	add.s32 	%r74, %r21, 7;
	setp.ge.s32 	%p103, %r74, %r76;
	add.s32 	%r75, %r73, %r77;
	or.pred  	%p104, %p103, %p102;
	@%p104 bra 	$L__BB23_78;
	add.s32 	%r281, %r22, %r75;
	mul.wide.s32 	%rd79, %r281, 4;
	add.s64 	%rd80, %rd1, %rd79;
	ld.global.f32 	%f285, [%rd80];
	mul.f32 	%f286, %f130, %f285;
	fma.rn.f32 	%f287, %f129, %f364, %f286;
	st.global.f32 	[%rd80], %f287;
$L__BB23_78:
	setp.ge.s32 	%p105, %r74, %r76;
	setp.ge.s32 	%p106, %r59, %r77;
	cvt.s64.s32 	%rd81, %r75;
	add.s64 	%rd82, %rd4, %rd81;
	shl.b64 	%rd83, %rd82, 2;
	add.s64 	%rd12, %rd1, %rd83;
	or.pred  	%p107, %p105, %p106;
	@%p107 bra 	$L__BB23_80;
	ld.global.f32 	%f288, [%rd12+4];
	mul.f32 	%f289, %f130, %f288;
	fma.rn.f32 	%f290, %f129, %f363, %f289;
	st.global.f32 	[%rd12+4], %f290;
$L__BB23_80:
	setp.ge.s32 	%p108, %r74, %r76;
	setp.ge.s32 	%p109, %r60, %r77;
	or.pred  	%p110, %p108, %p109;
	@%p110 bra 	$L__BB23_82;
	ld.global.f32 	%f291, [%rd12+8];
	mul.f32 	%f292, %f130, %f291;
	fma.rn.f32 	%f293, %f129, %f362, %f292;
	st.global.f32 	[%rd12+8], %f293;
$L__BB23_82:
	setp.ge.s32 	%p111, %r74, %r76;
	setp.ge.s32 	%p112, %r61, %r77;
	or.pred  	%p113, %p111, %p112;
	@%p113 bra 	$L__BB23_84;
	ld.global.f32 	%f294, [%rd12+12];
	mul.f32 	%f295, %f130, %f294;
	fma.rn.f32 	%f296, %f129, %f361, %f295;
	st.global.f32 	[%rd12+12], %f296;
$L__BB23_84:
	ret;

}
	// .globl	_Z20sgemm_vectorize_smemILi64ELi128ELi8ELi8ELi8EEvPKfS1_Pfiiiff
.visible .entry _Z20sgemm_vectorize_smemILi64ELi128ELi8ELi8ELi8EEvPKfS1_Pfiiiff(
	.param .u64 .ptr .align 1 _Z20sgemm_vectorize_smemILi64ELi128ELi8ELi8ELi8EEvPKfS1_Pfiiiff_param_0,
	.param .u64 .ptr .align 1 _Z20sgemm_vectorize_smemILi64ELi128ELi8ELi8ELi8EEvPKfS1_Pfiiiff_param_1,
	.param .u64 .ptr .align 1 _Z20sgemm_vectorize_smemILi64ELi128ELi8ELi8ELi8EEvPKfS1_Pfiiiff_param_2,
	.param .u32 _Z20sgemm_vectorize_smemILi64ELi128ELi8ELi8ELi8EEvPKfS1_Pfiiiff_param_3,
	.param .u32 _Z20sgemm_vectorize_smemILi64ELi128ELi8ELi8ELi8EEvPKfS1_Pfiiiff_param_4,
	.param .u32 _Z20sgemm_vectorize_smemILi64ELi128ELi8ELi8ELi8EEvPKfS1_Pfiiiff_param_5,
	.param .f32 _Z20sgemm_vectorize_smemILi64ELi128ELi8ELi8ELi8EEvPKfS1_Pfiiiff_param_6,
	.param .f32 _Z20sgemm_vectorize_smemILi64ELi128ELi8ELi8ELi8EEvPKfS1_Pfiiiff_param_7
)
{
	.reg .pred 	%p<210>;
	.reg .b32 	%r<291>;
	.reg .b32 	%f<717>;
	.reg .b64 	%rd<84>;
	// demoted variable
	.shared .align 4 .b8 _ZZ20sgemm_vectorize_smemILi64ELi128ELi8ELi8ELi8EEvPKfS1_PfiiiffE2As[2048];
	// demoted variable
	.shared .align 4 .b8 _ZZ20sgemm_vectorize_smemILi64ELi128ELi8ELi8ELi8EEvPKfS1_PfiiiffE2Bs[4096];
	ld.param.u64 	%rd13, [_Z20sgemm_vectorize_smemILi64ELi128ELi8ELi8ELi8EEvPKfS1_Pfiiiff_param_0];
	ld.param.u64 	%rd14, [_Z20sgemm_vectorize_smemILi64ELi128ELi8ELi8ELi8EEvPKfS1_Pfiiiff_param_1];
	ld.param.u64 	%rd15, [_Z20sgemm_vectorize_smemILi64ELi128ELi8ELi8ELi8EEvPKfS1_Pfiiiff_param_2];
	ld.param.u32 	%r90, [_Z20sgemm_vectorize_smemILi64ELi128ELi8ELi8ELi8EEvPKfS1_Pfiiiff_param_3];
	ld.param.u32 	%r91, [_Z20sgemm_vectorize_smemILi64ELi128ELi8ELi8ELi8EEvPKfS1_Pfiiiff_param_4];
	ld.param.u32 	%r92, [_Z20sgemm_vectorize_smemILi64ELi128ELi8ELi8ELi8EEvPKfS1_Pfiiiff_param_5];
	ld.param.f32 	%f257, [_Z20sgemm_vectorize_smemILi64ELi128ELi8ELi8ELi8EEvPKfS1_Pfiiiff_param_6];
	ld.param.f32 	%f258, [_Z20sgemm_vectorize_smemILi64ELi128ELi8ELi8ELi8EEvPKfS1_Pfiiiff_param_7];
	cvta.to.global.u64 	%rd1, %rd15;
	cvta.to.global.u64 	%rd2, %rd13;
	cvta.to.global.u64 	%rd3, %rd14;
	mov.u32 	%r1, %tid.y;
	mov.u32 	%r2, %tid.x;
	mov.u32 	%r93, %ctaid.y;
	shl.b32 	%r3, %r93, 6;
	mov.u32 	%r94, %ctaid.x;
	shl.b32 	%r4, %r94, 7;
	mov.u32 	%r95, %ntid.x;
	mad.lo.s32 	%r5, %r95, %r1, %r2;
	mov.u32 	%r96, %ntid.y;
	mul.lo.s32 	%r6, %r95, %r96;
	setp.lt.s32 	%p1, %r92, -6;
	mov.f32 	%f653, 0f00000000;
	mov.f32 	%f654, %f653;
	mov.f32 	%f655, %f653;
	mov.f32 	%f656, %f653;
	mov.f32 	%f657, %f653;
	mov.f32 	%f658, %f653;
	mov.f32 	%f659, %f653;
	mov.f32 	%f660, %f653;
	mov.f32 	%f661, %f653;
	mov.f32 	%f662, %f653;
	mov.f32 	%f663, %f653;
	mov.f32 	%f664, %f653;
	mov.f32 	%f665, %f653;
	mov.f32 	%f666, %f653;
	mov.f32 	%f667, %f653;
	mov.f32 	%f668, %f653;
	mov.f32 	%f669, %f653;
	mov.f32 	%f670, %f653;
	mov.f32 	%f671, %f653;
	mov.f32 	%f672, %f653;
	mov.f32 	%f673, %f653;
	mov.f32 	%f674, %f653;
	mov.f32 	%f675, %f653;
	mov.f32 	%f676, %f653;
	mov.f32 	%f677, %f653;
	mov.f32 	%f678, %f653;
	mov.f32 	%f679, %f653;
	mov.f32 	%f680, %f653;
	mov.f32 	%f681, %f653;
	mov.f32 	%f682, %f653;
	mov.f32 	%f683, %f653;
	mov.f32 	%f684, %f653;
	mov.f32 	%f685, %f653;
	mov.f32 	%f686, %f653;
	mov.f32 	%f687, %f653;
	mov.f32 	%f688, %f653;
	mov.f32 	%f689, %f653;
	mov.f32 	%f690, %f653;
	mov.f32 	%f691, %f653;
	mov.f32 	%f692, %f653;
	mov.f32 	%f693, %f653;
	mov.f32 	%f694, %f653;
	mov.f32 	%f695, %f653;
	mov.f32 	%f696, %f653;
	mov.f32 	%f697, %f653;
	mov.f32 	%f698, %f653;
	mov.f32 	%f699, %f653;
	mov.f32 	%f700, %f653;
	mov.f32 	%f701, %f653;
	mov.f32 	%f702, %f653;
	mov.f32 	%f703, %f653;
	mov.f32 	%f704, %f653;
	mov.f32 	%f705, %f653;
	mov.f32 	%f706, %f653;
	mov.f32 	%f707, %f653;
	mov.f32 	%f708, %f653;
	mov.f32 	%f709, %f653;
	mov.f32 	%f710, %f653;
	mov.f32 	%f711, %f653;
	mov.f32 	%f712, %f653;
	mov.f32 	%f713, %f653;
	mov.f32 	%f714, %f653;
	mov.f32 	%f715, %f653;
	mov.f32 	%f716, %f653;
	@%p1 bra 	$L__BB24_20;
	add.s32 	%r98, %r92, -1;
	shr.s32 	%r99, %r98, 31;
	shr.u32 	%r100, %r99, 29;
	add.s32 	%r101, %r98, %r100;
	shr.s32 	%r7, %r101, 3;
	shl.b32 	%r8, %r1, 3;
	shl.b32 	%r9, %r2, 3;
	add.s32 	%r10, %r5, %r6;
	max.u32 	%r102, %r10, 128;
	setp.lt.u32 	%p2, %r10, 128;
	selp.u32 	%r103, 1, 0, %p2;
	add.s32 	%r104, %r10, %r103;
	sub.s32 	%r105, %r102, %r104;
	div.u32 	%r106, %r105, %r6;
	add.s32 	%r11, %r106, %r103;
	max.u32 	%r107, %r10, 256;
	setp.lt.u32 	%p3, %r10, 256;
	selp.u32 	%r108, 1, 0, %p3;
	add.s32 	%r109, %r10, %r108;
	sub.s32 	%r110, %r107, %r109;
	div.u32 	%r111, %r110, %r6;
	add.s32 	%r12, %r111, %r108;
	and.b32  	%r13, %r11, 3;
	shl.b32 	%r112, %r5, 2;
	and.b32  	%r113, %r112, 4;
	shr.u32 	%r114, %r5, 1;
	add.s32 	%r115, %r3, %r114;
	mad.lo.s32 	%r14, %r115, %r92, %r113;
	shl.b32 	%r116, %r5, 8;
	and.b32  	%r117, %r116, 256;
	add.s32 	%r118, %r117, %r114;
	shl.b32 	%r119, %r118, 2;
	mov.u32 	%r120, _ZZ20sgemm_vectorize_smemILi64ELi128ELi8ELi8ELi8EEvPKfS1_PfiiiffE2As;
	add.s32 	%r15, %r120, %r119;
	shl.b32 	%r121, %r10, 2;
	and.b32  	%r122, %r121, 4;
	shr.u32 	%r123, %r10, 1;
	add.s32 	%r124, %r3, %r123;
	mad.lo.s32 	%r16, %r124, %r92, %r122;
	shl.b32 	%r125, %r10, 8;
	and.b32  	%r126, %r125, 256;
	add.s32 	%r127, %r126, %r123;
	shl.b32 	%r128, %r127, 2;
	add.s32 	%r17, %r120, %r128;
	add.s32 	%r18, %r10, %r6;
	shl.b32 	%r129, %r18, 2;
	and.b32  	%r130, %r129, 4;
	shr.u32 	%r131, %r18, 1;
	add.s32 	%r132, %r3, %r131;
	mad.lo.s32 	%r19, %r132, %r92, %r130;
	shl.b32 	%r133, %r18, 8;
	and.b32  	%r134, %r133, 256;
	add.s32 	%r135, %r134, %r131;
	shl.b32 	%r136, %r135, 2;
	add.s32 	%r20, %r120, %r136;
	add.s32 	%r21, %r18, %r6;
	and.b32  	%r22, %r12, 3;
	and.b32  	%r137, %r112, 124;
	shr.u32 	%r23, %r5, 5;
	add.s32 	%r24, %r137, %r4;
	shl.b32 	%r138, %r5, 4;
	and.b32  	%r139, %r138, 496;
	shl.b32 	%r140, %r23, 9;
	or.b32  	%r141, %r140, %r139;
	mov.u32 	%r142, _ZZ20sgemm_vectorize_smemILi64ELi128ELi8ELi8ELi8EEvPKfS1_PfiiiffE2Bs;
	add.s32 	%r25, %r142, %r141;
	and.b32  	%r143, %r121, 124;
	shr.u32 	%r26, %r10, 5;
	add.s32 	%r27, %r143, %r4;
	shl.b32 	%r144, %r10, 4;
	and.b32  	%r145, %r144, 496;
	shl.b32 	%r146, %r26, 9;
	or.b32  	%r147, %r146, %r145;
	add.s32 	%r28, %r142, %r147;
	and.b32  	%r148, %r129, 124;
	shr.u32 	%r29, %r18, 5;
	add.s32 	%r30, %r148, %r4;
	shl.b32 	%r149, %r18, 4;
	and.b32  	%r150, %r149, 496;
	shl.b32 	%r151, %r29, 9;
	or.b32  	%r152, %r151, %r150;
	add.s32 	%r31, %r142, %r152;
	shl.b32 	%r32, %r6, 4;
	shl.b32 	%r33, %r6, 2;
	mov.b32 	%r278, 0;
	mov.f32 	%f653, 0f00000000;
$L__BB24_2:
	setp.gt.u32 	%p4, %r5, 127;
	shl.b32 	%r38, %r278, 3;
	@%p4 bra 	$L__BB24_10;
	setp.eq.s32 	%p5, %r13, 3;
	mov.u32 	%r279, %r5;
	@%p5 bra 	$L__BB24_7;
	setp.eq.s32 	%p6, %r13, 0;
	add.s32 	%r153, %r38, %r14;
	mul.wide.s32 	%rd16, %r153, 4;
	add.s64 	%rd17, %rd2, %rd16;
	ld.global.nc.v4.f32 	{%f261, %f262, %f263, %f264}, [%rd17];
	st.shared.f32 	[%r15], %f261;
	st.shared.f32 	[%r15+256], %f262;
	st.shared.f32 	[%r15+512], %f263;
	st.shared.f32 	[%r15+768], %f264;
	mov.u32 	%r279, %r10;
	@%p6 bra 	$L__BB24_7;
	setp.eq.s32 	%p7, %r13, 1;
	add.s32 	%r154, %r38, %r16;
	mul.wide.s32 	%rd18, %r154, 4;
	add.s64 	%rd19, %rd2, %rd18;
	ld.global.nc.v4.f32 	{%f265, %f266, %f267, %f268}, [%rd19];
	st.shared.f32 	[%r17], %f265;
	st.shared.f32 	[%r17+256], %f266;
	st.shared.f32 	[%r17+512], %f267;
	st.shared.f32 	[%r17+768], %f268;
	mov.u32 	%r279, %r18;
	@%p7 bra 	$L__BB24_7;
	add.s32 	%r155, %r38, %r19;
	mul.wide.s32 	%rd20, %r155, 4;
	add.s64 	%rd21, %rd2, %rd20;
	ld.global.nc.v4.f32 	{%f269, %f270, %f271, %f272}, [%rd21];
	st.shared.f32 	[%r20], %f269;
	st.shared.f32 	[%r20+256], %f270;
	st.shared.f32 	[%r20+512], %f271;
	st.shared.f32 	[%r20+768], %f272;
	mov.u32 	%r279, %r21;
$L__BB24_7:
	setp.lt.u32 	%p8, %r11, 3;
	@%p8 bra 	$L__BB24_10;
	shl.b32 	%r281, %r279, 2;
	shl.b32 	%r156, %r6, 3;
	add.s32 	%r287, %r156, %r281;
	shl.b32 	%r157, %r6, 1;
	add.s32 	%r286, %r157, %r279;
	mad.lo.s32 	%r285, %r6, 12, %r281;
	mad.lo.s32 	%r284, %r6, 3, %r279;
	add.s32 	%r283, %r6, %r279;
	shl.b32 	%r282, %r283, 2;
$L__BB24_9:
	.pragma "nounroll";
	and.b32  	%r158, %r281, 4;
	shr.u32 	%r159, %r279, 1;
	add.s32 	%r160, %r158, %r38;
	add.s32 	%r161, %r3, %r159;
	mad.lo.s32 	%r162, %r161, %r92, %r160;
	mul.wide.s32 	%rd22, %r162, 4;
	add.s64 	%rd23, %rd2, %rd22;
	ld.global.nc.v4.f32 	{%f273, %f274, %f275, %f276}, [%rd23];
	shl.b32 	%r163, %r281, 6;
	and.b32  	%r164, %r163, 256;
	add.s32 	%r165, %r164, %r159;
	shl.b32 	%r166, %r165, 2;
	mov.u32 	%r167, _ZZ20sgemm_vectorize_smemILi64ELi128ELi8ELi8ELi8EEvPKfS1_PfiiiffE2As;
	add.s32 	%r168, %r167, %r166;
	st.shared.f32 	[%r168], %f273;
	st.shared.f32 	[%r168+256], %f274;
	st.shared.f32 	[%r168+512], %f275;
	st.shared.f32 	[%r168+768], %f276;
	add.s32 	%r169, %r279, %r6;
	and.b32  	%r170, %r282, 4;
	shr.u32 	%r171, %r283, 1;
	add.s32 	%r172, %r170, %r38;
	add.s32 	%r173, %r3, %r171;
	mad.lo.s32 	%r174, %r173, %r92, %r172;
	mul.wide.s32 	%rd24, %r174, 4;
	add.s64 	%rd25, %rd2, %rd24;
	ld.global.nc.v4.f32 	{%f277, %f278, %f279, %f280}, [%rd25];
	shl.b32 	%r175, %r282, 6;
	and.b32  	%r176, %r175, 256;
	add.s32 	%r177, %r176, %r171;
	shl.b32 	%r178, %r177, 2;
	add.s32 	%r179, %r167, %r178;
	st.shared.f32 	[%r179], %f277;
	st.shared.f32 	[%r179+256], %f278;
	st.shared.f32 	[%r179+512], %f279;
	st.shared.f32 	[%r179+768], %f280;
	add.s32 	%r180, %r169, %r6;
	and.b32  	%r181, %r287, 4;
	shr.u32 	%r182, %r286, 1;
	add.s32 	%r183, %r181, %r38;
	add.s32 	%r184, %r3, %r182;
	mad.lo.s32 	%r185, %r184, %r92, %r183;
	mul.wide.s32 	%rd26, %r185, 4;
	add.s64 	%rd27, %rd2, %rd26;
	ld.global.nc.v4.f32 	{%f281, %f282, %f283, %f284}, [%rd27];
	shl.b32 	%r186, %r287, 6;
	and.b32  	%r187, %r186, 256;
	add.s32 	%r188, %r187, %r182;
	shl.b32 	%r189, %r188, 2;
	add.s32 	%r190, %r167, %r189;
	st.shared.f32 	[%r190], %f281;
	st.shared.f32 	[%r190+256], %f282;
	st.shared.f32 	[%r190+512], %f283;
	st.shared.f32 	[%r190+768], %f284;
	add.s32 	%r191, %r180, %r6;
	and.b32  	%r192, %r285, 4;
	shr.u32 	%r193, %r284, 1;
	add.s32 	%r194, %r192, %r38;
	add.s32 	%r195, %r3, %r193;
	mad.lo.s32 	%r196, %r195, %r92, %r194;
	mul.wide.s32 	%rd28, %r196, 4;
	add.s64 	%rd29, %rd2, %rd28;
	ld.global.nc.v4.f32 	{%f285, %f286, %f287, %f288}, [%rd29];
	shl.b32 	%r197, %r285, 6;
	and.b32  	%r198, %r197, 256;
	add.s32 	%r199, %r198, %r193;
	shl.b32 	%r200, %r199, 2;
	add.s32 	%r201, %r167, %r200;
	st.shared.f32 	[%r201], %f285;
	st.shared.f32 	[%r201+256], %f286;
	st.shared.f32 	[%r201+512], %f287;
	st.shared.f32 	[%r201+768], %f288;
	add.s32 	%r279, %r191, %r6;
	add.s32 	%r287, %r287, %r32;
	add.s32 	%r286, %r286, %r33;
	add.s32 	%r285, %r285, %r32;
	add.s32 	%r284, %r284, %r33;
	add.s32 	%r283, %r283, %r33;
	add.s32 	%r282, %r282, %r32;
	add.s32 	%r281, %r281, %r32;
	setp.lt.u32 	%p9, %r279, 128;
	@%p9 bra 	$L__BB24_9;
$L__BB24_10:
	setp.gt.u32 	%p10, %r5, 255;
	@%p10 bra 	$L__BB24_17;
	setp.eq.s32 	%p11, %r22, 3;
	mov.u32 	%r280, %r5;
	@%p11 bra 	$L__BB24_15;
	setp.eq.s32 	%p12, %r22, 0;
	add.s32 	%r202, %r38, %r23;
	mad.lo.s32 	%r203, %r202, %r91, %r24;
	mul.wide.s32 	%rd30, %r203, 4;
	add.s64 	%rd31, %rd3, %rd30;
	ld.global.nc.v4.f32 	{%f289, %f290, %f291, %f292}, [%rd31];
	st.shared.f32 	[%r25], %f289;
	st.shared.f32 	[%r25+4], %f290;
	st.shared.f32 	[%r25+8], %f291;
	st.shared.f32 	[%r25+12], %f292;
	mov.u32 	%r280, %r10;
	@%p12 bra 	$L__BB24_15;
	setp.eq.s32 	%p13, %r22, 1;
	add.s32 	%r204, %r38, %r26;
	mad.lo.s32 	%r205, %r204, %r91, %r27;
	mul.wide.s32 	%rd32, %r205, 4;
	add.s64 	%rd33, %rd3, %rd32;
	ld.global.nc.v4.f32 	{%f293, %f294, %f295, %f296}, [%rd33];
	st.shared.f32 	[%r28], %f293;
	st.shared.f32 	[%r28+4], %f294;
	st.shared.f32 	[%r28+8], %f295;
	st.shared.f32 	[%r28+12], %f296;
	mov.u32 	%r280, %r18;
	@%p13 bra 	$L__BB24_15;
	add.s32 	%r206, %r38, %r29;
	mad.lo.s32 	%r207, %r206, %r91, %r30;
	mul.wide.s32 	%rd34, %r207, 4;
	add.s64 	%rd35, %rd3, %rd34;
	ld.global.nc.v4.f32 	{%f297, %f298, %f299, %f300}, [%rd35];
	st.shared.f32 	[%r31], %f297;
	st.shared.f32 	[%r31+4], %f298;
	st.shared.f32 	[%r31+8], %f299;
	st.shared.f32 	[%r31+12], %f300;
	mov.u32 	%r280, %r21;
$L__BB24_15:
	setp.lt.u32 	%p14, %r12, 3;
	@%p14 bra 	$L__BB24_17;
$L__BB24_16:
	.pragma "nounroll";
	shl.b32 	%r208, %r280, 2;
	and.b32  	%r209, %r208, 124;
	shr.u32 	%r210, %r280, 5;
	add.s32 	%r211, %r209, %r4;
	add.s32 	%r212, %r38, %r210;
	mad.lo.s32 	%r213, %r212, %r91, %r211;
	mul.wide.s32 	%rd36, %r213, 4;
	add.s64 	%rd37, %rd3, %rd36;
	ld.global.nc.v4.f32 	{%f301, %f302, %f303, %f304}, [%rd37];
	shl.b32 	%r214, %r280, 4;
	and.b32  	%r215, %r214, 496;
	shl.b32 	%r216, %r210, 9;
	or.b32  	%r217, %r216, %r215;
	mov.u32 	%r218, _ZZ20sgemm_vectorize_smemILi64ELi128ELi8ELi8ELi8EEvPKfS1_PfiiiffE2Bs;
	add.s32 	%r219, %r218, %r217;
	st.shared.f32 	[%r219], %f301;
	st.shared.f32 	[%r219+4], %f302;
	st.shared.f32 	[%r219+8], %f303;
	st.shared.f32 	[%r219+12], %f304;
	add.s32 	%r220, %r280, %r6;
	shl.b32 	%r221, %r220, 2;
	and.b32  	%r222, %r221, 124;
	shr.u32 	%r223, %r220, 5;
	add.s32 	%r224, %r222, %r4;
	add.s32 	%r225, %r38, %r223;
	mad.lo.s32 	%r226, %r225, %r91, %r224;
	mul.wide.s32 	%rd38, %r226, 4;
	add.s64 	%rd39, %rd3, %rd38;
	ld.global.nc.v4.f32 	{%f305, %f306, %f307, %f308}, [%rd39];
	shl.b32 	%r227, %r220, 4;
	and.b32  	%r228, %r227, 496;
	shl.b32 	%r229, %r223, 9;
	or.b32  	%r230, %r229, %r228;
	add.s32 	%r231, %r218, %r230;
	st.shared.f32 	[%r231], %f305;
	st.shared.f32 	[%r231+4], %f306;
	st.shared.f32 	[%r231+8], %f307;
	st.shared.f32 	[%r231+12], %f308;
	add.s32 	%r232, %r220, %r6;
	shl.b32 	%r233, %r232, 2;
	and.b32  	%r234, %r233, 124;
	shr.u32 	%r235, %r232, 5;
	add.s32 	%r236, %r234, %r4;
	add.s32 	%r237, %r38, %r235;
	mad.lo.s32 	%r238, %r237, %r91, %r236;
	mul.wide.s32 	%rd40, %r238, 4;
	add.s64 	%rd41, %rd3, %rd40;
	ld.global.nc.v4.f32 	{%f309, %f310, %f311, %f312}, [%rd41];
	shl.b32 	%r239, %r232, 4;
	and.b32  	%r240, %r239, 496;
	shl.b32 	%r241, %r235, 9;
	or.b32  	%r242, %r241, %r240;
	add.s32 	%r243, %r218, %r242;
	st.shared.f32 	[%r243], %f309;
	st.shared.f32 	[%r243+4], %f310;
	st.shared.f32 	[%r243+8], %f311;
	st.shared.f32 	[%r243+12], %f312;
	add.s32 	%r244, %r232, %r6;
	shl.b32 	%r245, %r244, 2;
	and.b32  	%r246, %r245, 124;
	shr.u32 	%r247, %r244, 5;
	add.s32 	%r248, %r246, %r4;
	add.s32 	%r249, %r38, %r247;
	mad.lo.s32 	%r250, %r249, %r91, %r248;
	mul.wide.s32 	%rd42, %r250, 4;
	add.s64 	%rd43, %rd3, %rd42;
	ld.global.nc.v4.f32 	{%f313, %f314, %f315, %f316}, [%rd43];
	shl.b32 	%r251, %r244, 4;
	and.b32  	%r252, %r251, 496;
	shl.b32 	%r253, %r247, 9;
	or.b32  	%r254, %r253, %r252;
	add.s32 	%r255, %r218, %r254;
	st.shared.f32 	[%r255], %f313;
	st.shared.f32 	[%r255+4], %f314;
	st.shared.f32 	[%r255+8], %f315;
	st.shared.f32 	[%r255+12], %f316;
	add.s32 	%r280, %r244, %r6;
	setp.lt.u32 	%p15, %r280, 256;
	@%p15 bra 	$L__BB24_16;
$L__BB24_17:
	bar.sync 	0;
	mov.b32 	%r290, 0;
$L__BB24_18:
	shl.b32 	%r257, %r290, 6;
	add.s32 	%r258, %r257, %r8;
	shl.b32 	%r259, %r258, 2;
	mov.u32 	%r260, _ZZ20sgemm_vectorize_smemILi64ELi128ELi8ELi8ELi8EEvPKfS1_PfiiiffE2As;
	add.s32 	%r261, %r260, %r259;
	ld.shared.f32 	%f317, [%r261];
	ld.shared.f32 	%f318, [%r261+4];
	ld.shared.f32 	%f319, [%r261+8];
	ld.shared.f32 	%f320, [%r261+12];
	ld.shared.f32 	%f321, [%r261+16];
	ld.shared.f32 	%f322, [%r261+20];
	ld.shared.f32 	%f323, [%r261+24];
	ld.shared.f32 	%f324, [%r261+28];
	shl.b32 	%r262, %r290, 7;
	add.s32 	%r263, %r262, %r9;
	shl.b32 	%r264, %r263, 2;
	mov.u32 	%r265, _ZZ20sgemm_vectorize_smemILi64ELi128ELi8ELi8ELi8EEvPKfS1_PfiiiffE2Bs;
	add.s32 	%r266, %r265, %r264;
	ld.shared.f32 	%f325, [%r266];
	ld.shared.f32 	%f326, [%r266+4];
	ld.shared.f32 	%f327, [%r266+8];
	ld.shared.f32 	%f328, [%r266+12];
	ld.shared.f32 	%f329, [%r266+16];
	ld.shared.f32 	%f330, [%r266+20];
	ld.shared.f32 	%f331, [%r266+24];
	ld.shared.f32 	%f332, [%r266+28];
	fma.rn.f32 	%f716, %f317, %f325, %f716;
	fma.rn.f32 	%f715, %f317, %f326, %f715;
	fma.rn.f32 	%f714, %f317, %f327, %f714;
	fma.rn.f32 	%f713, %f317, %f328, %f713;
	fma.rn.f32 	%f712, %f317, %f329, %f712;
	fma.rn.f32 	%f711, %f317, %f330, %f711;
	fma.rn.f32 	%f710, %f317, %f331, %f710;
	fma.rn.f32 	%f709, %f317, %f332, %f709;
	fma.rn.f32 	%f708, %f318, %f325, %f708;
	fma.rn.f32 	%f707, %f318, %f326, %f707;
	fma.rn.f32 	%f706, %f318, %f327, %f706;
	fma.rn.f32 	%f705, %f318, %f328, %f705;
	fma.rn.f32 	%f704, %f318, %f329, %f704;
	fma.rn.f32 	%f703, %f318, %f330, %f703;
	fma.rn.f32 	%f702, %f318, %f331, %f702;
	fma.rn.f32 	%f701, %f318, %f332, %f701;
	fma.rn.f32 	%f700, %f319, %f325, %f700;
	fma.rn.f32 	%f699, %f319, %f326, %f699;
	fma.rn.f32 	%f698, %f319, %f327, %f698;
	fma.rn.f32 	%f697, %f319, %f328, %f697;
	fma.rn.f32 	%f696, %f319, %f329, %f696;
	fma.rn.f32 	%f695, %f319, %f330, %f695;
	fma.rn.f32 	%f694, %f319, %f331, %f694;
	fma.rn.f32 	%f693, %f319, %f332, %f693;
	fma.rn.f32 	%f692, %f320, %f325, %f692;
	fma.rn.f32 	%f691, %f320, %f326, %f691;
	fma.rn.f32 	%f690, %f320, %f327, %f690;
	fma.rn.f32 	%f689, %f320, %f328, %f689;
	fma.rn.f32 	%f688, %f320, %f329, %f688;
	fma.rn.f32 	%f687, %f320, %f330, %f687;
	fma.rn.f32 	%f686, %f320, %f331, %f686;
	fma.rn.f32 	%f685, %f320, %f332, %f685;
	fma.rn.f32 	%f684, %f321, %f325, %f684;
	fma.rn.f32 	%f683, %f321, %f326, %f683;
	fma.rn.f32 	%f682, %f321, %f327, %f682;
	fma.rn.f32 	%f681, %f321, %f328, %f681;
	fma.rn.f32 	%f680, %f321, %f329, %f680;
	fma.rn.f32 	%f679, %f321, %f330, %f679;
	fma.rn.f32 	%f678, %f321, %f331, %f678;
	fma.rn.f32 	%f677, %f321, %f332, %f677;
	fma.rn.f32 	%f676, %f322, %f325, %f676;
	fma.rn.f32 	%f675, %f322, %f326, %f675;
	fma.rn.f32 	%f674, %f322, %f327, %f674;
	fma.rn.f32 	%f673, %f322, %f328, %f673;
	fma.rn.f32 	%f672, %f322, %f329, %f672;
	fma.rn.f32 	%f671, %f322, %f330, %f671;
	fma.rn.f32 	%f670, %f322, %f331, %f670;
	fma.rn.f32 	%f669, %f322, %f332, %f669;
	fma.rn.f32 	%f668, %f323, %f325, %f668;
	fma.rn.f32 	%f667, %f323, %f326, %f667;
	fma.rn.f32 	%f666, %f323, %f327, %f666;
	fma.rn.f32 	%f665, %f323, %f328, %f665;
	fma.rn.f32 	%f664, %f323, %f329, %f664;
	fma.rn.f32 	%f663, %f323, %f330, %f663;
	fma.rn.f32 	%f662, %f323, %f331, %f662;
	fma.rn.f32 	%f661, %f323, %f332, %f661;
	fma.rn.f32 	%f660, %f324, %f325, %f660;
	fma.rn.f32 	%f659, %f324, %f326, %f659;
	fma.rn.f32 	%f658, %f324, %f327, %f658;
	fma.rn.f32 	%f657, %f324, %f328, %f657;
	fma.rn.f32 	%f656, %f324, %f329, %f656;
	fma.rn.f32 	%f655, %f324, %f330, %f655;
	fma.rn.f32 	%f654, %f324, %f331, %f654;
	fma.rn.f32 	%f653, %f324, %f332, %f653;
	add.s32 	%r290, %r290, 1;
	setp.ne.s32 	%p16, %r290, 8;
	@%p16 bra 	$L__BB24_18;
	bar.sync 	0;
	add.s32 	%r68, %r278, 1;
	setp.eq.s32 	%p17, %r278, %r7;
	mov.u32 	%r278, %r68;
	@%p17 bra 	$L__BB24_20;
	bra.uni 	$L__BB24_2;
$L__BB24_20:
	shl.b32 	%r267, %r1, 3;
	add.s32 	%r34, %r3, %r267;
	shl.b32 	%r269, %r2, 3;
	add.s32 	%r35, %r4, %r269;
	setp.lt.s32 	%p18, %r34, %r90;
	mul.lo.s32 	%r36, %r34, %r91;
	setp.lt.s32 	%p19, %r35, %r91;
	and.pred  	%p20, %p18, %p19;
	@%p20 bra 	$L__BB24_21;
	bra.uni 	$L__BB24_22;
$L__BB24_21:
	add.s32 	%r270, %r35, %r36;
	mul.wide.s32 	%rd44, %r270, 4;
	add.s64 	%rd45, %rd1, %rd44;
	ld.global.f32 	%f333, [%rd45];
	mul.f32 	%f334, %f258, %f333;
	fma.rn.f32 	%f335, %f257, %f716, %f334;
	st.global.f32 	[%rd45], %f335;
$L__BB24_22:
	setp.ge.s32 	%p21, %r34, %r90;
	add.s32 	%r69, %r35, 1;
	setp.ge.s32 	%p22, %r69, %r91;
	cvt.s64.s32 	%rd46, %r36;
	cvt.s64.s32 	%rd4, %r35;
	add.s64 	%rd47, %rd4, %rd46;
	shl.b64 	%rd48, %rd47, 2;
	add.s64 	%rd5, %rd1, %rd48;
	or.pred  	%p23, %p21, %p22;
	@%p23 bra 	$L__BB24_24;
	ld.global.f32 	%f336, [%rd5+4];
	mul.f32 	%f337, %f258, %f336;
	fma.rn.f32 	%f338, %f257, %f715, %f337;
	st.global.f32 	[%rd5+4], %f338;
$L__BB24_24:
	add.s32 	%r70, %r35, 2;
	setp.ge.s32 	%p25, %r70, %r91;
	or.pred  	%p26, %p21, %p25;
	@%p26 bra 	$L__BB24_26;
	ld.global.f32 	%f339, [%rd5+8];
	mul.f32 	%f340, %f258, %f339;
	fma.rn.f32 	%f341, %f257, %f714, %f340;
	st.global.f32 	[%rd5+8], %f341;
$L__BB24_26:
	add.s32 	%r71, %r35, 3;
	setp.ge.s32 	%p28, %r71, %r91;
	or.pred  	%p29, %p21, %p28;
	@%p29 bra 	$L__BB24_28;
	ld.global.f32 	%f342, [%rd5+12];
	mul.f32 	%f343, %f258, %f342;
	fma.rn.f32 	%f344, %f257, %f713, %f343;
	st.global.f32 	[%rd5+12], %f344;
$L__BB24_28:
	add.s32 	%r72, %r35, 4;
	setp.ge.s32 	%p31, %r72, %r91;
	or.pred  	%p32, %p21, %p31;
	@%p32 bra 	$L__BB24_30;
	ld.global.f32 	%f345, [%rd5+16];
	mul.f32 	%f346, %f258, %f345;
	fma.rn.f32 	%f347, %f257, %f712, %f346;
	st.global.f32 	[%rd5+16], %f347;
$L__BB24_30:
	add.s32 	%r73, %r35, 5;
	setp.ge.s32 	%p34, %r73, %r91;
	or.pred  	%p35, %p21, %p34;
	@%p35 bra 	$L__BB24_32;
	ld.global.f32 	%f348, [%rd5+20];
	mul.f32 	%f349, %f258, %f348;
	fma.rn.f32 	%f350, %f257, %f711, %f349;
	st.global.f32 	[%rd5+20], %f350;
$L__BB24_32:
	add.s32 	%r74, %r35, 6;
	setp.ge.s32 	%p37, %r74, %r91;
	or.pred  	%p38, %p21, %p37;
	@%p38 bra 	$L__BB24_34;
	ld.global.f32 	%f351, [%rd5+24];
	mul.f32 	%f352, %f258, %f351;
	fma.rn.f32 	%f353, %f257, %f710, %f352;
	st.global.f32 	[%rd5+24], %f353;
$L__BB24_34:
	add.s32 	%r75, %r35, 7;
	setp.ge.s32 	%p40, %r75, %r91;
	or.pred  	%p41, %p21, %p40;
	@%p41 bra 	$L__BB24_36;
	ld.global.f32 	%f354, [%rd5+28];
	mul.f32 	%f355, %f258, %f354;
	fma.rn.f32 	%f356, %f257, %f709, %f355;
	st.global.f32 	[%rd5+28], %f356;
$L__BB24_36:
	setp.ge.s32 	%p42, %r35, %r91;
	add.s32 	%r76, %r34, 1;
	setp.ge.s32 	%p43, %r76, %r90;
	add.s32 	%r77, %r36, %r91;
	or.pred  	%p44, %p43, %p42;
	@%p44 bra 	$L__BB24_38;
	add.s32 	%r271, %r35, %r77;
	mul.wide.s32 	%rd49, %r271, 4;
	add.s64 	%rd50, %rd1, %rd49;
	ld.global.f32 	%f357, [%rd50];
	mul.f32 	%f358, %f258, %f357;
	fma.rn.f32 	%f359, %f257, %f708, %f358;
	st.global.f32 	[%rd50], %f359;
$L__BB24_38:
	cvt.s64.s32 	%rd51, %r77;
	add.s64 	%rd52, %rd4, %rd51;
	shl.b64 	%rd53, %rd52, 2;
	add.s64 	%rd6, %rd1, %rd53;
	or.pred  	%p47, %p43, %p22;
	@%p47 bra 	$L__BB24_40;
	ld.global.f32 	%f360, [%rd6+4];
	mul.f32 	%f361, %f258, %f360;
	fma.rn.f32 	%f362, %f257, %f707, %f361;
	st.global.f32 	[%rd6+4], %f362;
$L__BB24_40:
	or.pred  	%p50, %p43, %p25;
	@%p50 bra 	$L__BB24_42;
	ld.global.f32 	%f363, [%rd6+8];
	mul.f32 	%f364, %f258, %f363;
	fma.rn.f32 	%f365, %f257, %f706, %f364;
	st.global.f32 	[%rd6+8], %f365;
$L__BB24_42:
	or.pred  	%p53, %p43, %p28;
	@%p53 bra 	$L__BB24_44;
	ld.global.f32 	%f366, [%rd6+12];
	mul.f32 	%f367, %f258, %f366;
	fma.rn.f32 	%f368, %f257, %f705, %f367;
	st.global.f32 	[%rd6+12], %f368;
$L__BB24_44:
	setp.ge.s32 	%p54, %r76, %r90;
	setp.ge.s32 	%p55, %r72, %r91;
	or.pred  	%p56, %p54, %p55;
	@%p56 bra 	$L__BB24_46;
	ld.global.f32 	%f369, [%rd6+16];
	mul.f32 	%f370, %f258, %f369;
	fma.rn.f32 	%f371, %f257, %f704, %f370;
	st.global.f32 	[%rd6+16], %f371;
$L__BB24_46:
	setp.ge.s32 	%p58, %r73, %r91;
	or.pred  	%p59, %p54, %p58;
	@%p59 bra 	$L__BB24_48;
	ld.global.f32 	%f372, [%rd6+20];
	mul.f32 	%f373, %f258, %f372;
	fma.rn.f32 	%f374, %f257, %f703, %f373;
	st.global.f32 	[%rd6+20], %f374;
$L__BB24_48:
	setp.ge.s32 	%p61, %r74, %r91;
	or.pred  	%p62, %p54, %p61;
	@%p62 bra 	$L__BB24_50;
	ld.global.f32 	%f375, [%rd6+24];
	mul.f32 	%f376, %f258, %f375;
	fma.rn.f32 	%f377, %f257, %f702, %f376;
	st.global.f32 	[%rd6+24], %f377;
$L__BB24_50:
	setp.ge.s32 	%p64, %r75, %r91;
	or.pred  	%p65, %p54, %p64;
	@%p65 bra 	$L__BB24_52;
	ld.global.f32 	%f378, [%rd6+28];
	mul.f32 	%f379, %f258, %f378;
	fma.rn.f32 	%f380, %f257, %f701, %f379;
	st.global.f32 	[%rd6+28], %f380;
$L__BB24_52:
	setp.ge.s32 	%p66, %r35, %r91;
	add.s32 	%r78, %r34, 2;
	setp.ge.s32 	%p67, %r78, %r90;
	add.s32 	%r79, %r77, %r91;
	or.pred  	%p68, %p67, %p66;
	@%p68 bra 	$L__BB24_54;
	add.s32 	%r272, %r35, %r79;
	mul.wide.s32 	%rd54, %r272, 4;
	add.s64 	%rd55, %rd1, %rd54;
	ld.global.f32 	%f381, [%rd55];
	mul.f32 	%f382, %f258, %f381;
	fma.rn.f32 	%f383, %f257, %f700, %f382;
	st.global.f32 	[%rd55], %f383;
$L__BB24_54:
	setp.ge.s32 	%p70, %r69, %r91;
	cvt.s64.s32 	%rd56, %r79;
	add.s64 	%rd57, %rd4, %rd56;
	shl.b64 	%rd58, %rd57, 2;
	add.s64 	%rd7, %rd1, %rd58;
	or.pred  	%p71, %p67, %p70;
	@%p71 bra 	$L__BB24_56;
	ld.global.f32 	%f384, [%rd7+4];
	mul.f32 	%f385, %f258, %f384;
	fma.rn.f32 	%f386, %f257, %f699, %f385;
	st.global.f32 	[%rd7+4], %f386;
$L__BB24_56:
	setp.ge.s32 	%p73, %r70, %r91;
	or.pred  	%p74, %p67, %p73;
	@%p74 bra 	$L__BB24_58;
	ld.global.f32 	%f387, [%rd7+8];
	mul.f32 	%f388, %f258, %f387;
	fma.rn.f32 	%f389, %f257, %f698, %f388;
	st.global.f32 	[%rd7+8], %f389;
$L__BB24_58:
	setp.ge.s32 	%p76, %r71, %r91;
	or.pred  	%p77, %p67, %p76;
	@%p77 bra 	$L__BB24_60;
	ld.global.f32 	%f390, [%rd7+12];
	mul.f32 	%f391, %f258, %f390;
	fma.rn.f32 	%f392, %f257, %f697, %f391;
	st.global.f32 	[%rd7+12], %f392;
$L__BB24_60:
	or.pred  	%p80, %p67, %p55;
	@%p80 bra 	$L__BB24_62;
	ld.global.f32 	%f393, [%rd7+16];
	mul.f32 	%f394, %f258, %f393;
	fma.rn.f32 	%f395, %f257, %f696, %f394;
	st.global.f32 	[%rd7+16], %f395;
$L__BB24_62:
	or.pred  	%p83, %p67, %p58;
	@%p83 bra 	$L__BB24_64;
	ld.global.f32 	%f396, [%rd7+20];
	mul.f32 	%f397, %f258, %f396;
	fma.rn.f32 	%f398, %f257, %f695, %f397;
	st.global.f32 	[%rd7+20], %f398;
$L__BB24_64:
	setp.ge.s32 	%p84, %r78, %r90;
	setp.ge.s32 	%p85, %r74, %r91;
	or.pred  	%p86, %p84, %p85;
	@%p86 bra 	$L__BB24_66;
	ld.global.f32 	%f399, [%rd7+24];
	mul.f32 	%f400, %f258, %f399;
	fma.rn.f32 	%f401, %f257, %f694, %f400;
	st.global.f32 	[%rd7+24], %f401;
$L__BB24_66:
	setp.ge.s32 	%p87, %r78, %r90;
	setp.ge.s32 	%p88, %r75, %r91;
	or.pred  	%p89, %p87, %p88;
	@%p89 bra 	$L__BB24_68;
	ld.global.f32 	%f402, [%rd7+28];
	mul.f32 	%f403, %f258, %f402;
	fma.rn.f32 	%f404, %f257, %f693, %f403;
	st.global.f32 	[%rd7+28], %f404;
$L__BB24_68:
	setp.ge.s32 	%p90, %r35, %r91;
	add.s32 	%r80, %r34, 3;
	setp.ge.s32 	%p91, %r80, %r90;
	add.s32 	%r81, %r79, %r91;
	or.pred  	%p92, %p91, %p90;
	@%p92 bra 	$L__BB24_70;
	add.s32 	%r273, %r35, %r81;
	mul.wide.s32 	%rd59, %r273, 4;
	add.s64 	%rd60, %rd1, %rd59;
	ld.global.f32 	%f405, [%rd60];
	mul.f32 	%f406, %f258, %f405;
	fma.rn.f32 	%f407, %f257, %f692, %f406;
	st.global.f32 	[%rd60], %f407;
$L__BB24_70:
	setp.ge.s32 	%p93, %r80, %r90;
	setp.ge.s32 	%p94, %r69, %r91;
	cvt.s64.s32 	%rd61, %r81;
	add.s64 	%rd62, %rd4, %rd61;
	shl.b64 	%rd63, %rd62, 2;
	add.s64 	%rd8, %rd1, %rd63;
	or.pred  	%p95, %p93, %p94;
	@%p95 bra 	$L__BB24_72;
	ld.global.f32 	%f408, [%rd8+4];
	mul.f32 	%f409, %f258, %f408;
	fma.rn.f32 	%f410, %f257, %f691, %f409;
	st.global.f32 	[%rd8+4], %f410;
$L__BB24_72:
	setp.ge.s32 	%p96, %r80, %r90;
	setp.ge.s32 	%p97, %r70, %r91;
	or.pred  	%p98, %p96, %p97;
	@%p98 bra 	$L__BB24_74;
	ld.global.f32 	%f411, [%rd8+8];
	mul.f32 	%f412, %f258, %f411;
	fma.rn.f32 	%f413, %f257, %f690, %f412;
	st.global.f32 	[%rd8+8], %f413;
$L__BB24_74:
	setp.ge.s32 	%p99, %r80, %r90;
	setp.ge.s32 	%p100, %r71, %r91;
	or.pred  	%p101, %p99, %p100;
	@%p101 bra 	$L__BB24_76;
	ld.global.f32 	%f414, [%rd8+12];
	mul.f32 	%f415, %f258, %f414;
	fma.rn.f32 	%f416, %f257, %f689, %f415;
	st.global.f32 	[%rd8+12], %f416;
$L__BB24_76:
	setp.ge.s32 	%p102, %r80, %r90;
	setp.ge.s32 	%p103, %r72, %r91;
	or.pred  	%p104, %p102, %p103;
	@%p104 bra 	$L__BB24_78;
	ld.global.f32 	%f417, [%rd8+16];
	mul.f32 	%f418, %f258, %f417;
	fma.rn.f32 	%f419, %f257, %f688, %f418;
	st.global.f32 	[%rd8+16], %f419;
$L__BB24_78:
	setp.ge.s32 	%p105, %r80, %r90;
	setp.ge.s32 	%p106, %r73, %r91;
	or.pred  	%p107, %p105, %p106;
	@%p107 bra 	$L__BB24_80;
	ld.global.f32 	%f420, [%rd8+20];
	mul.f32 	%f421, %f258, %f420;
	fma.rn.f32 	%f422, %f257, %f687, %f421;
	st.global.f32 	[%rd8+20], %f422;
$L__BB24_80:
	setp.ge.s32 	%p108, %r80, %r90;
	setp.ge.s32 	%p109, %r74, %r91;
	or.pred  	%p110, %p108, %p109;
	@%p110 bra 	$L__BB24_82;
	ld.global.f32 	%f423, [%rd8+24];
	mul.f32 	%f424, %f258, %f423;
	fma.rn.f32 	%f425, %f257, %f686, %f424;
	st.global.f32 	[%rd8+24], %f425;
$L__BB24_82:
	setp.ge.s32 	%p111, %r80, %r90;
	setp.ge.s32 	%p112, %r75, %r91;
	or.pred  	%p113, %p111, %p112;
	@%p113 bra 	$L__BB24_84;
	ld.global.f32 	%f426, [%rd8+28];
	mul.f32 	%f427, %f258, %f426;
	fma.rn.f32 	%f428, %f257, %f685, %f427;
	st.global.f32 	[%rd8+28], %f428;
$L__BB24_84:
	setp.ge.s32 	%p114, %r35, %r91;
	add.s32 	%r82, %r34, 4;
	setp.ge.s32 	%p115, %r82, %r90;
	add.s32 	%r83, %r81, %r91;
	or.pred  	%p116, %p115, %p114;
	@%p116 bra 	$L__BB24_86;
	add.s32 	%r274, %r35, %r83;
	mul.wide.s32 	%rd64, %r274, 4;
	add.s64 	%rd65, %rd1, %rd64;
	ld.global.f32 	%f429, [%rd65];
	mul.f32 	%f430, %f258, %f429;
	fma.rn.f32 	%f431, %f257, %f684, %f430;
	st.global.f32 	[%rd65], %f431;
$L__BB24_86:
	setp.ge.s32 	%p117, %r82, %r90;
	setp.ge.s32 	%p118, %r69, %r91;
	cvt.s64.s32 	%rd66, %r83;
	add.s64 	%rd67, %rd4, %rd66;
	shl.b64 	%rd68, %rd67, 2;
	add.s64 	%rd9, %rd1, %rd68;
	or.pred  	%p119, %p117, %p118;
	@%p119 bra 	$L__BB24_88;
	ld.global.f32 	%f432, [%rd9+4];
	mul.f32 	%f433, %f258, %f432;
	fma.rn.f32 	%f434, %f257, %f683, %f433;
	st.global.f32 	[%rd9+4], %f434;
$L__BB24_88:
	setp.ge.s32 	%p120, %r82, %r90;
	setp.ge.s32 	%p121, %r70, %r91;
	or.pred  	%p122, %p120, %p121;
	@%p122 bra 	$L__BB24_90;
	ld.global.f32 	%f435, [%rd9+8];
	mul.f32 	%f436, %f258, %f435;
	fma.rn.f32 	%f437, %f257, %f682, %f436;
	st.global.f32 	[%rd9+8], %f437;
$L__BB24_90:
	setp.ge.s32 	%p123, %r82, %r90;
	setp.ge.s32 	%p124, %r71, %r91;
	or.pred  	%p125, %p123, %p124;
	@%p125 bra 	$L__BB24_92;
	ld.global.f32 	%f438, [%rd9+12];
	mul.f32 	%f439, %f258, %f438;
	fma.rn.f32 	%f440, %f257, %f681, %f439;
	st.global.f32 	[%rd9+12], %f440;
$L__BB24_92:
	setp.ge.s32 	%p126, %r82, %r90;
	setp.ge.s32 	%p127, %r72, %r91;
	or.pred  	%p128, %p126, %p127;
	@%p128 bra 	$L__BB24_94;
	ld.global.f32 	%f441, [%rd9+16];
	mul.f32 	%f442, %f258, %f441;
	fma.rn.f32 	%f443, %f257, %f680, %f442;
	st.global.f32 	[%rd9+16], %f443;
$L__BB24_94:
	setp.ge.s32 	%p129, %r82, %r90;
	setp.ge.s32 	%p130, %r73, %r91;
	or.pred  	%p131, %p129, %p130;
	@%p131 bra 	$L__BB24_96;
	ld.global.f32 	%f444, [%rd9+20];
	mul.f32 	%f445, %f258, %f444;
	fma.rn.f32 	%f446, %f257, %f679, %f445;
	st.global.f32 	[%rd9+20], %f446;
$L__BB24_96:
	setp.ge.s32 	%p132, %r82, %r90;
	setp.ge.s32 	%p133, %r74, %r91;
	or.pred  	%p134, %p132, %p133;
	@%p134 bra 	$L__BB24_98;
	ld.global.f32 	%f447, [%rd9+24];
	mul.f32 	%f448, %f258, %f447;
	fma.rn.f32 	%f449, %f257, %f678, %f448;
	st.global.f32 	[%rd9+24], %f449;
$L__BB24_98:
	setp.ge.s32 	%p135, %r82, %r90;
	setp.ge.s32 	%p136, %r75, %r91;
	or.pred  	%p137, %p135, %p136;
	@%p137 bra 	$L__BB24_100;
	ld.global.f32 	%f450, [%rd9+28];
	mul.f32 	%f451, %f258, %f450;
	fma.rn.f32 	%f452, %f257, %f677, %f451;
	st.global.f32 	[%rd9+28], %f452;
$L__BB24_100:
	setp.ge.s32 	%p138, %r35, %r91;
	add.s32 	%r84, %r34, 5;
	setp.ge.s32 	%p139, %r84, %r90;
	add.s32 	%r85, %r83, %r91;
	or.pred  	%p140, %p139, %p138;
	@%p140 bra 	$L__BB24_102;
	add.s32 	%r275, %r35, %r85;
	mul.wide.s32 	%rd69, %r275, 4;
	add.s64 	%rd70, %rd1, %rd69;
	ld.global.f32 	%f453, [%rd70];
	mul.f32 	%f454, %f258, %f453;
	fma.rn.f32 	%f455, %f257, %f676, %f454;
	st.global.f32 	[%rd70], %f455;
$L__BB24_102:
	setp.ge.s32 	%p141, %r84, %r90;
	setp.ge.s32 	%p142, %r69, %r91;
	cvt.s64.s32 	%rd71, %r85;
	add.s64 	%rd72, %rd4, %rd71;
	shl.b64 	%rd73, %rd72, 2;
	add.s64 	%rd10, %rd1, %rd73;
	or.pred  	%p143, %p141, %p142;
	@%p143 bra 	$L__BB24_104;
	ld.global.f32 	%f456, [%rd10+4];
	mul.f32 	%f457, %f258, %f456;
	fma.rn.f32 	%f458, %f257, %f675, %f457;
	st.global.f32 	[%rd10+4], %f458;
$L__BB24_104:
	setp.ge.s32 	%p144, %r84, %r90;
	setp.ge.s32 	%p145, %r70, %r91;
	or.pred  	%p146, %p144, %p145;
	@%p146 bra 	$L__BB24_106;
	ld.global.f32 	%f459, [%rd10+8];
	mul.f32 	%f460, %f258, %f459;
	fma.rn.f32 	%f461, %f257, %f674, %f460;
	st.global.f32 	[%rd10+8], %f461;
$L__BB24_106:
	setp.ge.s32 	%p147, %r84, %r90;
	setp.ge.s32 	%p148, %r71, %r91;
	or.pred  	%p149, %p147, %p148;
	@%p149 bra 	$L__BB24_108;
	ld.global.f32 	%f462, [%rd10+12];
	mul.f32 	%f463, %f258, %f462;
	fma.rn.f32 	%f464, %f257, %f673, %f463;
	st.global.f32 	[%rd10+12], %f464;
$L__BB24_108:
	setp.ge.s32 	%p150, %r84, %r90;
	setp.ge.s32 	%p151, %r72, %r91;
	or.pred  	%p152, %p150, %p151;
	@%p152 bra 	$L__BB24_110;
	ld.global.f32 	%f465, [%rd10+16];
	mul.f32 	%f466, %f258, %f465;
	fma.rn.f32 	%f467, %f257, %f672, %f466;
	st.global.f32 	[%rd10+16], %f467;
$L__BB24_110:
	setp.ge.s32 	%p153, %r84, %r90;
	setp.ge.s32 	%p154, %r73, %r91;
	or.pred  	%p155, %p153, %p154;
	@%p155 bra 	$L__BB24_112;
	ld.global.f32 	%f468, [%rd10+20];
	mul.f32 	%f469, %f258, %f468;
	fma.rn.f32 	%f470, %f257, %f671, %f469;
	st.global.f32 	[%rd10+20], %f470;
$L__BB24_112:
	setp.ge.s32 	%p156, %r84, %r90;
	setp.ge.s32 	%p157, %r74, %r91;
	or.pred  	%p158, %p156, %p157;
	@%p158 bra 	$L__BB24_114;
	ld.global.f32 	%f471, [%rd10+24];
	mul.f32 	%f472, %f258, %f471;
	fma.rn.f32 	%f473, %f257, %f670, %f472;
	st.global.f32 	[%rd10+24], %f473;
$L__BB24_114:
	setp.ge.s32 	%p159, %r84, %r90;
	setp.ge.s32 	%p160, %r75, %r91;
	or.pred  	%p161, %p159, %p160;
	@%p161 bra 	$L__BB24_116;
	ld.global.f32 	%f474, [%rd10+28];
	mul.f32 	%f475, %f258, %f474;
	fma.rn.f32 	%f476, %f257, %f669, %f475;
	st.global.f32 	[%rd10+28], %f476;
$L__BB24_116:
	setp.ge.s32 	%p162, %r35, %r91;
	add.s32 	%r86, %r34, 6;
	setp.ge.s32 	%p163, %r86, %r90;
	add.s32 	%r87, %r85, %r91;
	or.pred  	%p164, %p163, %p162;
	@%p164 bra 	$L__BB24_118;
	add.s32 	%r276, %r35, %r87;
	mul.wide.s32 	%rd74, %r276, 4;
	add.s64 	%rd75, %rd1, %rd74;
	ld.global.f32 	%f477, [%rd75];
	mul.f32 	%f478, %f258, %f477;
	fma.rn.f32 	%f479, %f257, %f668, %f478;
	st.global.f32 	[%rd75], %f479;
$L__BB24_118:
	setp.ge.s32 	%p165, %r86, %r90;
	setp.ge.s32 	%p166, %r69, %r91;
	cvt.s64.s32 	%rd76, %r87;
	add.s64 	%rd77, %rd4, %rd76;
	shl.b64 	%rd78, %rd77, 2;
	add.s64 	%rd11, %rd1, %rd78;
	or.pred  	%p167, %p165, %p166;
	@%p167 bra 	$L__BB24_120;
	ld.global.f32 	%f480, [%rd11+4];
	mul.f32 	%f481, %f258, %f480;
	fma.rn.f32 	%f482, %f257, %f667, %f481;
	st.global.f32 	[%rd11+4], %f482;
$L__BB24_120:
	setp.ge.s32 	%p168, %r86, %r90;
	setp.ge.s32 	%p169, %r70, %r91;
	or.pred  	%p170, %p168, %p169;
	@%p170 bra 	$L__BB24_122;
	ld.global.f32 	%f483, [%rd11+8];
	mul.f32 	%f484, %f258, %f483;
	fma.rn.f32 	%f485, %f257, %f666, %f484;
	st.global.f32 	[%rd11+8], %f485;
$L__BB24_122:
	setp.ge.s32 	%p171, %r86, %r90;
	setp.ge.s32 	%p172, %r71, %r91;
	or.pred  	%p173, %p171, %p172;
	@%p173 bra 	$L__BB24_124;
	ld.global.f32 	%f486, [%rd11+12];
	mul.f32 	%f487, %f258, %f486;
	fma.rn.f32 	%f488, %f257, %f665, %f487;
	st.global.f32 	[%rd11+12], %f488;
$L__BB24_124:
	setp.ge.s32 	%p174, %r86, %r90;
	setp.ge.s32 	%p175, %r72, %r91;
	or.pred  	%p176, %p174, %p175;
	@%p176 bra 	$L__BB24_126;
	ld.global.f32 	%f489, [%rd11+16];
	mul.f32 	%f490, %f258, %f489;
	fma.rn.f32 	%f491, %f257, %f664, %f490;
	st.global.f32 	[%rd11+16], %f491;
$L__BB24_126:
	setp.ge.s32 	%p177, %r86, %r90;
	setp.ge.s32 	%p178, %r73, %r91;
	or.pred  	%p179, %p177, %p178;
	@%p179 bra 	$L__BB24_128;
	ld.global.f32 	%f492, [%rd11+20];
	mul.f32 	%f493, %f258, %f492;
	fma.rn.f32 	%f494, %f257, %f663, %f493;
	st.global.f32 	[%rd11+20], %f494;
$L__BB24_128:
	setp.ge.s32 	%p180, %r86, %r90;
	setp.ge.s32 	%p181, %r74, %r91;
	or.pred  	%p182, %p180, %p181;
	@%p182 bra 	$L__BB24_130;
	ld.global.f32 	%f495, [%rd11+24];
	mul.f32 	%f496, %f258, %f495;
	fma.rn.f32 	%f497, %f257, %f662, %f496;
	st.global.f32 	[%rd11+24], %f497;
$L__BB24_130:
	setp.ge.s32 	%p183, %r86, %r90;
	setp.ge.s32 	%p184, %r75, %r91;
	or.pred  	%p185, %p183, %p184;
	@%p185 bra 	$L__BB24_132;
	ld.global.f32 	%f498, [%rd11+28];
	mul.f32 	%f499, %f258, %f498;
	fma.rn.f32 	%f500, %f257, %f661, %f499;
	st.global.f32 	[%rd11+28], %f500;
$L__BB24_132:
	setp.ge.s32 	%p186, %r35, %r91;
	add.s32 	%r88, %r34, 7;
	setp.ge.s32 	%p187, %r88, %r90;
	add.s32 	%r89, %r87, %r91;
	or.pred  	%p188, %p187, %p186;
	@%p188 bra 	$L__BB24_134;
	add.s32 	%r277, %r35, %r89;
	mul.wide.s32 	%rd79, %r277, 4;
	add.s64 	%rd80, %rd1, %rd79;
	ld.global.f32 	%f501, [%rd80];
	mul.f32 	%f502, %f258, %f501;
	fma.rn.f32 	%f503, %f257, %f660, %f502;
	st.global.f32 	[%rd80], %f503;
$L__BB24_134:
	setp.ge.s32 	%p189, %r88, %r90;
	setp.ge.s32 	%p190, %r69, %r91;
	cvt.s64.s32 	%rd81, %r89;
	add.s64 	%rd82, %rd4, %rd81;
	shl.b64 	%rd83, %rd82, 2;
	add.s64 	%rd12, %rd1, %rd83;
	or.pred  	%p191, %p189, %p190;
	@%p191 bra 	$L__BB24_136;
	ld.global.f32 	%f504, [%rd12+4];
	mul.f32 	%f505, %f258, %f504;
	fma.rn.f32 	%f506, %f257, %f659, %f505;
	st.global.f32 	[%rd12+4], %f506;
$L__BB24_136:
	setp.ge.s32 	%p192, %r88, %r90;
	setp.ge.s32 	%p193, %r70, %r91;
	or.pred  	%p194, %p192, %p193;
	@%p194 bra 	$L__BB24_138;
	ld.global.f32 	%f507, [%rd12+8];
	mul.f32 	%f508, %f258, %f507;
	fma.rn.f32 	%f509, %f257, %f658, %f508;
	st.global.f32 	[%rd12+8], %f509;
$L__BB24_138:
	setp.ge.s32 	%p195, %r88, %r90;
	setp.ge.s32 	%p196, %r71, %r91;
	or.pred  	%p197, %p195, %p196;
	@%p197 bra 	$L__BB24_140;
	ld.global.f32 	%f510, [%rd12+12];
	mul.f32 	%f511, %f258, %f510;
	fma.rn.f32 	%f512, %f257, %f657, %f511;
	st.global.f32 	[%rd12+12], %f512;
$L__BB24_140:
	setp.ge.s32 	%p198, %r88, %r90;
	setp.ge.s32 	%p199, %r72, %r91;
	or.pred  	%p200, %p198, %p199;
	@%p200 bra 	$L__BB24_142;
	ld.global.f32 	%f513, [%rd12+16];
	mul.f32 	%f514, %f258, %f513;
	fma.rn.f32 	%f515, %f257, %f656, %f514;
	st.global.f32 	[%rd12+16], %f515;
$L__BB24_142:
	setp.ge.s32 	%p201, %r88, %r90;
	setp.ge.s32 	%p202, %r73, %r91;
	or.pred  	%p203, %p201, %p202;
	@%p203 bra 	$L__BB24_144;
	ld.global.f32 	%f516, [%rd12+20];
	mul.f32 	%f517, %f258, %f516;
	fma.rn.f32 	%f518, %f257, %f655, %f517;
	st.global.f32 	[%rd12+20], %f518;
$L__BB24_144:
	setp.ge.s32 	%p204, %r88, %r90;
	setp.ge.s32 	%p205, %r74, %r91;
	or.pred  	%p206, %p204, %p205;
	@%p206 bra 	$L__BB24_146;
	ld.global.f32 	%f519, [%rd12+24];
	mul.f32 	%f520, %f258, %f519;
	fma.rn.f32 	%f521, %f257, %f654, %f520;
	st.global.f32 	[%rd12+24], %f521;
$L__BB24_146:
	setp.ge.s32 	%p207, %r88, %r90;
	setp.ge.s32 	%p208, %r75, %r91;
	or.pred  	%p209, %p207, %p208;
	@%p209 bra 	$L__BB24_148;
	ld.global.f32 	%f522, [%rd12+28];
	mul.f32 	%f523, %f258, %f522;
	fma.rn.f32 	%f524, %f257, %f653, %f523;
	st.global.f32 	[%rd12+28], %f524;
$L__BB24_148:
	ret;

}
	// .globl	_Z20sgemm_vectorize_smemILi64ELi128ELi16ELi4ELi8EEvPKfS1_Pfiiiff
.visible .entry _Z20sgemm_vectorize_smemILi64ELi128ELi16ELi4ELi8EEvPKfS1_Pfiiiff(
	.param .u64 .ptr .align 1 _Z20sgemm_vectorize_smemILi64ELi128ELi16ELi4ELi8EEvPKfS1_Pfiiiff_param_0,
	.param .u64 .ptr .align 1 _Z20sgemm_vectorize_smemILi64ELi128ELi16ELi4ELi8EEvPKfS1_Pfiiiff_param_1,
	.param .u64 .ptr .align 1 _Z20sgemm_vectorize_smemILi64ELi128ELi16ELi4ELi8EEvPKfS1_Pfiiiff_param_2,
	.param .u32 _Z20sgemm_vectorize_smemILi64ELi128ELi16ELi4ELi8EEvPKfS1_Pfiiiff_param_3,
	.param .u32 _Z20sgemm_vectorize_smemILi64ELi128ELi16ELi4ELi8EEvPKfS1_Pfiiiff_param_4,
	.param .u32 _Z20sgemm_vectorize_smemILi64ELi128ELi16ELi4ELi8EEvPKfS1_Pfiiiff_param_5,
	.param .f32 _Z20sgemm_vectorize_smemILi64ELi128ELi16ELi4ELi8EEvPKfS1_Pfiiiff_param_6,
	.param .f32 _Z20sgemm_vectorize_smemILi64ELi128ELi16ELi4ELi8EEvPKfS1_Pfiiiff_param_7
)
{
	.reg .pred 	%p<114>;
	.reg .b32 	%r<287>;
	.reg .b32 	%f<393>;
	.reg .b64 	%rd<60>;
	// demoted variable
	.shared .align 4 .b8 _ZZ20sgemm_vectorize_smemILi64ELi128ELi16ELi4ELi8EEvPKfS1_PfiiiffE2As[4096];
	// demoted variable
	.shared .align 4 .b8 _ZZ20sgemm_vectorize_smemILi64ELi128ELi16ELi4ELi8EEvPKfS1_PfiiiffE2Bs[8192];
	ld.param.u64 	%rd9, [_Z20sgemm_vectorize_smemILi64ELi128ELi16ELi4ELi8EEvPKfS1_Pfiiiff_param_0];
	ld.param.u64 	%rd10, [_Z20sgemm_vectorize_smemILi64ELi128ELi16ELi4ELi8EEvPKfS1_Pfiiiff_param_1];
	ld.param.u64 	%rd11, [_Z20sgemm_vectorize_smemILi64ELi128ELi16ELi4ELi8EEvPKfS1_Pfiiiff_param_2];
	ld.param.u32 	%r72, [_Z20sgemm_vectorize_smemILi64ELi128ELi16ELi4ELi8EEvPKfS1_Pfiiiff_param_3];
	ld.param.u32 	%r73, [_Z20sgemm_vectorize_smemILi64ELi128ELi16ELi4ELi8EEvPKfS1_Pfiiiff_param_4];
	ld.param.u32 	%r74, [_Z20sgemm_vectorize_smemILi64ELi128ELi16ELi4ELi8EEvPKfS1_Pfiiiff_param_5];
	ld.param.f32 	%f129, [_Z20sgemm_vectorize_smemILi64ELi128ELi16ELi4ELi8EEvPKfS1_Pfiiiff_param_6];
	ld.param.f32 	%f130, [_Z20sgemm_vectorize_smemILi64ELi128ELi16ELi4ELi8EEvPKfS1_Pfiiiff_param_7];
	cvta.to.global.u64 	%rd1, %rd11;
	cvta.to.global.u64 	%rd2, %rd9;
	cvta.to.global.u64 	%rd3, %rd10;
	mov.u32 	%r1, %tid.y;
	mov.u32 	%r2, %tid.x;
	mov.u32 	%r75, %ctaid.y;
	shl.b32 	%r3, %r75, 6;
	mov.u32 	%r76, %ctaid.x;
	shl.b32 	%r4, %r76, 7;
	mov.u32 	%r77, %ntid.x;
	mad.lo.s32 	%r5, %r77, %r1, %r2;
	mov.u32 	%r78, %ntid.y;
	mul.lo.s32 	%r6, %r77, %r78;
	setp.lt.s32 	%p1, %r74, -14;
	mov.f32 	%f361, 0f00000000;
	mov.f32 	%f362, %f361;
	mov.f32 	%f363, %f361;
	mov.f32 	%f364, %f361;
	mov.f32 	%f365, %f361;
	mov.f32 	%f366, %f361;
	mov.f32 	%f367, %f361;
	mov.f32 	%f368, %f361;
	mov.f32 	%f369, %f361;
	mov.f32 	%f370, %f361;
	mov.f32 	%f371, %f361;
	mov.f32 	%f372, %f361;
	mov.f32 	%f373, %f361;
	mov.f32 	%f374, %f361;
	mov.f32 	%f375, %f361;
	mov.f32 	%f376, %f361;
	mov.f32 	%f377, %f361;
	mov.f32 	%f378, %f361;
	mov.f32 	%f379, %f361;
	mov.f32 	%f380, %f361;
	mov.f32 	%f381, %f361;
	mov.f32 	%f382, %f361;
	mov.f32 	%f383, %f361;
	mov.f32 	%f384, %f361;
	mov.f32 	%f385, %f361;
	mov.f32 	%f386, %f361;
	mov.f32 	%f387, %f361;
	mov.f32 	%f388, %f361;
	mov.f32 	%f389, %f361;
	mov.f32 	%f390, %f361;
	mov.f32 	%f391, %f361;
	mov.f32 	%f392, %f361;
	@%p1 bra 	$L__BB25_20;
	add.s32 	%r80, %r74, -1;
	shr.s32 	%r81, %r80, 31;
	shr.u32 	%r82, %r81, 28;
	add.s32 	%r83, %r80, %r82;
	shr.s32 	%r7, %r83, 4;
	add.s32 	%r8, %r5, %r6;
	max.u32 	%r84, %r8, 256;
	setp.lt.u32 	%p2, %r8, 256;
	selp.u32 	%r85, 1, 0, %p2;
	add.s32 	%r86, %r8, %r85;
	sub.s32 	%r87, %r84, %r86;
	div.u32 	%r88, %r87, %r6;
	add.s32 	%r9, %r88, %r85;
	max.u32 	%r89, %r8, 512;
	setp.lt.u32 	%p3, %r8, 512;
	selp.u32 	%r90, 1, 0, %p3;
	add.s32 	%r91, %r8, %r90;
	sub.s32 	%r92, %r89, %r91;
	div.u32 	%r93, %r92, %r6;
	add.s32 	%r10, %r93, %r90;
	and.b32  	%r11, %r9, 3;
	shl.b32 	%r94, %r5, 2;
	and.b32  	%r95, %r94, 12;
	shr.u32 	%r96, %r5, 2;
	add.s32 	%r97, %r3, %r96;
	mad.lo.s32 	%r12, %r97, %r74, %r95;
	shl.b32 	%r98, %r8, 2;
	and.b32  	%r99, %r98, 12;
	shr.u32 	%r100, %r8, 2;
	add.s32 	%r101, %r3, %r100;
	mad.lo.s32 	%r13, %r101, %r74, %r99;
	shl.b32 	%r102, %r8, 8;
	and.b32  	%r103, %r102, 768;
	add.s32 	%r104, %r103, %r100;
	shl.b32 	%r105, %r104, 2;
	mov.u32 	%r106, _ZZ20sgemm_vectorize_smemILi64ELi128ELi16ELi4ELi8EEvPKfS1_PfiiiffE2As;
	add.s32 	%r14, %r106, %r105;
	add.s32 	%r15, %r8, %r6;
	shl.b32 	%r107, %r15, 2;
	and.b32  	%r108, %r107, 12;
	shr.u32 	%r109, %r15, 2;
	add.s32 	%r110, %r3, %r109;
	mad.lo.s32 	%r16, %r110, %r74, %r108;
	shl.b32 	%r111, %r15, 8;
	and.b32  	%r112, %r111, 768;
	add.s32 	%r113, %r112, %r109;
	shl.b32 	%r114, %r113, 2;
	add.s32 	%r17, %r106, %r114;
	shr.u32 	%r18, %r5, 5;
	shr.u32 	%r19, %r8, 5;
	shr.u32 	%r20, %r15, 5;
	mov.b32 	%r274, 0;
	mov.f32 	%f361, 0f00000000;
$L__BB25_2:
	setp.gt.u32 	%p4, %r5, 255;
	shl.b32 	%r25, %r274, 4;
	@%p4 bra 	$L__BB25_10;
	setp.eq.s32 	%p5, %r11, 3;
	mov.u32 	%r275, %r5;
	@%p5 bra 	$L__BB25_7;
	setp.eq.s32 	%p6, %r11, 0;
	add.s32 	%r115, %r25, %r12;
	mul.wide.s32 	%rd12, %r115, 4;
	add.s64 	%rd13, %rd2, %rd12;
	ld.global.nc.v4.f32 	{%f133, %f134, %f135, %f136}, [%rd13];
	shl.b32 	%r116, %r5, 8;
	and.b32  	%r117, %r116, 768;
	shr.u32 	%r118, %r5, 2;
	add.s32 	%r119, %r117, %r118;
	shl.b32 	%r120, %r119, 2;
	mov.u32 	%r121, _ZZ20sgemm_vectorize_smemILi64ELi128ELi16ELi4ELi8EEvPKfS1_PfiiiffE2As;
	add.s32 	%r122, %r121, %r120;
	st.shared.f32 	[%r122], %f133;
	st.shared.f32 	[%r122+256], %f134;
	st.shared.f32 	[%r122+512], %f135;
	st.shared.f32 	[%r122+768], %f136;
	mov.u32 	%r275, %r8;
	@%p6 bra 	$L__BB25_7;
	setp.eq.s32 	%p7, %r11, 1;
	add.s32 	%r123, %r25, %r13;
	mul.wide.s32 	%rd14, %r123, 4;
	add.s64 	%rd15, %rd2, %rd14;
	ld.global.nc.v4.f32 	{%f137, %f138, %f139, %f140}, [%rd15];
	st.shared.f32 	[%r14], %f137;
	st.shared.f32 	[%r14+256], %f138;
	st.shared.f32 	[%r14+512], %f139;
	st.shared.f32 	[%r14+768], %f140;
	mov.u32 	%r275, %r15;
	@%p7 bra 	$L__BB25_7;
	add.s32 	%r275, %r15, %r6;
	add.s32 	%r124, %r25, %r16;
	mul.wide.s32 	%rd16, %r124, 4;
	add.s64 	%rd17, %rd2, %rd16;
	ld.global.nc.v4.f32 	{%f141, %f142, %f143, %f144}, [%rd17];
	st.shared.f32 	[%r17], %f141;
	st.shared.f32 	[%r17+256], %f142;
	st.shared.f32 	[%r17+512], %f143;
	st.shared.f32 	[%r17+768], %f144;
$L__BB25_7:
	setp.lt.u32 	%p8, %r9, 3;
	@%p8 bra 	$L__BB25_10;
	shl.b32 	%r277, %r275, 2;
	shl.b32 	%r125, %r6, 3;
	add.s32 	%r283, %r125, %r277;
	shl.b32 	%r126, %r6, 1;
	add.s32 	%r282, %r126, %r275;
	mad.lo.s32 	%r281, %r6, 12, %r277;
	mad.lo.s32 	%r280, %r6, 3, %r275;
	add.s32 	%r279, %r6, %r275;
	shl.b32 	%r278, %r279, 2;
$L__BB25_9:
	.pragma "nounroll";
	and.b32  	%r127, %r277, 12;
	shr.u32 	%r128, %r275, 2;
	add.s32 	%r129, %r127, %r25;
	add.s32 	%r130, %r3, %r128;
	mad.lo.s32 	%r131, %r130, %r74, %r129;
	mul.wide.s32 	%rd18, %r131, 4;
	add.s64 	%rd19, %rd2, %rd18;
	ld.global.nc.v4.f32 	{%f145, %f146, %f147, %f148}, [%rd19];
	shl.b32 	%r132, %r277, 6;
	and.b32  	%r133, %r132, 768;
	add.s32 	%r134, %r133, %r128;
	shl.b32 	%r135, %r134, 2;
	mov.u32 	%r136, _ZZ20sgemm_vectorize_smemILi64ELi128ELi16ELi4ELi8EEvPKfS1_PfiiiffE2As;
	add.s32 	%r137, %r136, %r135;
	st.shared.f32 	[%r137], %f145;
	st.shared.f32 	[%r137+256], %f146;
	st.shared.f32 	[%r137+512], %f147;
	st.shared.f32 	[%r137+768], %f148;
	add.s32 	%r138, %r275, %r6;
	and.b32  	%r139, %r278, 12;
	shr.u32 	%r140, %r279, 2;
	add.s32 	%r141, %r139, %r25;
	add.s32 	%r142, %r3, %r140;
	mad.lo.s32 	%r143, %r142, %r74, %r141;
	mul.wide.s32 	%rd20, %r143, 4;
	add.s64 	%rd21, %rd2, %rd20;
	ld.global.nc.v4.f32 	{%f149, %f150, %f151, %f152}, [%rd21];
	shl.b32 	%r144, %r278, 6;
	and.b32  	%r145, %r144, 768;
	add.s32 	%r146, %r145, %r140;
	shl.b32 	%r147, %r146, 2;
	add.s32 	%r148, %r136, %r147;
	st.shared.f32 	[%r148], %f149;
	st.shared.f32 	[%r148+256], %f150;
	st.shared.f32 	[%r148+512], %f151;
	st.shared.f32 	[%r148+768], %f152;
	add.s32 	%r149, %r138, %r6;
	and.b32  	%r150, %r283, 12;
	shr.u32 	%r151, %r282, 2;
	add.s32 	%r152, %r150, %r25;
	add.s32 	%r153, %r3, %r151;
	mad.lo.s32 	%r154, %r153, %r74, %r152;
	mul.wide.s32 	%rd22, %r154, 4;
	add.s64 	%rd23, %rd2, %rd22;
	ld.global.nc.v4.f32 	{%f153, %f154, %f155, %f156}, [%rd23];
	shl.b32 	%r155, %r283, 6;
	and.b32  	%r156, %r155, 768;
	add.s32 	%r157, %r156, %r151;
	shl.b32 	%r158, %r157, 2;
	add.s32 	%r159, %r136, %r158;
	st.shared.f32 	[%r159], %f153;
	st.shared.f32 	[%r159+256], %f154;
	st.shared.f32 	[%r159+512], %f155;
	st.shared.f32 	[%r159+768], %f156;
	add.s32 	%r160, %r149, %r6;
	and.b32  	%r161, %r281, 12;
	shr.u32 	%r162, %r280, 2;
	add.s32 	%r163, %r161, %r25;
	add.s32 	%r164, %r3, %r162;
	mad.lo.s32 	%r165, %r164, %r74, %r163;
	mul.wide.s32 	%rd24, %r165, 4;
	add.s64 	%rd25, %rd2, %rd24;
	ld.global.nc.v4.f32 	{%f157, %f158, %f159, %f160}, [%rd25];
	shl.b32 	%r166, %r281, 6;
	and.b32  	%r167, %r166, 768;
	add.s32 	%r168, %r167, %r162;
	shl.b32 	%r169, %r168, 2;
	add.s32 	%r170, %r136, %r169;
	st.shared.f32 	[%r170], %f157;
	st.shared.f32 	[%r170+256], %f158;
	st.shared.f32 	[%r170+512], %f159;
	st.shared.f32 	[%r170+768], %f160;
	add.s32 	%r275, %r160, %r6;
	shl.b32 	%r171, %r6, 4;
	add.s32 	%r283, %r283, %r171;
	shl.b32 	%r172, %r6, 2;
	add.s32 	%r282, %r282, %r172;
	add.s32 	%r281, %r281, %r171;
	add.s32 	%r280, %r280, %r172;
	add.s32 	%r279, %r279, %r172;
	add.s32 	%r278, %r278, %r171;
	add.s32 	%r277, %r277, %r171;
	setp.lt.u32 	%p9, %r275, 256;
	@%p9 bra 	$L__BB25_9;
$L__BB25_10:
	setp.gt.u32 	%p10, %r5, 511;
	@%p10 bra 	$L__BB25_17;
	and.b32  	%r35, %r10, 3;
	setp.eq.s32 	%p11, %r35, 3;
	mov.u32 	%r276, %r5;
	@%p11 bra 	$L__BB25_15;
	setp.eq.s32 	%p12, %r35, 0;
	add.s32 	%r173, %r25, %r18;
	shl.b32 	%r174, %r5, 2;
	and.b32  	%r175, %r174, 124;
	add.s32 	%r176, %r175, %r4;
	mad.lo.s32 	%r177, %r173, %r73, %r176;
	mul.wide.s32 	%rd26, %r177, 4;
	add.s64 	%rd27, %rd3, %rd26;
	ld.global.nc.v4.f32 	{%f161, %f162, %f163, %f164}, [%rd27];
	shl.b32 	%r178, %r18, 9;
	shl.b32 	%r179, %r5, 4;
	and.b32  	%r180, %r179, 496;
	or.b32  	%r181, %r178, %r180;
	mov.u32 	%r182, _ZZ20sgemm_vectorize_smemILi64ELi128ELi16ELi4ELi8EEvPKfS1_PfiiiffE2Bs;
	add.s32 	%r183, %r182, %r181;
	st.shared.f32 	[%r183], %f161;
	st.shared.f32 	[%r183+4], %f162;
	st.shared.f32 	[%r183+8], %f163;
	st.shared.f32 	[%r183+12], %f164;
	mov.u32 	%r276, %r8;
	@%p12 bra 	$L__BB25_15;
	setp.eq.s32 	%p13, %r35, 1;
	add.s32 	%r184, %r25, %r19;
	shl.b32 	%r185, %r8, 2;
	and.b32  	%r186, %r185, 124;
	add.s32 	%r187, %r186, %r4;
	mad.lo.s32 	%r188, %r184, %r73, %r187;
	mul.wide.s32 	%rd28, %r188, 4;
	add.s64 	%rd29, %rd3, %rd28;
	ld.global.nc.v4.f32 	{%f165, %f166, %f167, %f168}, [%rd29];
	shl.b32 	%r189, %r19, 9;
	shl.b32 	%r190, %r8, 4;
	and.b32  	%r191, %r190, 496;
	or.b32  	%r192, %r189, %r191;
	mov.u32 	%r193, _ZZ20sgemm_vectorize_smemILi64ELi128ELi16ELi4ELi8EEvPKfS1_PfiiiffE2Bs;
	add.s32 	%r194, %r193, %r192;
	st.shared.f32 	[%r194], %f165;
	st.shared.f32 	[%r194+4], %f166;
	st.shared.f32 	[%r194+8], %f167;
	st.shared.f32 	[%r194+12], %f168;
	mov.u32 	%r276, %r15;
	@%p13 bra 	$L__BB25_15;
	add.s32 	%r276, %r15, %r6;
	add.s32 	%r195, %r25, %r20;
	shl.b32 	%r196, %r15, 2;
	and.b32  	%r197, %r196, 124;
	add.s32 	%r198, %r197, %r4;
	mad.lo.s32 	%r199, %r195, %r73, %r198;
	mul.wide.s32 	%rd30, %r199, 4;
	add.s64 	%rd31, %rd3, %rd30;
	ld.global.nc.v4.f32 	{%f169, %f170, %f171, %f172}, [%rd31];
	shl.b32 	%r200, %r20, 9;
	shl.b32 	%r201, %r15, 4;
	and.b32  	%r202, %r201, 496;
	or.b32  	%r203, %r200, %r202;
	mov.u32 	%r204, _ZZ20sgemm_vectorize_smemILi64ELi128ELi16ELi4ELi8EEvPKfS1_PfiiiffE2Bs;
	add.s32 	%r205, %r204, %r203;
	st.shared.f32 	[%r205], %f169;
	st.shared.f32 	[%r205+4], %f170;
	st.shared.f32 	[%r205+8], %f171;
	st.shared.f32 	[%r205+12], %f172;
$L__BB25_15:
	setp.lt.u32 	%p14, %r10, 3;
	@%p14 bra 	$L__BB25_17;
$L__BB25_16:
	.pragma "nounroll";
	shl.b32 	%r206, %r276, 2;
	and.b32  	%r207, %r206, 124;
	shr.u32 	%r208, %r276, 5;
	add.s32 	%r209, %r207, %r4;
	add.s32 	%r210, %r25, %r208;
	mad.lo.s32 	%r211, %r210, %r73, %r209;
	mul.wide.s32 	%rd32, %r211, 4;
	add.s64 	%rd33, %rd3, %rd32;
	ld.global.nc.v4.f32 	{%f173, %f174, %f175, %f176}, [%rd33];
	shl.b32 	%r212, %r276, 4;
	and.b32  	%r213, %r212, 496;
	shl.b32 	%r214, %r208, 9;
	or.b32  	%r215, %r214, %r213;
	mov.u32 	%r216, _ZZ20sgemm_vectorize_smemILi64ELi128ELi16ELi4ELi8EEvPKfS1_PfiiiffE2Bs;
	add.s32 	%r217, %r216, %r215;
	st.shared.f32 	[%r217], %f173;
	st.shared.f32 	[%r217+4], %f174;
	st.shared.f32 	[%r217+8], %f175;
	st.shared.f32 	[%r217+12], %f176;
	add.s32 	%r218, %r276, %r6;
	shl.b32 	%r219, %r218, 2;
	and.b32  	%r220, %r219, 124;
	shr.u32 	%r221, %r218, 5;
	add.s32 	%r222, %r220, %r4;
	add.s32 	%r223, %r25, %r221;
	mad.lo.s32 	%r224, %r223, %r73, %r222;
	mul.wide.s32 	%rd34, %r224, 4;
	add.s64 	%rd35, %rd3, %rd34;
	ld.global.nc.v4.f32 	{%f177, %f178, %f179, %f180}, [%rd35];
	shl.b32 	%r225, %r218, 4;
	and.b32  	%r226, %r225, 496;
	shl.b32 	%r227, %r221, 9;
	or.b32  	%r228, %r227, %r226;
	add.s32 	%r229, %r216, %r228;
	st.shared.f32 	[%r229], %f177;
	st.shared.f32 	[%r229+4], %f178;
	st.shared.f32 	[%r229+8], %f179;
	st.shared.f32 	[%r229+12], %f180;
	add.s32 	%r230, %r218, %r6;
	shl.b32 	%r231, %r230, 2;
	and.b32  	%r232, %r231, 124;
	shr.u32 	%r233, %r230, 5;
	add.s32 	%r234, %r232, %r4;
	add.s32 	%r235, %r25, %r233;
	mad.lo.s32 	%r236, %r235, %r73, %r234;
	mul.wide.s32 	%rd36, %r236, 4;
	add.s64 	%rd37, %rd3, %rd36;
	ld.global.nc.v4.f32 	{%f181, %f182, %f183, %f184}, [%rd37];
	shl.b32 	%r237, %r230, 4;
	and.b32  	%r238, %r237, 496;
	shl.b32 	%r239, %r233, 9;
	or.b32  	%r240, %r239, %r238;
	add.s32 	%r241, %r216, %r240;
	st.shared.f32 	[%r241], %f181;
	st.shared.f32 	[%r241+4], %f182;
	st.shared.f32 	[%r241+8], %f183;
	st.shared.f32 	[%r241+12], %f184;
	add.s32 	%r242, %r230, %r6;
	shl.b32 	%r243, %r242, 2;
	and.b32  	%r244, %r243, 124;
	shr.u32 	%r245, %r242, 5;
	add.s32 	%r246, %r244, %r4;
	add.s32 	%r247, %r25, %r245;
	mad.lo.s32 	%r248, %r247, %r73, %r246;
	mul.wide.s32 	%rd38, %r248, 4;
	add.s64 	%rd39, %rd3, %rd38;
	ld.global.nc.v4.f32 	{%f185, %f186, %f187, %f188}, [%rd39];
	shl.b32 	%r249, %r242, 4;
	and.b32  	%r250, %r249, 496;
	shl.b32 	%r251, %r245, 9;
	or.b32  	%r252, %r251, %r250;
	add.s32 	%r253, %r216, %r252;
	st.shared.f32 	[%r253], %f185;
	st.shared.f32 	[%r253+4], %f186;
	st.shared.f32 	[%r253+8], %f187;
	st.shared.f32 	[%r253+12], %f188;
	add.s32 	%r276, %r242, %r6;
	setp.lt.u32 	%p15, %r276, 512;
	@%p15 bra 	$L__BB25_16;
$L__BB25_17:
	bar.sync 	0;
	mov.b32 	%r286, 0;
$L__BB25_18:
	shl.b32 	%r255, %r286, 6;
	shl.b32 	%r256, %r1, 2;
	add.s32 	%r257, %r255, %r256;
	shl.b32 	%r258, %r257, 2;
	mov.u32 	%r259, _ZZ20sgemm_vectorize_smemILi64ELi128ELi16ELi4ELi8EEvPKfS1_PfiiiffE2As;
	add.s32 	%r260, %r259, %r258;
	ld.shared.f32 	%f189, [%r260];
	ld.shared.f32 	%f190, [%r260+4];
	ld.shared.f32 	%f191, [%r260+8];
	ld.shared.f32 	%f192, [%r260+12];
	shl.b32 	%r261, %r286, 7;
	shl.b32 	%r262, %r2, 3;
	add.s32 	%r263, %r261, %r262;
	shl.b32 	%r264, %r263, 2;
	mov.u32 	%r265, _ZZ20sgemm_vectorize_smemILi64ELi128ELi16ELi4ELi8EEvPKfS1_PfiiiffE2Bs;
	add.s32 	%r266, %r265, %r264;
	ld.shared.f32 	%f193, [%r266];
	ld.shared.f32 	%f194, [%r266+4];
	ld.shared.f32 	%f195, [%r266+8];
	ld.shared.f32 	%f196, [%r266+12];
	ld.shared.f32 	%f197, [%r266+16];
	ld.shared.f32 	%f198, [%r266+20];
	ld.shared.f32 	%f199, [%r266+24];
	ld.shared.f32 	%f200, [%r266+28];
	fma.rn.f32 	%f392, %f189, %f193, %f392;
	fma.rn.f32 	%f391, %f189, %f194, %f391;
	fma.rn.f32 	%f390, %f189, %f195, %f390;
	fma.rn.f32 	%f389, %f189, %f196, %f389;
	fma.rn.f32 	%f388, %f189, %f197, %f388;
	fma.rn.f32 	%f387, %f189, %f198, %f387;
	fma.rn.f32 	%f386, %f189, %f199, %f386;
	fma.rn.f32 	%f385, %f189, %f200, %f385;
	fma.rn.f32 	%f384, %f190, %f193, %f384;
	fma.rn.f32 	%f383, %f190, %f194, %f383;
	fma.rn.f32 	%f382, %f190, %f195, %f382;
	fma.rn.f32 	%f381, %f190, %f196, %f381;
	fma.rn.f32 	%f380, %f190, %f197, %f380;
	fma.rn.f32 	%f379, %f190, %f198, %f379;
	fma.rn.f32 	%f378, %f190, %f199, %f378;
	fma.rn.f32 	%f377, %f190, %f200, %f377;
	fma.rn.f32 	%f376, %f191, %f193, %f376;
	fma.rn.f32 	%f375, %f191, %f194, %f375;
	fma.rn.f32 	%f374, %f191, %f195, %f374;
	fma.rn.f32 	%f373, %f191, %f196, %f373;
	fma.rn.f32 	%f372, %f191, %f197, %f372;
	fma.rn.f32 	%f371, %f191, %f198, %f371;
	fma.rn.f32 	%f370, %f191, %f199, %f370;
	fma.rn.f32 	%f369, %f191, %f200, %f369;
	fma.rn.f32 	%f368, %f192, %f193, %f368;
	fma.rn.f32 	%f367, %f192, %f194, %f367;
	fma.rn.f32 	%f366, %f192, %f195, %f366;
	fma.rn.f32 	%f365, %f192, %f196, %f365;
	fma.rn.f32 	%f364, %f192, %f197, %f364;
	fma.rn.f32 	%f363, %f192, %f198, %f363;
	fma.rn.f32 	%f362, %f192, %f199, %f362;
	fma.rn.f32 	%f361, %f192, %f200, %f361;
	add.s32 	%r286, %r286, 1;
	setp.ne.s32 	%p16, %r286, 16;
	@%p16 bra 	$L__BB25_18;
	bar.sync 	0;
	add.s32 	%r58, %r274, 1;
	setp.eq.s32 	%p17, %r274, %r7;
	mov.u32 	%r274, %r58;
	@%p17 bra 	$L__BB25_20;
	bra.uni 	$L__BB25_2;
$L__BB25_20:
	shl.b32 	%r267, %r1, 2;
	add.s32 	%r21, %r3, %r267;
	shl.b32 	%r269, %r2, 3;
	add.s32 	%r22, %r4, %r269;
	setp.lt.s32 	%p18, %r21, %r72;
	mul.lo.s32 	%r23, %r21, %r73;
	setp.lt.s32 	%p19, %r22, %r73;
	and.pred  	%p20, %p18, %p19;
	@%p20 bra 	$L__BB25_21;
	bra.uni 	$L__BB25_22;
$L__BB25_21:
	add.s32 	%r270, %r22, %r23;
	mul.wide.s32 	%rd40, %r270, 4;
	add.s64 	%rd41, %rd1, %rd40;
	ld.global.f32 	%f201, [%rd41];
	mul.f32 	%f202, %f130, %f201;
	fma.rn.f32 	%f203, %f129, %f392, %f202;
	st.global.f32 	[%rd41], %f203;
$L__BB25_22:
	setp.ge.s32 	%p21, %r21, %r72;
	add.s32 	%r59, %r22, 1;
	setp.ge.s32 	%p22, %r59, %r73;
	cvt.s64.s32 	%rd42, %r23;
	cvt.s64.s32 	%rd4, %r22;
	add.s64 	%rd43, %rd4, %rd42;
	shl.b64 	%rd44, %rd43, 2;
	add.s64 	%rd5, %rd1, %rd44;
	or.pred  	%p23, %p21, %p22;
	@%p23 bra 	$L__BB25_24;
	ld.global.f32 	%f204, [%rd5+4];
	mul.f32 	%f205, %f130, %f204;
	fma.rn.f32 	%f206, %f129, %f391, %f205;
	st.global.f32 	[%rd5+4], %f206;
$L__BB25_24:
	setp.ge.s32 	%p24, %r21, %r72;
	add.s32 	%r60, %r22, 2;
	setp.ge.s32 	%p25, %r60, %r73;
	or.pred  	%p26, %p24, %p25;
	@%p26 bra 	$L__BB25_26;
	ld.global.f32 	%f207, [%rd5+8];
	mul.f32 	%f208, %f130, %f207;
	fma.rn.f32 	%f209, %f129, %f390, %f208;
	st.global.f32 	[%rd5+8], %f209;
$L__BB25_26:
	setp.ge.s32 	%p27, %r21, %r72;
	add.s32 	%r61, %r22, 3;
	setp.ge.s32 	%p28, %r61, %r73;
	or.pred  	%p29, %p27, %p28;
	@%p29 bra 	$L__BB25_28;
	ld.global.f32 	%f210, [%rd5+12];
	mul.f32 	%f211, %f130, %f210;
	fma.rn.f32 	%f212, %f129, %f389, %f211;
	st.global.f32 	[%rd5+12], %f212;
$L__BB25_28:
	setp.ge.s32 	%p30, %r21, %r72;
	add.s32 	%r62, %r22, 4;
	setp.ge.s32 	%p31, %r62, %r73;
	or.pred  	%p32, %p30, %p31;
	@%p32 bra 	$L__BB25_30;
	ld.global.f32 	%f213, [%rd5+16];
	mul.f32 	%f214, %f130, %f213;
	fma.rn.f32 	%f215, %f129, %f388, %f214;
	st.global.f32 	[%rd5+16], %f215;
$L__BB25_30:
	setp.ge.s32 	%p33, %r21, %r72;
	add.s32 	%r63, %r22, 5;
	setp.ge.s32 	%p34, %r63, %r73;
	or.pred  	%p35, %p33, %p34;
	@%p35 bra 	$L__BB25_32;
	ld.global.f32 	%f216, [%rd5+20];
	mul.f32 	%f217, %f130, %f216;
	fma.rn.f32 	%f218, %f129, %f387, %f217;
	st.global.f32 	[%rd5+20], %f218;
$L__BB25_32:
	setp.ge.s32 	%p36, %r21, %r72;
	add.s32 	%r64, %r22, 6;
	setp.ge.s32 	%p37, %r64, %r73;
	or.pred  	%p38, %p36, %p37;
	@%p38 bra 	$L__BB25_34;
	ld.global.f32 	%f219, [%rd5+24];
	mul.f32 	%f220, %f130, %f219;
	fma.rn.f32 	%f221, %f129, %f386, %f220;
	st.global.f32 	[%rd5+24], %f221;
$L__BB25_34:
	setp.ge.s32 	%p39, %r21, %r72;
	add.s32 	%r65, %r22, 7;
	setp.ge.s32 	%p40, %r65, %r73;
	or.pred  	%p41, %p39, %p40;
	@%p41 bra 	$L__BB25_36;
	ld.global.f32 	%f222, [%rd5+28];
	mul.f32 	%f223, %f130, %f222;
	fma.rn.f32 	%f224, %f129, %f385, %f223;
	st.global.f32 	[%rd5+28], %f224;
$L__BB25_36:
	setp.ge.s32 	%p42, %r22, %r73;
	add.s32 	%r66, %r21, 1;
	setp.ge.s32 	%p43, %r66, %r72;
	add.s32 	%r67, %r23, %r73;
	or.pred  	%p44, %p43, %p42;
	@%p44 bra 	$L__BB25_38;
	add.s32 	%r271, %r22, %r67;
	mul.wide.s32 	%rd45, %r271, 4;
	add.s64 	%rd46, %rd1, %rd45;
	ld.global.f32 	%f225, [%rd46];
	mul.f32 	%f226, %f130, %f225;
	fma.rn.f32 	%f227, %f129, %f384, %f226;
	st.global.f32 	[%rd46], %f227;
$L__BB25_38:
	setp.ge.s32 	%p45, %r66, %r72;
	setp.ge.s32 	%p46, %r59, %r73;
	cvt.s64.s32 	%rd47, %r67;
	add.s64 	%rd48, %rd4, %rd47;
	shl.b64 	%rd49, %rd48, 2;
	add.s64 	%rd6, %rd1, %rd49;
	or.pred  	%p47, %p45, %p46;
	@%p47 bra 	$L__BB25_40;
	ld.global.f32 	%f228, [%rd6+4];
	mul.f32 	%f229, %f130, %f228;
	fma.rn.f32 	%f230, %f129, %f383, %f229;
	st.global.f32 	[%rd6+4], %f230;
$L__BB25_40:
	setp.ge.s32 	%p48, %r66, %r72;
	setp.ge.s32 	%p49, %r60, %r73;
	or.pred  	%p50, %p48, %p49;
	@%p50 bra 	$L__BB25_42;
	ld.global.f32 	%f231, [%rd6+8];
	mul.f32 	%f232, %f130, %f231;
	fma.rn.f32 	%f233, %f129, %f382, %f232;
	st.global.f32 	[%rd6+8], %f233;
$L__BB25_42:
	setp.ge.s32 	%p51, %r66, %r72;
	setp.ge.s32 	%p52, %r61, %r73;
	or.pred  	%p53, %p51, %p52;
	@%p53 bra 	$L__BB25_44;
	ld.global.f32 	%f234, [%rd6+12];
	mul.f32 	%f235, %f130, %f234;
	fma.rn.f32 	%f236, %f129, %f381, %f235;
	st.global.f32 	[%rd6+12], %f236;
$L__BB25_44:
	setp.ge.s32 	%p54, %r66, %r72;
	setp.ge.s32 	%p55, %r62, %r73;
	or.pred  	%p56, %p54, %p55;
	@%p56 bra 	$L__BB25_46;
	ld.global.f32 	%f237, [%rd6+16];
	mul.f32 	%f238, %f130, %f237;
	fma.rn.f32 	%f239, %f129, %f380, %f238;
	st.global.f32 	[%rd6+16], %f239;
$L__BB25_46:
	setp.ge.s32 	%p57, %r66, %r72;
	setp.ge.s32 	%p58, %r63, %r73;
	or.pred  	%p59, %p57, %p58;
	@%p59 bra 	$L__BB25_48;
	ld.global.f32 	%f240, [%rd6+20];
	mul.f32 	%f241, %f130, %f240;
	fma.rn.f32 	%f242, %f129, %f379, %f241;
	st.global.f32 	[%rd6+20], %f242;
$L__BB25_48:
	setp.ge.s32 	%p60, %r66, %r72;
	setp.ge.s32 	%p61, %r64, %r73;
	or.pred  	%p62, %p60, %p61;
	@%p62 bra 	$L__BB25_50;
	ld.global.f32 	%f243, [%rd6+24];
	mul.f32 	%f244, %f130, %f243;
	fma.rn.f32 	%f245, %f129, %f378, %f244;
	st.global.f32 	[%rd6+24], %f245;
$L__BB25_50:
	setp.ge.s32 	%p63, %r66, %r72;
	setp.ge.s32 	%p64, %r65, %r73;
	or.pred  	%p65, %p63, %p64;
	@%p65 bra 	$L__BB25_52;
	ld.global.f32 	%f246, [%rd6+28];
	mul.f32 	%f247, %f130, %f246;
	fma.rn.f32 	%f248, %f129, %f377, %f247;
	st.global.f32 	[%rd6+28], %f248;
$L__BB25_52:
	setp.ge.s32 	%p66, %r22, %r73;
	add.s32 	%r68, %r21, 2;
	setp.ge.s32 	%p67, %r68, %r72;
	add.s32 	%r69, %r67, %r73;
	or.pred  	%p68, %p67, %p66;
	@%p68 bra 	$L__BB25_54;
	add.s32 	%r272, %r22, %r69;
	mul.wide.s32 	%rd50, %r272, 4;
	add.s64 	%rd51, %rd1, %rd50;
	ld.global.f32 	%f249, [%rd51];
	mul.f32 	%f250, %f130, %f249;
	fma.rn.f32 	%f251, %f129, %f376, %f250;
	st.global.f32 	[%rd51], %f251;
$L__BB25_54:
	setp.ge.s32 	%p69, %r68, %r72;
	setp.ge.s32 	%p70, %r59, %r73;
	cvt.s64.s32 	%rd52, %r69;
	add.s64 	%rd53, %rd4, %rd52;
	shl.b64 	%rd54, %rd53, 2;
	add.s64 	%rd7, %rd1, %rd54;
	or.pred  	%p71, %p69, %p70;
	@%p71 bra 	$L__BB25_56;
	ld.global.f32 	%f252, [%rd7+4];
	mul.f32 	%f253, %f130, %f252;
	fma.rn.f32 	%f254, %f129, %f375, %f253;
	st.global.f32 	[%rd7+4], %f254;
$L__BB25_56:
	setp.ge.s32 	%p72, %r68, %r72;
	setp.ge.s32 	%p73, %r60, %r73;
	or.pred  	%p74, %p72, %p73;
	@%p74 bra 	$L__BB25_58;
	ld.global.f32 	%f255, [%rd7+8];
	mul.f32 	%f256, %f130, %f255;
	fma.rn.f32 	%f257, %f129, %f374, %f256;
	st.global.f32 	[%rd7+8], %f257;
$L__BB25_58:
	setp.ge.s32 	%p75, %r68, %r72;
	setp.ge.s32 	%p76, %r61, %r73;
	or.pred  	%p77, %p75, %p76;
	@%p77 bra 	$L__BB25_60;
	ld.global.f32 	%f258, [%rd7+12];
	mul.f32 	%f259, %f130, %f258;
	fma.rn.f32 	%f260, %f129, %f373, %f259;
	st.global.f32 	[%rd7+12], %f260;
$L__BB25_60:
	setp.ge.s32 	%p78, %r68, %r72;
	setp.ge.s32 	%p79, %r62, %r73;
	or.pred  	%p80, %p78, %p79;
	@%p80 bra 	$L__BB25_62;
	ld.global.f32 	%f261, [%rd7+16];
	mul.f32 	%f262, %f130, %f261;
	fma.rn.f32 	%f263, %f129, %f372, %f262;
	st.global.f32 	[%rd7+16], %f263;
$L__BB25_62:
	setp.ge.s32 	%p81, %r68, %r72;
	setp.ge.s32 	%p82, %r63, %r73;
	or.pred  	%p83, %p81, %p82;
	@%p83 bra 	$L__BB25_64;
	ld.global.f32 	%f264, [%rd7+20];
	mul.f32 	%f265, %f130, %f264;
	fma.rn.f32 	%f266, %f129, %f371, %f265;
	st.global.f32 	[%rd7+20], %f266;
$L__BB25_64:
	setp.ge.s32 	%p84, %r68, %r72;
	setp.ge.s32 	%p85, %r64, %r73;
	or.pred  	%p86, %p84, %p85;
	@%p86 bra 	$L__BB25_66;
	ld.global.f32 	%f267, [%rd7+24];
	mul.f32 	%f268, %f130, %f267;
	fma.rn.f32 	%f269, %f129, %f370, %f268;
	st.global.f32 	[%rd7+24], %f269;
$L__BB25_66:
	setp.ge.s32 	%p87, %r68, %r72;
	setp.ge.s32 	%p88, %r65, %r73;
	or.pred  	%p89, %p87, %p88;
	@%p89 bra 	$L__BB25_68;
	ld.global.f32 	%f270, [%rd7+28];
	mul.f32 	%f271, %f130, %f270;
	fma.rn.f32 	%f272, %f129, %f369, %f271;
	st.global.f32 	[%rd7+28], %f272;
$L__BB25_68:
	setp.ge.s32 	%p90, %r22, %r73;
	add.s32 	%r70, %r21, 3;
	setp.ge.s32 	%p91, %r70, %r72;
	add.s32 	%r71, %r69, %r73;
	or.pred  	%p92, %p91, %p90;
	@%p92 bra 	$L__BB25_70;
	add.s32 	%r273, %r22, %r71;
	mul.wide.s32 	%rd55, %r273, 4;
	add.s64 	%rd56, %rd1, %rd55;
	ld.global.f32 	%f273, [%rd56];
	mul.f32 	%f274, %f130, %f273;
	fma.rn.f32 	%f275, %f129, %f368, %f274;
	st.global.f32 	[%rd56], %f275;
$L__BB25_70:
	setp.ge.s32 	%p93, %r70, %r72;
	setp.ge.s32 	%p94, %r59, %r73;
	cvt.s64.s32 	%rd57, %r71;
	add.s64 	%rd58, %rd4, %rd57;
	shl.b64 	%rd59, %rd58, 2;
	add.s64 	%rd8, %rd1, %rd59;
	or.pred  	%p95, %p93, %p94;
	@%p95 bra 	$L__BB25_72;
	ld.global.f32 	%f276, [%rd8+4];
	mul.f32 	%f277, %f130, %f276;
	fma.rn.f32 	%f278, %f129, %f367, %f277;
	st.global.f32 	[%rd8+4], %f278;
$L__BB25_72:
	setp.ge.s32 	%p96, %r70, %r72;
	setp.ge.s32 	%p97, %r60, %r73;
	or.pred  	%p98, %p96, %p97;
	@%p98 bra 	$L__BB25_74;
	ld.global.f32 	%f279, [%rd8+8];
	mul.f32 	%f280, %f130, %f279;
	fma.rn.f32 	%f281, %f129, %f366, %f280;
	st.global.f32 	[%rd8+8], %f281;
$L__BB25_74:
	setp.ge.s32 	%p99, %r70, %r72;
	setp.ge.s32 	%p100, %r61, %r73;
	or.pred  	%p101, %p99, %p100;
	@%p101 bra 	$L__BB25_76;
	ld.global.f32 	%f282, [%rd8+12];
	mul.f32 	%f283, %f130, %f282;
	fma.rn.f32 	%f284, %f129, %f365, %f283;
	st.global.f32 	[%rd8+12], %f284;
$L__BB25_76:
	setp.ge.s32 	%p102, %r70, %r72;
	setp.ge.s32 	%p103, %r62, %r73;
	or.pred  	%p104, %p102, %p103;
	@%p104 bra 	$L__BB25_78;
	ld.global.f32 	%f285, [%rd8+16];
	mul.f32 	%f286, %f130, %f285;
	fma.rn.f32 	%f287, %f129, %f364, %f286;
	st.global.f32 	[%rd8+16], %f287;
$L__BB25_78:
	setp.ge.s32 	%p105, %r70, %r72;
	setp.ge.s32 	%p106, %r63, %r73;
	or.pred  	%p107, %p105, %p106;
	@%p107 bra 	$L__BB25_80;
	ld.global.f32 	%f288, [%rd8+20];
	mul.f32 	%f289, %f130, %f288;
	fma.rn.f32 	%f290, %f129, %f363, %f289;
	st.global.f32 	[%rd8+20], %f290;
$L__BB25_80:
	setp.ge.s32 	%p108, %r70, %r72;
	setp.ge.s32 	%p109, %r64, %r73;
	or.pred  	%p110, %p108, %p109;
	@%p110 bra 	$L__BB25_82;
	ld.global.f32 	%f291, [%rd8+24];
	mul.f32 	%f292, %f130, %f291;
	fma.rn.f32 	%f293, %f129, %f362, %f292;
	st.global.f32 	[%rd8+24], %f293;
$L__BB25_82:
	setp.ge.s32 	%p111, %r70, %r72;
	setp.ge.s32 	%p112, %r65, %r73;
	or.pred  	%p113, %p111, %p112;
	@%p113 bra 	$L__BB25_84;
	ld.global.f32 	%f294, [%rd8+28];
	mul.f32 	%f295, %f130, %f294;
	fma.rn.f32 	%f296, %f129, %f361, %f295;
	st.global.f32 	[%rd8+28], %f296;
$L__BB25_84:
	ret;

}
	// .globl	_Z20sgemm_vectorize_smemILi64ELi128ELi16ELi8ELi4EEvPKfS1_Pfiiiff
.visible .entry _Z20sgemm_vectorize_smemILi64ELi128ELi16ELi8ELi4EEvPKfS1_Pfiiiff(
	.param .u64 .ptr .align 1 _Z20sgemm_vectorize_smemILi64ELi128ELi16ELi8ELi4EEvPKfS1_Pfiiiff_param_0,
	.param .u64 .ptr .align 1 _Z20sgemm_vectorize_smemILi64ELi128ELi16ELi8ELi4EEvPKfS1_Pfiiiff_param_1,
	.param .u64 .ptr .align 1 _Z20sgemm_vectorize_smemILi64ELi128ELi16ELi8ELi4EEvPKfS1_Pfiiiff_param_2,
	.param .u32 _Z20sgemm_vectorize_smemILi64ELi128ELi16ELi8ELi4EEvPKfS1_Pfiiiff_param_3,
	.param .u32 _Z20sgemm_vectorize_smemILi64ELi128ELi16ELi8ELi4EEvPKfS1_Pfiiiff_param_4,
	.param .u32 _Z20sgemm_vectorize_smemILi64ELi128ELi16ELi8ELi4EEvPKfS1_Pfiiiff_param_5,
	.param .f32 _Z20sgemm_vectorize_smemILi64ELi128ELi16ELi8ELi4EEvPKfS1_Pfiiiff_param_6,
	.param .f32 _Z20sgemm_vectorize_smemILi64ELi128ELi16ELi8ELi4EEvPKfS1_Pfiiiff_param_7
)
{
	.reg .pred 	%p<114>;
	.reg .b32 	%r<295>;
	.reg .b32 	%f<393>;
	.reg .b64 	%rd<84>;
	// demoted variable
	.shared .align 4 .b8 _ZZ20sgemm_vectorize_smemILi64ELi128ELi16ELi8ELi4EEvPKfS1_PfiiiffE2As[4096];
	// demoted variable
	.shared .align 4 .b8 _ZZ20sgemm_vectorize_smemILi64ELi128ELi16ELi8ELi4EEvPKfS1_PfiiiffE2Bs[8192];
	ld.param.u64 	%rd13, [_Z20sgemm_vectorize_smemILi64ELi128ELi16ELi8ELi4EEvPKfS1_Pfiiiff_param_0];
	ld.param.u64 	%rd14, [_Z20sgemm_vectorize_smemILi64ELi128ELi16ELi8ELi4EEvPKfS1_Pfiiiff_param_1];
	ld.param.u64 	%rd15, [_Z20sgemm_vectorize_smemILi64ELi128ELi16ELi8ELi4EEvPKfS1_Pfiiiff_param_2];
	ld.param.u32 	%r76, [_Z20sgemm_vectorize_smemILi64ELi128ELi16ELi8ELi4EEvPKfS1_Pfiiiff_param_3];
	ld.param.u32 	%r77, [_Z20sgemm_vectorize_smemILi64ELi128ELi16ELi8ELi4EEvPKfS1_Pfiiiff_param_4];
	ld.param.u32 	%r78, [_Z20sgemm_vectorize_smemILi64ELi128ELi16ELi8ELi4EEvPKfS1_Pfiiiff_param_5];
	ld.param.f32 	%f129, [_Z20sgemm_vectorize_smemILi64ELi128ELi16ELi8ELi4EEvPKfS1_Pfiiiff_param_6];
	ld.param.f32 	%f130, [_Z20sgemm_vectorize_smemILi64ELi128ELi16ELi8ELi4EEvPKfS1_Pfiiiff_param_7];
	cvta.to.global.u64 	%rd1, %rd15;
	cvta.to.global.u64 	%rd2, %rd13;
	cvta.to.global.u64 	%rd3, %rd14;
	mov.u32 	%r1, %tid.y;
	mov.u32 	%r2, %tid.x;
	mov.u32 	%r79, %ctaid.y;
	shl.b32 	%r3, %r79, 6;
	mov.u32 	%r80, %ctaid.x;
	shl.b32 	%r4, %r80, 7;
	mov.u32 	%r81, %ntid.x;
	mad.lo.s32 	%r5, %r81, %r1, %r2;
	mov.u32 	%r82, %ntid.y;
	mul.lo.s32 	%r6, %r81, %r82;
	setp.lt.s32 	%p1, %r78, -14;
	mov.f32 	%f361, 0f00000000;
	mov.f32 	%f362, %f361;
	mov.f32 	%f363, %f361;
	mov.f32 	%f364, %f361;
	mov.f32 	%f365, %f361;
	mov.f32 	%f366, %f361;
	mov.f32 	%f367, %f361;
	mov.f32 	%f368, %f361;
	mov.f32 	%f369, %f361;
	mov.f32 	%f370, %f361;
	mov.f32 	%f371, %f361;
	mov.f32 	%f372, %f361;
	mov.f32 	%f373, %f361;
	mov.f32 	%f374, %f361;
	mov.f32 	%f375, %f361;
	mov.f32 	%f376, %f361;
	mov.f32 	%f377, %f361;
	mov.f32 	%f378, %f361;
	mov.f32 	%f379, %f361;
	mov.f32 	%f380, %f361;
	mov.f32 	%f381, %f361;
	mov.f32 	%f382, %f361;
	mov.f32 	%f383, %f361;
	mov.f32 	%f384, %f361;
	mov.f32 	%f385, %f361;
	mov.f32 	%f386, %f361;
	mov.f32 	%f387, %f361;
	mov.f32 	%f388, %f361;
	mov.f32 	%f389, %f361;
	mov.f32 	%f390, %f361;
	mov.f32 	%f391, %f361;
	mov.f32 	%f392, %f361;
	@%p1 bra 	$L__BB26_20;
	add.s32 	%r84, %r78, -1;
	shr.s32 	%r85, %r84, 31;
	shr.u32 	%r86, %r85, 28;
	add.s32 	%r87, %r84, %r86;
	shr.s32 	%r7, %r87, 4;
	add.s32 	%r8, %r5, %r6;
	max.u32 	%r88, %r8, 256;
	setp.lt.u32 	%p2, %r8, 256;
	selp.u32 	%r89, 1, 0, %p2;
	add.s32 	%r90, %r8, %r89;
	sub.s32 	%r91, %r88, %r90;
	div.u32 	%r92, %r91, %r6;
	add.s32 	%r9, %r92, %r89;
	max.u32 	%r93, %r8, 512;
	setp.lt.u32 	%p3, %r8, 512;
	selp.u32 	%r94, 1, 0, %p3;
	add.s32 	%r95, %r8, %r94;
	sub.s32 	%r96, %r93, %r95;
	div.u32 	%r97, %r96, %r6;
	add.s32 	%r10, %r97, %r94;
	and.b32  	%r11, %r9, 3;
	shl.b32 	%r98, %r5, 2;
	and.b32  	%r99, %r98, 12;
	shr.u32 	%r100, %r5, 2;
	add.s32 	%r101, %r3, %r100;
	mad.lo.s32 	%r12, %r101, %r78, %r99;
	shl.b32 	%r102, %r8, 2;
	and.b32  	%r103, %r102, 12;
	shr.u32 	%r104, %r8, 2;
	add.s32 	%r105, %r3, %r104;
	mad.lo.s32 	%r13, %r105, %r78, %r103;
	shl.b32 	%r106, %r8, 8;
	and.b32  	%r107, %r106, 768;
	add.s32 	%r108, %r107, %r104;
	shl.b32 	%r109, %r108, 2;
	mov.u32 	%r110, _ZZ20sgemm_vectorize_smemILi64ELi128ELi16ELi8ELi4EEvPKfS1_PfiiiffE2As;
	add.s32 	%r14, %r110, %r109;
	add.s32 	%r15, %r8, %r6;
	shl.b32 	%r111, %r15, 2;
	and.b32  	%r112, %r111, 12;
	shr.u32 	%r113, %r15, 2;
	add.s32 	%r114, %r3, %r113;
	mad.lo.s32 	%r16, %r114, %r78, %r112;
	shl.b32 	%r115, %r15, 8;
	and.b32  	%r116, %r115, 768;
	add.s32 	%r117, %r116, %r113;
	shl.b32 	%r118, %r117, 2;
	add.s32 	%r17, %r110, %r118;
	shr.u32 	%r18, %r5, 5;
	shr.u32 	%r19, %r8, 5;
	shr.u32 	%r20, %r15, 5;
	mov.b32 	%r282, 0;
	mov.f32 	%f361, 0f00000000;
$L__BB26_2:
	setp.gt.u32 	%p4, %r5, 255;
	shl.b32 	%r25, %r282, 4;
	@%p4 bra 	$L__BB26_10;
	setp.eq.s32 	%p5, %r11, 3;
	mov.u32 	%r283, %r5;
	@%p5 bra 	$L__BB26_7;
	setp.eq.s32 	%p6, %r11, 0;
	add.s32 	%r119, %r25, %r12;
	mul.wide.s32 	%rd16, %r119, 4;
	add.s64 	%rd17, %rd2, %rd16;
	ld.global.nc.v4.f32 	{%f133, %f134, %f135, %f136}, [%rd17];
	shl.b32 	%r120, %r5, 8;
	and.b32  	%r121, %r120, 768;
	shr.u32 	%r122, %r5, 2;
	add.s32 	%r123, %r121, %r122;
	shl.b32 	%r124, %r123, 2;
	mov.u32 	%r125, _ZZ20sgemm_vectorize_smemILi64ELi128ELi16ELi8ELi4EEvPKfS1_PfiiiffE2As;
	add.s32 	%r126, %r125, %r124;
	st.shared.f32 	[%r126], %f133;
	st.shared.f32 	[%r126+256], %f134;
	st.shared.f32 	[%r126+512], %f135;
	st.shared.f32 	[%r126+768], %f136;
	mov.u32 	%r283, %r8;
	@%p6 bra 	$L__BB26_7;
	setp.eq.s32 	%p7, %r11, 1;
	add.s32 	%r127, %r25, %r13;
	mul.wide.s32 	%rd18, %r127, 4;
	add.s64 	%rd19, %rd2, %rd18;
	ld.global.nc.v4.f32 	{%f137, %f138, %f139, %f140}, [%rd19];
	st.shared.f32 	[%r14], %f137;
	st.shared.f32 	[%r14+256], %f138;
	st.shared.f32 	[%r14+512], %f139;
	st.shared.f32 	[%r14+768], %f140;
	mov.u32 	%r283, %r15;
	@%p7 bra 	$L__BB26_7;
	add.s32 	%r283, %r15, %r6;
	add.s32 	%r128, %r25, %r16;
	mul.wide.s32 	%rd20, %r128, 4;
	add.s64 	%rd21, %rd2, %rd20;
	ld.global.nc.v4.f32 	{%f141, %f142, %f143, %f144}, [%rd21];
	st.shared.f32 	[%r17], %f141;
	st.shared.f32 	[%r17+256], %f142;
	st.shared.f32 	[%r17+512], %f143;
	st.shared.f32 	[%r17+768], %f144;
$L__BB26_7:
	setp.lt.u32 	%p8, %r9, 3;
	@%p8 bra 	$L__BB26_10;
	shl.b32 	%r285, %r283, 2;
	shl.b32 	%r129, %r6, 3;
	add.s32 	%r291, %r129, %r285;
	shl.b32 	%r130, %r6, 1;
	add.s32 	%r290, %r130, %r283;
	mad.lo.s32 	%r289, %r6, 12, %r285;
	mad.lo.s32 	%r288, %r6, 3, %r283;
	add.s32 	%r287, %r6, %r283;
	shl.b32 	%r286, %r287, 2;
$L__BB26_9:
	.pragma "nounroll";
	and.b32  	%r131, %r285, 12;
	shr.u32 	%r132, %r283, 2;
	add.s32 	%r133, %r131, %r25;
	add.s32 	%r134, %r3, %r132;
	mad.lo.s32 	%r135, %r134, %r78, %r133;
	mul.wide.s32 	%rd22, %r135, 4;
	add.s64 	%rd23, %rd2, %rd22;
	ld.global.nc.v4.f32 	{%f145, %f146, %f147, %f148}, [%rd23];
	shl.b32 	%r136, %r285, 6;
	and.b32  	%r137, %r136, 768;
	add.s32 	%r138, %r137, %r132;
	shl.b32 	%r139, %r138, 2;
	mov.u32 	%r140, _ZZ20sgemm_vectorize_smemILi64ELi128ELi16ELi8ELi4EEvPKfS1_PfiiiffE2As;
	add.s32 	%r141, %r140, %r139;
	st.shared.f32 	[%r141], %f145;
	st.shared.f32 	[%r141+256], %f146;
	st.shared.f32 	[%r141+512], %f147;
	st.shared.f32 	[%r141+768], %f148;
	add.s32 	%r142, %r283, %r6;
	and.b32  	%r143, %r286, 12;
	shr.u32 	%r144, %r287, 2;
	add.s32 	%r145, %r143, %r25;
	add.s32 	%r146, %r3, %r144;
	mad.lo.s32 	%r147, %r146, %r78, %r145;
	mul.wide.s32 	%rd24, %r147, 4;
	add.s64 	%rd25, %rd2, %rd24;
	ld.global.nc.v4.f32 	{%f149, %f150, %f151, %f152}, [%rd25];
	shl.b32 	%r148, %r286, 6;
	and.b32  	%r149, %r148, 768;
	add.s32 	%r150, %r149, %r144;
	shl.b32 	%r151, %r150, 2;
	add.s32 	%r152, %r140, %r151;
	st.shared.f32 	[%r152], %f149;
	st.shared.f32 	[%r152+256], %f150;
	st.shared.f32 	[%r152+512], %f151;
	st.shared.f32 	[%r152+768], %f152;
	add.s32 	%r153, %r142, %r6;
	and.b32  	%r154, %r291, 12;
	shr.u32 	%r155, %r290, 2;
	add.s32 	%r156, %r154, %r25;
	add.s32 	%r157, %r3, %r155;
	mad.lo.s32 	%r158, %r157, %r78, %r156;
	mul.wide.s32 	%rd26, %r158, 4;
	add.s64 	%rd27, %rd2, %rd26;
	ld.global.nc.v4.f32 	{%f153, %f154, %f155, %f156}, [%rd27];
	shl.b32 	%r159, %r291, 6;
	and.b32  	%r160, %r159, 768;
	add.s32 	%r161, %r160, %r155;
	shl.b32 	%r162, %r161, 2;
	add.s32 	%r163, %r140, %r162;
	st.shared.f32 	[%r163], %f153;
	st.shared.f32 	[%r163+256], %f154;
	st.shared.f32 	[%r163+512], %f155;
	st.shared.f32 	[%r163+768], %f156;
	add.s32 	%r164, %r153, %r6;
	and.b32  	%r165, %r289, 12;
	shr.u32 	%r166, %r288, 2;
	add.s32 	%r167, %r165, %r25;
	add.s32 	%r168, %r3, %r166;
	mad.lo.s32 	%r169, %r168, %r78, %r167;
	mul.wide.s32 	%rd28, %r169, 4;
	add.s64 	%rd29, %rd2, %rd28;
	ld.global.nc.v4.f32 	{%f157, %f158, %f159, %f160}, [%rd29];
	shl.b32 	%r170, %r289, 6;
	and.b32  	%r171, %r170, 768;
	add.s32 	%r172, %r171, %r166;
	shl.b32 	%r173, %r172, 2;
	add.s32 	%r174, %r140, %r173;
	st.shared.f32 	[%r174], %f157;
	st.shared.f32 	[%r174+256], %f158;
	st.shared.f32 	[%r174+512], %f159;
	st.shared.f32 	[%r174+768], %f160;
	add.s32 	%r283, %r164, %r6;
	shl.b32 	%r175, %r6, 4;
	add.s32 	%r291, %r291, %r175;
	shl.b32 	%r176, %r6, 2;
	add.s32 	%r290, %r290, %r176;
	add.s32 	%r289, %r289, %r175;
	add.s32 	%r288, %r288, %r176;
	add.s32 	%r287, %r287, %r176;
	add.s32 	%r286, %r286, %r175;
	add.s32 	%r285, %r285, %r175;
	setp.lt.u32 	%p9, %r283, 256;
	@%p9 bra 	$L__BB26_9;
$L__BB26_10:
	setp.gt.u32 	%p10, %r5, 511;
	@%p10 bra 	$L__BB26_17;
	and.b32  	%r35, %r10, 3;
	setp.eq.s32 	%p11, %r35, 3;
	mov.u32 	%r284, %r5;
	@%p11 bra 	$L__BB26_15;
	setp.eq.s32 	%p12, %r35, 0;
	add.s32 	%r177, %r25, %r18;
	shl.b32 	%r178, %r5, 2;
	and.b32  	%r179, %r178, 124;
	add.s32 	%r180, %r179, %r4;
	mad.lo.s32 	%r181, %r177, %r77, %r180;
	mul.wide.s32 	%rd30, %r181, 4;
	add.s64 	%rd31, %rd3, %rd30;
	ld.global.nc.v4.f32 	{%f161, %f162, %f163, %f164}, [%rd31];
	shl.b32 	%r182, %r18, 9;
	shl.b32 	%r183, %r5, 4;
	and.b32  	%r184, %r183, 496;
	or.b32  	%r185, %r182, %r184;
	mov.u32 	%r186, _ZZ20sgemm_vectorize_smemILi64ELi128ELi16ELi8ELi4EEvPKfS1_PfiiiffE2Bs;
	add.s32 	%r187, %r186, %r185;
	st.shared.f32 	[%r187], %f161;
	st.shared.f32 	[%r187+4], %f162;
	st.shared.f32 	[%r187+8], %f163;
	st.shared.f32 	[%r187+12], %f164;
	mov.u32 	%r284, %r8;
	@%p12 bra 	$L__BB26_15;
	setp.eq.s32 	%p13, %r35, 1;
	add.s32 	%r188, %r25, %r19;
	shl.b32 	%r189, %r8, 2;
	and.b32  	%r190, %r189, 124;
	add.s32 	%r191, %r190, %r4;
	mad.lo.s32 	%r192, %r188, %r77, %r191;
	mul.wide.s32 	%rd32, %r192, 4;
	add.s64 	%rd33, %rd3, %rd32;
	ld.global.nc.v4.f32 	{%f165, %f166, %f167, %f168}, [%rd33];
	shl.b32 	%r193, %r19, 9;
	shl.b32 	%r194, %r8, 4;
	and.b32  	%r195, %r194, 496;
	or.b32  	%r196, %r193, %r195;
	mov.u32 	%r197, _ZZ20sgemm_vectorize_smemILi64ELi128ELi16ELi8ELi4EEvPKfS1_PfiiiffE2Bs;
	add.s32 	%r198, %r197, %r196;
	st.shared.f32 	[%r198], %f165;
	st.shared.f32 	[%r198+4], %f166;
	st.shared.f32 	[%r198+8], %f167;
	st.shared.f32 	[%r198+12], %f168;
	mov.u32 	%r284, %r15;
	@%p13 bra 	$L__BB26_15;
	add.s32 	%r284, %r15, %r6;
	add.s32 	%r199, %r25, %r20;
	shl.b32 	%r200, %r15, 2;
	and.b32  	%r201, %r200, 124;
	add.s32 	%r202, %r201, %r4;
	mad.lo.s32 	%r203, %r199, %r77, %r202;
	mul.wide.s32 	%rd34, %r203, 4;
	add.s64 	%rd35, %rd3, %rd34;
	ld.global.nc.v4.f32 	{%f169, %f170, %f171, %f172}, [%rd35];
	shl.b32 	%r204, %r20, 9;
	shl.b32 	%r205, %r15, 4;
	and.b32  	%r206, %r205, 496;
	or.b32  	%r207, %r204, %r206;
	mov.u32 	%r208, _ZZ20sgemm_vectorize_smemILi64ELi128ELi16ELi8ELi4EEvPKfS1_PfiiiffE2Bs;
	add.s32 	%r209, %r208, %r207;
	st.shared.f32 	[%r209], %f169;
	st.shared.f32 	[%r209+4], %f170;
	st.shared.f32 	[%r209+8], %f171;
	st.shared.f32 	[%r209+12], %f172;
$L__BB26_15:
	setp.lt.u32 	%p14, %r10, 3;
	@%p14 bra 	$L__BB26_17;
$L__BB26_16:
	.pragma "nounroll";
	shl.b32 	%r210, %r284, 2;
	and.b32  	%r211, %r210, 124;
	shr.u32 	%r212, %r284, 5;
	add.s32 	%r213, %r211, %r4;
	add.s32 	%r214, %r25, %r212;
	mad.lo.s32 	%r215, %r214, %r77, %r213;
	mul.wide.s32 	%rd36, %r215, 4;
	add.s64 	%rd37, %rd3, %rd36;
	ld.global.nc.v4.f32 	{%f173, %f174, %f175, %f176}, [%rd37];
	shl.b32 	%r216, %r284, 4;
	and.b32  	%r217, %r216, 496;
	shl.b32 	%r218, %r212, 9;
	or.b32  	%r219, %r218, %r217;
	mov.u32 	%r220, _ZZ20sgemm_vectorize_smemILi64ELi128ELi16ELi8ELi4EEvPKfS1_PfiiiffE2Bs;
	add.s32 	%r221, %r220, %r219;
	st.shared.f32 	[%r221], %f173;
	st.shared.f32 	[%r221+4], %f174;
	st.shared.f32 	[%r221+8], %f175;
	st.shared.f32 	[%r221+12], %f176;
	add.s32 	%r222, %r284, %r6;
	shl.b32 	%r223, %r222, 2;
	and.b32  	%r224, %r223, 124;
	shr.u32 	%r225, %r222, 5;
	add.s32 	%r226, %r224, %r4;
	add.s32 	%r227, %r25, %r225;
	mad.lo.s32 	%r228, %r227, %r77, %r226;
	mul.wide.s32 	%rd38, %r228, 4;
	add.s64 	%rd39, %rd3, %rd38;
	ld.global.nc.v4.f32 	{%f177, %f178, %f179, %f180}, [%rd39];
	shl.b32 	%r229, %r222, 4;
	and.b32  	%r230, %r229, 496;
	shl.b32 	%r231, %r225, 9;
	or.b32  	%r232, %r231, %r230;
	add.s32 	%r233, %r220, %r232;
	st.shared.f32 	[%r233], %f177;
	st.shared.f32 	[%r233+4], %f178;
	st.shared.f32 	[%r233+8], %f179;
	st.shared.f32 	[%r233+12], %f180;
	add.s32 	%r234, %r222, %r6;
	shl.b32 	%r235, %r234, 2;
	and.b32  	%r236, %r235, 124;
	shr.u32 	%r237, %r234, 5;
	add.s32 	%r238, %r236, %r4;
	add.s32 	%r239, %r25, %r237;
	mad.lo.s32 	%r240, %r239, %r77, %r238;
	mul.wide.s32 	%rd40, %r240, 4;
	add.s64 	%rd41, %rd3, %rd40;
	ld.global.nc.v4.f32 	{%f181, %f182, %f183, %f184}, [%rd41];
	shl.b32 	%r241, %r234, 4;
	and.b32  	%r242, %r241, 496;
	shl.b32 	%r243, %r237, 9;
	or.b32  	%r244, %r243, %r242;
	add.s32 	%r245, %r220, %r244;
	st.shared.f32 	[%r245], %f181;
	st.shared.f32 	[%r245+4], %f182;
	st.shared.f32 	[%r245+8], %f183;
	st.shared.f32 	[%r245+12], %f184;
	add.s32 	%r246, %r234, %r6;
	shl.b32 	%r247, %r246, 2;
	and.b32  	%r248, %r247, 124;
	shr.u32 	%r249, %r246, 5;
	add.s32 	%r250, %r248, %r4;
	add.s32 	%r251, %r25, %r249;
	mad.lo.s32 	%r252, %r251, %r77, %r250;
	mul.wide.s32 	%rd42, %r252, 4;
	add.s64 	%rd43, %rd3, %rd42;
	ld.global.nc.v4.f32 	{%f185, %f186, %f187, %f188}, [%rd43];
	shl.b32 	%r253, %r246, 4;
	and.b32  	%r254, %r253, 496;
	shl.b32 	%r255, %r249, 9;
	or.b32  	%r256, %r255, %r254;
	add.s32 	%r257, %r220, %r256;
	st.shared.f32 	[%r257], %f185;
	st.shared.f32 	[%r257+4], %f186;
	st.shared.f32 	[%r257+8], %f187;
	st.shared.f32 	[%r257+12], %f188;
	add.s32 	%r284, %r246, %r6;
	setp.lt.u32 	%p15, %r284, 512;
	@%p15 bra 	$L__BB26_16;
$L__BB26_17:
	bar.sync 	0;
	mov.b32 	%r294, 0;
$L__BB26_18:
	shl.b32 	%r259, %r294, 6;
	shl.b32 	%r260, %r1, 3;
	add.s32 	%r261, %r259, %r260;
	shl.b32 	%r262, %r261, 2;
	mov.u32 	%r263, _ZZ20sgemm_vectorize_smemILi64ELi128ELi16ELi8ELi4EEvPKfS1_PfiiiffE2As;
	add.s32 	%r264, %r263, %r262;
	ld.shared.f32 	%f189, [%r264];
	ld.shared.f32 	%f190, [%r264+4];
	ld.shared.f32 	%f191, [%r264+8];
	ld.shared.f32 	%f192, [%r264+12];
	ld.shared.f32 	%f193, [%r264+16];
	ld.shared.f32 	%f194, [%r264+20];
	ld.shared.f32 	%f195, [%r264+24];
	ld.shared.f32 	%f196, [%r264+28];
	shl.b32 	%r265, %r294, 7;
	shl.b32 	%r266, %r2, 2;
	add.s32 	%r267, %r265, %r266;
	shl.b32 	%r268, %r267, 2;
	mov.u32 	%r269, _ZZ20sgemm_vectorize_smemILi64ELi128ELi16ELi8ELi4EEvPKfS1_PfiiiffE2Bs;
	add.s32 	%r270, %r269, %r268;
	ld.shared.f32 	%f197, [%r270];
	ld.shared.f32 	%f198, [%r270+4];
	ld.shared.f32 	%f199, [%r270+8];
	ld.shared.f32 	%f200, [%r270+12];
	fma.rn.f32 	%f392, %f189, %f197, %f392;
	fma.rn.f32 	%f391, %f189, %f198, %f391;
	fma.rn.f32 	%f390, %f189, %f199, %f390;
	fma.rn.f32 	%f389, %f189, %f200, %f389;
	fma.rn.f32 	%f388, %f190, %f197, %f388;
	fma.rn.f32 	%f387, %f190, %f198, %f387;
	fma.rn.f32 	%f386, %f190, %f199, %f386;
	fma.rn.f32 	%f385, %f190, %f200, %f385;
	fma.rn.f32 	%f384, %f191, %f197, %f384;
	fma.rn.f32 	%f383, %f191, %f198, %f383;
	fma.rn.f32 	%f382, %f191, %f199, %f382;
	fma.rn.f32 	%f381, %f191, %f200, %f381;
	fma.rn.f32 	%f380, %f192, %f197, %f380;
	fma.rn.f32 	%f379, %f192, %f198, %f379;
	fma.rn.f32 	%f378, %f192, %f199, %f378;
	fma.rn.f32 	%f377, %f192, %f200, %f377;
	fma.rn.f32 	%f376, %f193, %f197, %f376;
	fma.rn.f32 	%f375, %f193, %f198, %f375;
	fma.rn.f32 	%f374, %f193, %f199, %f374;
	fma.rn.f32 	%f373, %f193, %f200, %f373;
	fma.rn.f32 	%f372, %f194, %f197, %f372;
	fma.rn.f32 	%f371, %f194, %f198, %f371;
	fma.rn.f32 	%f370, %f194, %f199, %f370;
	fma.rn.f32 	%f369, %f194, %f200, %f369;
	fma.rn.f32 	%f368, %f195, %f197, %f368;
	fma.rn.f32 	%f367, %f195, %f198, %f367;
	fma.rn.f32 	%f366, %f195, %f199, %f366;
	fma.rn.f32 	%f365, %f195, %f200, %f365;
	fma.rn.f32 	%f364, %f196, %f197, %f364;
	fma.rn.f32 	%f363, %f196, %f198, %f363;
	fma.rn.f32 	%f362, %f196, %f199, %f362;
	fma.rn.f32 	%f361, %f196, %f200, %f361;
	add.s32 	%r294, %r294, 1;
	setp.ne.s32 	%p16, %r294, 16;
	@%p16 bra 	$L__BB26_18;
	bar.sync 	0;
	add.s32 	%r58, %r282, 1;
	setp.eq.s32 	%p17, %r282, %r7;
	mov.u32 	%r282, %r58;
	@%p17 bra 	$L__BB26_20;
	bra.uni 	$L__BB26_2;
$L__BB26_20:
	shl.b32 	%r271, %r1, 3;
	add.s32 	%r21, %r3, %r271;
	shl.b32 	%r273, %r2, 2;
	add.s32 	%r22, %r4, %r273;
	setp.lt.s32 	%p18, %r21, %r76;
	mul.lo.s32 	%r23, %r21, %r77;
	setp.lt.s32 	%p19, %r22, %r77;
	and.pred  	%p20, %p18, %p19;
	@%p20 bra 	$L__BB26_21;
	bra.uni 	$L__BB26_22;
$L__BB26_21:
	add.s32 	%r274, %r22, %r23;
	mul.wide.s32 	%rd44, %r274, 4;
	add.s64 	%rd45, %rd1, %rd44;
	ld.global.f32 	%f201, [%rd45];
	mul.f32 	%f202, %f130, %f201;
	fma.rn.f32 	%f203, %f129, %f392, %f202;
	st.global.f32 	[%rd45], %f203;
$L__BB26_22:
	setp.ge.s32 	%p21, %r21, %r76;
	add.s32 	%r59, %r22, 1;
	setp.ge.s32 	%p22, %r59, %r77;
	cvt.s64.s32 	%rd46, %r23;
	cvt.s64.s32 	%rd4, %r22;
	add.s64 	%rd47, %rd4, %rd46;
	shl.b64 	%rd48, %rd47, 2;
	add.s64 	%rd5, %rd1, %rd48;
	or.pred  	%p23, %p21, %p22;
	@%p23 bra 	$L__BB26_24;
	ld.global.f32 	%f204, [%rd5+4];
	mul.f32 	%f205, %f130, %f204;
	fma.rn.f32 	%f206, %f129, %f391, %f205;
	st.global.f32 	[%rd5+4], %f206;
$L__BB26_24:
	setp.ge.s32 	%p24, %r21, %r76;
	add.s32 	%r60, %r22, 2;
	setp.ge.s32 	%p25, %r60, %r77;
	or.pred  	%p26, %p24, %p25;
	@%p26 bra 	$L__BB26_26;
	ld.global.f32 	%f207, [%rd5+8];
	mul.f32 	%f208, %f130, %f207;
	fma.rn.f32 	%f209, %f129, %f390, %f208;
	st.global.f32 	[%rd5+8], %f209;
$L__BB26_26:
	setp.ge.s32 	%p27, %r21, %r76;
	add.s32 	%r61, %r22, 3;
	setp.ge.s32 	%p28, %r61, %r77;
	or.pred  	%p29, %p27, %p28;
	@%p29 bra 	$L__BB26_28;
	ld.global.f32 	%f210, [%rd5+12];
	mul.f32 	%f211, %f130, %f210;
	fma.rn.f32 	%f212, %f129, %f389, %f211;
	st.global.f32 	[%rd5+12], %f212;
$L__BB26_28:
	setp.ge.s32 	%p30, %r22, %r77;
	add.s32 	%r62, %r21, 1;
	setp.ge.s32 	%p31, %r62, %r76;
	add.s32 	%r63, %r23, %r77;
	or.pred  	%p32, %p31, %p30;
	@%p32 bra 	$L__BB26_30;
	add.s32 	%r275, %r22, %r63;
	mul.wide.s32 	%rd49, %r275, 4;
	add.s64 	%rd50, %rd1, %rd49;
	ld.global.f32 	%f213, [%rd50];
	mul.f32 	%f214, %f130, %f213;
	fma.rn.f32 	%f215, %f129, %f388, %f214;
	st.global.f32 	[%rd50], %f215;
$L__BB26_30:
	setp.ge.s32 	%p33, %r62, %r76;
	setp.ge.s32 	%p34, %r59, %r77;
	cvt.s64.s32 	%rd51, %r63;
	add.s64 	%rd52, %rd4, %rd51;
	shl.b64 	%rd53, %rd52, 2;
	add.s64 	%rd6, %rd1, %rd53;
	or.pred  	%p35, %p33, %p34;
	@%p35 bra 	$L__BB26_32;
	ld.global.f32 	%f216, [%rd6+4];
	mul.f32 	%f217, %f130, %f216;
	fma.rn.f32 	%f218, %f129, %f387, %f217;
	st.global.f32 	[%rd6+4], %f218;
$L__BB26_32:
	setp.ge.s32 	%p36, %r62, %r76;
	setp.ge.s32 	%p37, %r60, %r77;
	or.pred  	%p38, %p36, %p37;
	@%p38 bra 	$L__BB26_34;
	ld.global.f32 	%f219, [%rd6+8];
	mul.f32 	%f220, %f130, %f219;
	fma.rn.f32 	%f221, %f129, %f386, %f220;
	st.global.f32 	[%rd6+8], %f221;
$L__BB26_34:
	setp.ge.s32 	%p39, %r62, %r76;
	setp.ge.s32 	%p40, %r61, %r77;
	or.pred  	%p41, %p39, %p40;
	@%p41 bra 	$L__BB26_36;
	ld.global.f32 	%f222, [%rd6+12];
	mul.f32 	%f223, %f130, %f222;
	fma.rn.f32 	%f224, %f129, %f385, %f223;
	st.global.f32 	[%rd6+12], %f224;
$L__BB26_36:
	setp.ge.s32 	%p42, %r22, %r77;
	add.s32 	%r64, %r21, 2;
	setp.ge.s32 	%p43, %r64, %r76;
	add.s32 	%r65, %r63, %r77;
	or.pred  	%p44, %p43, %p42;
	@%p44 bra 	$L__BB26_38;
	add.s32 	%r276, %r22, %r65;
	mul.wide.s32 	%rd54, %r276, 4;
	add.s64 	%rd55, %rd1, %rd54;
	ld.global.f32 	%f225, [%rd55];
	mul.f32 	%f226, %f130, %f225;
	fma.rn.f32 	%f227, %f129, %f384, %f226;
	st.global.f32 	[%rd55], %f227;
$L__BB26_38:
	setp.ge.s32 	%p45, %r64, %r76;
	setp.ge.s32 	%p46, %r59, %r77;
	cvt.s64.s32 	%rd56, %r65;
	add.s64 	%rd57, %rd4, %rd56;
	shl.b64 	%rd58, %rd57, 2;
	add.s64 	%rd7, %rd1, %rd58;
	or.pred  	%p47, %p45, %p46;
	@%p47 bra 	$L__BB26_40;
	ld.global.f32 	%f228, [%rd7+4];
	mul.f32 	%f229, %f130, %f228;
	fma.rn.f32 	%f230, %f129, %f383, %f229;
	st.global.f32 	[%rd7+4], %f230;
$L__BB26_40:
	setp.ge.s32 	%p48, %r64, %r76;
	setp.ge.s32 	%p49, %r60, %r77;
	or.pred  	%p50, %p48, %p49;
	@%p50 bra 	$L__BB26_42;
	ld.global.f32 	%f231, [%rd7+8];
	mul.f32 	%f232, %f130, %f231;
	fma.rn.f32 	%f233, %f129, %f382, %f232;
	st.global.f32 	[%rd7+8], %f233;
$L__BB26_42:
	setp.ge.s32 	%p51, %r64, %r76;
	setp.ge.s32 	%p52, %r61, %r77;
	or.pred  	%p53, %p51, %p52;
	@%p53 bra 	$L__BB26_44;
	ld.global.f32 	%f234, [%rd7+12];
	mul.f32 	%f235, %f130, %f234;
	fma.rn.f32 	%f236, %f129, %f381, %f235;
	st.global.f32 	[%rd7+12], %f236;
$L__BB26_44:
	setp.ge.s32 	%p54, %r22, %r77;
	add.s32 	%r66, %r21, 3;
	setp.ge.s32 	%p55, %r66, %r76;
	add.s32 	%r67, %r65, %r77;
	or.pred  	%p56, %p55, %p54;
	@%p56 bra 	$L__BB26_46;
	add.s32 	%r277, %r22, %r67;
	mul.wide.s32 	%rd59, %r277, 4;
	add.s64 	%rd60, %rd1, %rd59;
	ld.global.f32 	%f237, [%rd60];
	mul.f32 	%f238, %f130, %f237;
	fma.rn.f32 	%f239, %f129, %f380, %f238;
	st.global.f32 	[%rd60], %f239;
$L__BB26_46:
	setp.ge.s32 	%p57, %r66, %r76;
	setp.ge.s32 	%p58, %r59, %r77;
	cvt.s64.s32 	%rd61, %r67;
	add.s64 	%rd62, %rd4, %rd61;
	shl.b64 	%rd63, %rd62, 2;
	add.s64 	%rd8, %rd1, %rd63;
	or.pred  	%p59, %p57, %p58;
	@%p59 bra 	$L__BB26_48;
	ld.global.f32 	%f240, [%rd8+4];
	mul.f32 	%f241, %f130, %f240;
	fma.rn.f32 	%f242, %f129, %f379, %f241;
	st.global.f32 	[%rd8+4], %f242;
$L__BB26_48:
	setp.ge.s32 	%p60, %r66, %r76;
	setp.ge.s32 	%p61, %r60, %r77;
	or.pred  	%p62, %p60, %p61;
	@%p62 bra 	$L__BB26_50;
	ld.global.f32 	%f243, [%rd8+8];
	mul.f32 	%f244, %f130, %f243;
	fma.rn.f32 	%f245, %f129, %f378, %f244;
	st.global.f32 	[%rd8+8], %f245;
$L__BB26_50:
	setp.ge.s32 	%p63, %r66, %r76;
	setp.ge.s32 	%p64, %r61, %r77;
	or.pred  	%p65, %p63, %p64;
	@%p65 bra 	$L__BB26_52;
	ld.global.f32 	%f246, [%rd8+12];
	mul.f32 	%f247, %f130, %f246;
	fma.rn.f32 	%f248, %f129, %f377, %f247;
	st.global.f32 	[%rd8+12], %f248;
$L__BB26_52:
	setp.ge.s32 	%p66, %r22, %r77;
	add.s32 	%r68, %r21, 4;
	setp.ge.s32 	%p67, %r68, %r76;
	add.s32 	%r69, %r67, %r77;
	or.pred  	%p68, %p67, %p66;
	@%p68 bra 	$L__BB26_54;
	add.s32 	%r278, %r22, %r69;
	mul.wide.s32 	%rd64, %r278, 4;
	add.s64 	%rd65, %rd1, %rd64;
	ld.global.f32 	%f249, [%rd65];
	mul.f32 	%f250, %f130, %f249;
	fma.rn.f32 	%f251, %f129, %f376, %f250;
	st.global.f32 	[%rd65], %f251;
$L__BB26_54:
	setp.ge.s32 	%p69, %r68, %r76;
	setp.ge.s32 	%p70, %r59, %r77;
	cvt.s64.s32 	%rd66, %r69;
	add.s64 	%rd67, %rd4, %rd66;
	shl.b64 	%rd68, %rd67, 2;
	add.s64 	%rd9, %rd1, %rd68;
	or.pred  	%p71, %p69, %p70;
	@%p71 bra 	$L__BB26_56;
	ld.global.f32 	%f252, [%rd9+4];
	mul.f32 	%f253, %f130, %f252;
	fma.rn.f32 	%f254, %f129, %f375, %f253;
	st.global.f32 	[%rd9+4], %f254;
$L__BB26_56:
	setp.ge.s32 	%p72, %r68, %r76;
	setp.ge.s32 	%p73, %r60, %r77;
	or.pred  	%p74, %p72, %p73;
	@%p74 bra 	$L__BB26_58;
	ld.global.f32 	%f255, [%rd9+8];
	mul.f32 	%f256, %f130, %f255;
	fma.rn.f32 	%f257, %f129, %f374, %f256;
	st.global.f32 	[%rd9+8], %f257;
$L__BB26_58:
	setp.ge.s32 	%p75, %r68, %r76;
	setp.ge.s32 	%p76, %r61, %r77;
	or.pred  	%p77, %p75, %p76;
	@%p77 bra 	$L__BB26_60;
	ld.global.f32 	%f258, [%rd9+12];
	mul.f32 	%f259, %f130, %f258;
	fma.rn.f32 	%f260, %f129, %f373, %f259;
	st.global.f32 	[%rd9+12], %f260;
$L__BB26_60:
	setp.ge.s32 	%p78, %r22, %r77;
	add.s32 	%r70, %r21, 5;
	setp.ge.s32 	%p79, %r70, %r76;
	add.s32 	%r71, %r69, %r77;
	or.pred  	%p80, %p79, %p78;
	@%p80 bra 	$L__BB26_62;
	add.s32 	%r279, %r22, %r71;
	mul.wide.s32 	%rd69, %r279, 4;
	add.s64 	%rd70, %rd1, %rd69;
	ld.global.f32 	%f261, [%rd70];
	mul.f32 	%f262, %f130, %f261;
	fma.rn.f32 	%f263, %f129, %f372, %f262;
	st.global.f32 	[%rd70], %f263;
$L__BB26_62:
	setp.ge.s32 	%p81, %r70, %r76;
	setp.ge.s32 	%p82, %r59, %r77;
	cvt.s64.s32 	%rd71, %r71;
	add.s64 	%rd72, %rd4, %rd71;
	shl.b64 	%rd73, %rd72, 2;
	add.s64 	%rd10, %rd1, %rd73;
	or.pred  	%p83, %p81, %p82;
	@%p83 bra 	$L__BB26_64;
	ld.global.f32 	%f264, [%rd10+4];
	mul.f32 	%f265, %f130, %f264;
	fma.rn.f32 	%f266, %f129, %f371, %f265;
	st.global.f32 	[%rd10+4], %f266;
$L__BB26_64:
	setp.ge.s32 	%p84, %r70, %r76;
	setp.ge.s32 	%p85, %r60, %r77;
	or.pred  	%p86, %p84, %p85;
	@%p86 bra 	$L__BB26_66;
	ld.global.f32 	%f267, [%rd10+8];
	mul.f32 	%f268, %f130, %f267;
	fma.rn.f32 	%f269, %f129, %f370, %f268;
	st.global.f32 	[%rd10+8], %f269;
$L__BB26_66:
	setp.ge.s32 	%p87, %r70, %r76;
	setp.ge.s32 	%p88, %r61, %r77;
	or.pred  	%p89, %p87, %p88;
	@%p89 bra 	$L__BB26_68;
	ld.global.f32 	%f270, [%rd10+12];
	mul.f32 	%f271, %f130, %f270;
	fma.rn.f32 	%f272, %f129, %f369, %f271;
	st.global.f32 	[%rd10+12], %f272;
$L__BB26_68:
	setp.ge.s32 	%p90, %r22, %r77;
	add.s32 	%r72, %r21, 6;
	setp.ge.s32 	%p91, %r72, %r76;
	add.s32 	%r73, %r71, %r77;
	or.pred  	%p92, %p91, %p90;
	@%p92 bra 	$L__BB26_70;
	add.s32 	%r280, %r22, %r73;
	mul.wide.s32 	%rd74, %r280, 4;
	add.s64 	%rd75, %rd1, %rd74;
	ld.global.f32 	%f273, [%rd75];
	mul.f32 	%f274, %f130, %f273;
	fma.rn.f32 	%f275, %f129, %f368, %f274;
	st.global.f32 	[%rd75], %f275;
$L__BB26_70:
	setp.ge.s32 	%p93, %r72, %r76;
	setp.ge.s32 	%p94, %r59, %r77;
	cvt.s64.s32 	%rd76, %r73;
	add.s64 	%rd77, %rd4, %rd76;
	shl.b64 	%rd78, %rd77, 2;
	add.s64 	%rd11, %rd1, %rd78;
	or.pred  	%p95, %p93, %p94;
	@%p95 bra 	$L__BB26_72;
	ld.global.f32 	%f276, [%rd11+4];
	mul.f32 	%f277, %f130, %f276;
	fma.rn.f32 	%f278, %f129, %f367, %f277;
	st.global.f32 	[%rd11+4], %f278;
$L__BB26_72:
	setp.ge.s32 	%p96, %r72, %r76;
	setp.ge.s32 	%p97, %r60, %r77;
	or.pred  	%p98, %p96, %p97;
	@%p98 bra 	$L__BB26_74;
	ld.global.f32 	%f279, [%rd11+8];
	mul.f32 	%f280, %f130, %f279;
	fma.rn.f32 	%f281, %f129, %f366, %f280;
	st.global.f32 	[%rd11+8], %f281;
$L__BB26_74:
	setp.ge.s32 	%p99, %r72, %r76;
	setp.ge.s32 	%p100, %r61, %r77;
	or.pred  	%p101, %p99, %p100;
	@%p101 bra 	$L__BB26_76;
	ld.global.f32 	%f282, [%rd11+12];
	mul.f32 	%f283, %f130, %f282;
	fma.rn.f32 	%f284, %f129, %f365, %f283;
	st.global.f32 	[%rd11+12], %f284;
$L__BB26_76:
	setp.ge.s32 	%p102, %r22, %r77;
	add.s32 	%r74, %r21, 7;
	setp.ge.s32 	%p103, %r74, %r76;
	add.s32 	%r75, %r73, %r77;
	or.pred  	%p104, %p103, %p102;
	@%p104 bra 	$L__BB26_78;
	add.s32 	%r281, %r22, %r75;
	mul.wide.s32 	%rd79, %r281, 4;
	add.s64 	%rd80, %rd1, %rd79;
	ld.global.f32 	%f285, [%rd80];
	mul.f32 	%f286, %f130, %f285;
	fma.rn.f32 	%f287, %f129, %f364, %f286;
	st.global.f32 	[%rd80], %f287;
$L__BB26_78:
	setp.ge.s32 	%p105, %r74, %r76;
	setp.ge.s32 	%p106, %r59, %r77;
	cvt.s64.s32 	%rd81, %r75;
	add.s64 	%rd82, %rd4, %rd81;
	shl.b64 	%rd83, %rd82, 2;
	add.s64 	%rd12, %rd1, %rd83;
	or.pred  	%p107, %p105, %p106;
	@%p107 bra 	$L__BB26_80;
	ld.global.f32 	%f288, [%rd12+4];
	mul.f32 	%f289, %f130, %f288;
	fma.rn.f32 	%f290, %f129, %f363, %f289;
	st.global.f32 	[%rd12+4], %f290;
$L__BB26_80:
	setp.ge.s32 	%p108, %r74, %r76;
	setp.ge.s32 	%p109, %r60, %r77;
	or.pred  	%p110, %p108, %p109;
	@%p110 bra 	$L__BB26_82;
	ld.global.f32 	%f291, [%rd12+8];
	mul.f32 	%f292, %f130, %f291;
	fma.rn.f32 	%f293, %f129, %f362, %f292;
	st.global.f32 	[%rd12+8], %f293;
$L__BB26_82:
	setp.ge.s32 	%p111, %r74, %r76;
	setp.ge.s32 	%p112, %r61, %r77;
	or.pred  	%p113, %p111, %p112;
	@%p113 bra 	$L__BB26_84;
	ld.global.f32 	%f294, [%rd12+12];
	mul.f32 	%f295, %f130, %f294;
	fma.rn.f32 	%f296, %f129, %f361, %f295;
	st.global.f32 	[%rd12+12], %f296;
$L__BB26_84:
	ret;

}
	// .globl	_Z20sgemm_vectorize_smemILi64ELi128ELi16ELi8ELi8EEvPKfS1_Pfiiiff
.visible .entry _Z20sgemm_vectorize_smemILi64ELi128ELi16ELi8ELi8EEvPKfS1_Pfiiiff(
	.param .u64 .ptr .align 1 _Z20sgemm_vectorize_smemILi64ELi128ELi16ELi8ELi8EEvPKfS1_Pfiiiff_param_0,
	.param .u64 .ptr .align 1 _Z20sgemm_vectorize_smemILi64ELi128ELi16ELi8ELi8EEvPKfS1_Pfiiiff_param_1,
	.param .u64 .ptr .align 1 _Z20sgemm_vectorize_smemILi64ELi128ELi16ELi8ELi8EEvPKfS1_Pfiiiff_param_2,
	.param .u32 _Z20sgemm_vectorize_smemILi64ELi128ELi16ELi8ELi8EEvPKfS1_Pfiiiff_param_3,
	.param .u32 _Z20sgemm_vectorize_smemILi64ELi128ELi16ELi8ELi8EEvPKfS1_Pfiiiff_param_4,
	.param .u32 _Z20sgemm_vectorize_smemILi64ELi128ELi16ELi8ELi8EEvPKfS1_Pfiiiff_param_5,
	.param .f32 _Z20sgemm_vectorize_smemILi64ELi128ELi16ELi8ELi8EEvPKfS1_Pfiiiff_param_6,
	.param .f32 _Z20sgemm_vectorize_smemILi64ELi128ELi16ELi8ELi8EEvPKfS1_Pfiiiff_param_7
)
{
	.reg .pred 	%p<210>;
	.reg .b32 	%r<291>;
	.reg .b32 	%f<717>;
	.reg .b64 	%rd<84>;
	// demoted variable
	.shared .align 4 .b8 _ZZ20sgemm_vectorize_smemILi64ELi128ELi16ELi8ELi8EEvPKfS1_PfiiiffE2As[4096];
	// demoted variable
	.shared .align 4 .b8 _ZZ20sgemm_vectorize_smemILi64ELi128ELi16ELi8ELi8EEvPKfS1_PfiiiffE2Bs[8192];
	ld.param.u64 	%rd13, [_Z20sgemm_vectorize_smemILi64ELi128ELi16ELi8ELi8EEvPKfS1_Pfiiiff_param_0];
	ld.param.u64 	%rd14, [_Z20sgemm_vectorize_smemILi64ELi128ELi16ELi8ELi8EEvPKfS1_Pfiiiff_param_1];
	ld.param.u64 	%rd15, [_Z20sgemm_vectorize_smemILi64ELi128ELi16ELi8ELi8EEvPKfS1_Pfiiiff_param_2];
	ld.param.u32 	%r90, [_Z20sgemm_vectorize_smemILi64ELi128ELi16ELi8ELi8EEvPKfS1_Pfiiiff_param_3];
	ld.param.u32 	%r91, [_Z20sgemm_vectorize_smemILi64ELi128ELi16ELi8ELi8EEvPKfS1_Pfiiiff_param_4];
	ld.param.u32 	%r92, [_Z20sgemm_vectorize_smemILi64ELi128ELi16ELi8ELi8EEvPKfS1_Pfiiiff_param_5];
	ld.param.f32 	%f257, [_Z20sgemm_vectorize_smemILi64ELi128ELi16ELi8ELi8EEvPKfS1_Pfiiiff_param_6];
	ld.param.f32 	%f258, [_Z20sgemm_vectorize_smemILi64ELi128ELi16ELi8ELi8EEvPKfS1_Pfiiiff_param_7];
	cvta.to.global.u64 	%rd1, %rd15;
	cvta.to.global.u64 	%rd2, %rd13;
	cvta.to.global.u64 	%rd3, %rd14;
	mov.u32 	%r1, %tid.y;
	mov.u32 	%r2, %tid.x;
	mov.u32 	%r93, %ctaid.y;
	shl.b32 	%r3, %r93, 6;
	mov.u32 	%r94, %ctaid.x;
	shl.b32 	%r4, %r94, 7;
	mov.u32 	%r95, %ntid.x;
	mad.lo.s32 	%r5, %r95, %r1, %r2;
	mov.u32 	%r96, %ntid.y;
	mul.lo.s32 	%r6, %r95, %r96;
	setp.lt.s32 	%p1, %r92, -14;
	mov.f32 	%f653, 0f00000000;
	mov.f32 	%f654, %f653;
	mov.f32 	%f655, %f653;
	mov.f32 	%f656, %f653;
	mov.f32 	%f657, %f653;
	mov.f32 	%f658, %f653;
	mov.f32 	%f659, %f653;
	mov.f32 	%f660, %f653;
	mov.f32 	%f661, %f653;
	mov.f32 	%f662, %f653;
	mov.f32 	%f663, %f653;
	mov.f32 	%f664, %f653;
	mov.f32 	%f665, %f653;
	mov.f32 	%f666, %f653;
	mov.f32 	%f667, %f653;
	mov.f32 	%f668, %f653;
	mov.f32 	%f669, %f653;
	mov.f32 	%f670, %f653;
	mov.f32 	%f671, %f653;
	mov.f32 	%f672, %f653;
	mov.f32 	%f673, %f653;
	mov.f32 	%f674, %f653;
	mov.f32 	%f675, %f653;
	mov.f32 	%f676, %f653;
	mov.f32 	%f677, %f653;
	mov.f32 	%f678, %f653;
	mov.f32 	%f679, %f653;
	mov.f32 	%f680, %f653;
	mov.f32 	%f681, %f653;
	mov.f32 	%f682, %f653;
	mov.f32 	%f683, %f653;
	mov.f32 	%f684, %f653;
	mov.f32 	%f685, %f653;
	mov.f32 	%f686, %f653;
	mov.f32 	%f687, %f653;
	mov.f32 	%f688, %f653;
	mov.f32 	%f689, %f653;
	mov.f32 	%f690, %f653;
	mov.f32 	%f691, %f653;
	mov.f32 	%f692, %f653;
	mov.f32 	%f693, %f653;
	mov.f32 	%f694, %f653;
	mov.f32 	%f695, %f653;
	mov.f32 	%f696, %f653;
	mov.f32 	%f697, %f653;
	mov.f32 	%f698, %f653;
	mov.f32 	%f699, %f653;
	mov.f32 	%f700, %f653;
	mov.f32 	%f701, %f653;
	mov.f32 	%f702, %f653;
	mov.f32 	%f703, %f653;
	mov.f32 	%f704, %f653;
	mov.f32 	%f705, %f653;
	mov.f32 	%f706, %f653;
	mov.f32 	%f707, %f653;
	mov.f32 	%f708, %f653;
	mov.f32 	%f709, %f653;
	mov.f32 	%f710, %f653;
	mov.f32 	%f711, %f653;
	mov.f32 	%f712, %f653;
	mov.f32 	%f713, %f653;
	mov.f32 	%f714, %f653;
	mov.f32 	%f715, %f653;
	mov.f32 	%f716, %f653;
	@%p1 bra 	$L__BB27_20;
	add.s32 	%r98, %r92, -1;
	shr.s32 	%r99, %r98, 31;
	shr.u32 	%r100, %r99, 28;
	add.s32 	%r101, %r98, %r100;
	shr.s32 	%r7, %r101, 4;
	shl.b32 	%r8, %r1, 3;
	shl.b32 	%r9, %r2, 3;
	add.s32 	%r10, %r5, %r6;
	max.u32 	%r102, %r10, 256;
	setp.lt.u32 	%p2, %r10, 256;
	selp.u32 	%r103, 1, 0, %p2;
	add.s32 	%r104, %r10, %r103;
	sub.s32 	%r105, %r102, %r104;
	div.u32 	%r106, %r105, %r6;
	add.s32 	%r11, %r106, %r103;
	max.u32 	%r107, %r10, 512;
	setp.lt.u32 	%p3, %r10, 512;
	selp.u32 	%r108, 1, 0, %p3;
	add.s32 	%r109, %r10, %r108;
	sub.s32 	%r110, %r107, %r109;
	div.u32 	%r111, %r110, %r6;
	add.s32 	%r12, %r111, %r108;
	and.b32  	%r13, %r11, 3;
	shl.b32 	%r112, %r5, 2;
	and.b32  	%r113, %r112, 12;
	shr.u32 	%r114, %r5, 2;
	add.s32 	%r115, %r3, %r114;
	mad.lo.s32 	%r14, %r115, %r92, %r113;
	shl.b32 	%r116, %r5, 8;
	and.b32  	%r117, %r116, 768;
	add.s32 	%r118, %r117, %r114;
	shl.b32 	%r119, %r118, 2;
	mov.u32 	%r120, _ZZ20sgemm_vectorize_smemILi64ELi128ELi16ELi8ELi8EEvPKfS1_PfiiiffE2As;
	add.s32 	%r15, %r120, %r119;
	shl.b32 	%r121, %r10, 2;
	and.b32  	%r122, %r121, 12;
	shr.u32 	%r123, %r10, 2;
	add.s32 	%r124, %r3, %r123;
	mad.lo.s32 	%r16, %r124, %r92, %r122;
	shl.b32 	%r125, %r10, 8;
	and.b32  	%r126, %r125, 768;
	add.s32 	%r127, %r126, %r123;
	shl.b32 	%r128, %r127, 2;
	add.s32 	%r17, %r120, %r128;
	add.s32 	%r18, %r10, %r6;
	shl.b32 	%r129, %r18, 2;
	and.b32  	%r130, %r129, 12;
	shr.u32 	%r131, %r18, 2;
	add.s32 	%r132, %r3, %r131;
	mad.lo.s32 	%r19, %r132, %r92, %r130;
	shl.b32 	%r133, %r18, 8;
	and.b32  	%r134, %r133, 768;
	add.s32 	%r135, %r134, %r131;
	shl.b32 	%r136, %r135, 2;
	add.s32 	%r20, %r120, %r136;
	add.s32 	%r21, %r18, %r6;
	and.b32  	%r22, %r12, 3;
	and.b32  	%r137, %r112, 124;
	shr.u32 	%r23, %r5, 5;
	add.s32 	%r24, %r137, %r4;
	shl.b32 	%r138, %r5, 4;
	and.b32  	%r139, %r138, 496;
	shl.b32 	%r140, %r23, 9;
	or.b32  	%r141, %r140, %r139;
	mov.u32 	%r142, _ZZ20sgemm_vectorize_smemILi64ELi128ELi16ELi8ELi8EEvPKfS1_PfiiiffE2Bs;
	add.s32 	%r25, %r142, %r141;
	and.b32  	%r143, %r121, 124;
	shr.u32 	%r26, %r10, 5;
	add.s32 	%r27, %r143, %r4;
	shl.b32 	%r144, %r10, 4;
	and.b32  	%r145, %r144, 496;
	shl.b32 	%r146, %r26, 9;
	or.b32  	%r147, %r146, %r145;
	add.s32 	%r28, %r142, %r147;
	and.b32  	%r148, %r129, 124;
	shr.u32 	%r29, %r18, 5;
	add.s32 	%r30, %r148, %r4;
	shl.b32 	%r149, %r18, 4;
	and.b32  	%r150, %r149, 496;
	shl.b32 	%r151, %r29, 9;
	or.b32  	%r152, %r151, %r150;
	add.s32 	%r31, %r142, %r152;
	shl.b32 	%r32, %r6, 4;
	shl.b32 	%r33, %r6, 2;
	mov.b32 	%r278, 0;
	mov.f32 	%f653, 0f00000000;
$L__BB27_2:
	setp.gt.u32 	%p4, %r5, 255;
	shl.b32 	%r38, %r278, 4;
	@%p4 bra 	$L__BB27_10;
	setp.eq.s32 	%p5, %r13, 3;
	mov.u32 	%r279, %r5;
	@%p5 bra 	$L__BB27_7;
	setp.eq.s32 	%p6, %r13, 0;
	add.s32 	%r153, %r38, %r14;
	mul.wide.s32 	%rd16, %r153, 4;
	add.s64 	%rd17, %rd2, %rd16;
	ld.global.nc.v4.f32 	{%f261, %f262, %f263, %f264}, [%rd17];
	st.shared.f32 	[%r15], %f261;
	st.shared.f32 	[%r15+256], %f262;
	st.shared.f32 	[%r15+512], %f263;
	st.shared.f32 	[%r15+768], %f264;
	mov.u32 	%r279, %r10;
	@%p6 bra 	$L__BB27_7;
	setp.eq.s32 	%p7, %r13, 1;
	add.s32 	%r154, %r38, %r16;
	mul.wide.s32 	%rd18, %r154, 4;
	add.s64 	%rd19, %rd2, %rd18;
	ld.global.nc.v4.f32 	{%f265, %f266, %f267, %f268}, [%rd19];
	st.shared.f32 	[%r17], %f265;
	st.shared.f32 	[%r17+256], %f266;
	st.shared.f32 	[%r17+512], %f267;
	st.shared.f32 	[%r17+768], %f268;
	mov.u32 	%r279, %r18;
	@%p7 bra 	$L__BB27_7;
	add.s32 	%r155, %r38, %r19;
	mul.wide.s32 	%rd20, %r155, 4;
	add.s64 	%rd21, %rd2, %rd20;
	ld.global.nc.v4.f32 	{%f269, %f270, %f271, %f272}, [%rd21];
	st.shared.f32 	[%r20], %f269;
	st.shared.f32 	[%r20+256], %f270;
	st.shared.f32 	[%r20+512], %f271;
	st.shared.f32 	[%r20+768], %f272;
	mov.u32 	%r279, %r21;
$L__BB27_7:
	setp.lt.u32 	%p8, %r11, 3;
	@%p8 bra 	$L__BB27_10;
	shl.b32 	%r281, %r279, 2;
	shl.b32 	%r156, %r6, 3;
	add.s32 	%r287, %r156, %r281;
	shl.b32 	%r157, %r6, 1;
	add.s32 	%r286, %r157, %r279;
	mad.lo.s32 	%r285, %r6, 12, %r281;
	mad.lo.s32 	%r284, %r6, 3, %r279;
	add.s32 	%r283, %r6, %r279;
	shl.b32 	%r282, %r283, 2;
$L__BB27_9:
	.pragma "nounroll";
	and.b32  	%r158, %r281, 12;
	shr.u32 	%r159, %r279, 2;
	add.s32 	%r160, %r158, %r38;
	add.s32 	%r161, %r3, %r159;
	mad.lo.s32 	%r162, %r161, %r92, %r160;
	mul.wide.s32 	%rd22, %r162, 4;
	add.s64 	%rd23, %rd2, %rd22;
	ld.global.nc.v4.f32 	{%f273, %f274, %f275, %f276}, [%rd23];
	shl.b32 	%r163, %r281, 6;
	and.b32  	%r164, %r163, 768;
	add.s32 	%r165, %r164, %r159;
	shl.b32 	%r166, %r165, 2;
	mov.u32 	%r167, _ZZ20sgemm_vectorize_smemILi64ELi128ELi16ELi8ELi8EEvPKfS1_PfiiiffE2As;
	add.s32 	%r168, %r167, %r166;
	st.shared.f32 	[%r168], %f273;
	st.shared.f32 	[%r168+256], %f274;
	st.shared.f32 	[%r168+512], %f275;
	st.shared.f32 	[%r168+768], %f276;
	add.s32 	%r169, %r279, %r6;
	and.b32  	%r170, %r282, 12;
	shr.u32 	%r171, %r283, 2;
	add.s32 	%r172, %r170, %r38;
	add.s32 	%r173, %r3, %r171;
	mad.lo.s32 	%r174, %r173, %r92, %r172;
	mul.wide.s32 	%rd24, %r174, 4;
	add.s64 	%rd25, %rd2, %rd24;
	ld.global.nc.v4.f32 	{%f277, %f278, %f279, %f280}, [%rd25];
	shl.b32 	%r175, %r282, 6;
	and.b32  	%r176, %r175, 768;
	add.s32 	%r177, %r176, %r171;
	shl.b32 	%r178, %r177, 2;
	add.s32 	%r179, %r167, %r178;
	st.shared.f32 	[%r179], %f277;
	st.shared.f32 	[%r179+256], %f278;
	st.shared.f32 	[%r179+512], %f279;
	st.shared.f32 	[%r179+768], %f280;
	add.s32 	%r180, %r169, %r6;
	and.b32  	%r181, %r287, 12;
	shr.u32 	%r182, %r286, 2;
	add.s32 	%r183, %r181, %r38;
	add.s32 	%r184, %r3, %r182;
	mad.lo.s32 	%r185, %r184, %r92, %r183;
	mul.wide.s32 	%rd26, %r185, 4;
	add.s64 	%rd27, %rd2, %rd26;
	ld.global.nc.v4.f32 	{%f281, %f282, %f283, %f284}, [%rd27];
	shl.b32 	%r186, %r287, 6;
	and.b32  	%r187, %r186, 768;
	add.s32 	%r188, %r187, %r182;
	shl.b32 	%r189, %r188, 2;
	add.s32 	%r190, %r167, %r189;
	st.shared.f32 	[%r190], %f281;
	st.shared.f32 	[%r190+256], %f282;
	st.shared.f32 	[%r190+512], %f283;
	st.shared.f32 	[%r190+768], %f284;
	add.s32 	%r191, %r180, %r6;
	and.b32  	%r192, %r285, 12;
	shr.u32 	%r193, %r284, 2;
	add.s32 	%r194, %r192, %r38;
	add.s32 	%r195, %r3, %r193;
	mad.lo.s32 	%r196, %r195, %r92, %r194;
	mul.wide.s32 	%rd28, %r196, 4;
	add.s64 	%rd29, %rd2, %rd28;
	ld.global.nc.v4.f32 	{%f285, %f286, %f287, %f288}, [%rd29];
	shl.b32 	%r197, %r285, 6;
	and.b32  	%r198, %r197, 768;
	add.s32 	%r199, %r198, %r193;
	shl.b32 	%r200, %r199, 2;
	add.s32 	%r201, %r167, %r200;
	st.shared.f32 	[%r201], %f285;
	st.shared.f32 	[%r201+256], %f286;
	st.shared.f32 	[%r201+512], %f287;
	st.shared.f32 	[%r201+768], %f288;
	add.s32 	%r279, %r191, %r6;
	add.s32 	%r287, %r287, %r32;
	add.s32 	%r286, %r286, %r33;
	add.s32 	%r285, %r285, %r32;
	add.s32 	%r284, %r284, %r33;
	add.s32 	%r283, %r283, %r33;
	add.s32 	%r282, %r282, %r32;
	add.s32 	%r281, %r281, %r32;
	setp.lt.u32 	%p9, %r279, 256;
	@%p9 bra 	$L__BB27_9;
$L__BB27_10:
	setp.gt.u32 	%p10, %r5, 511;
	@%p10 bra 	$L__BB27_17;
	setp.eq.s32 	%p11, %r22, 3;
	mov.u32 	%r280, %r5;
	@%p11 bra 	$L__BB27_15;
	setp.eq.s32 	%p12, %r22, 0;
	add.s32 	%r202, %r38, %r23;
	mad.lo.s32 	%r203, %r202, %r91, %r24;
	mul.wide.s32 	%rd30, %r203, 4;
	add.s64 	%rd31, %rd3, %rd30;
	ld.global.nc.v4.f32 	{%f289, %f290, %f291, %f292}, [%rd31];
	st.shared.f32 	[%r25], %f289;
	st.shared.f32 	[%r25+4], %f290;
	st.shared.f32 	[%r25+8], %f291;
	st.shared.f32 	[%r25+12], %f292;
	mov.u32 	%r280, %r10;
	@%p12 bra 	$L__BB27_15;
	setp.eq.s32 	%p13, %r22, 1;
	add.s32 	%r204, %r38, %r26;
	mad.lo.s32 	%r205, %r204, %r91, %r27;
	mul.wide.s32 	%rd32, %r205, 4;
	add.s64 	%rd33, %rd3, %rd32;
	ld.global.nc.v4.f32 	{%f293, %f294, %f295, %f296}, [%rd33];
	st.shared.f32 	[%r28], %f293;
	st.shared.f32 	[%r28+4], %f294;
	st.shared.f32 	[%r28+8], %f295;
	st.shared.f32 	[%r28+12], %f296;
	mov.u32 	%r280, %r18;
	@%p13 bra 	$L__BB27_15;
	add.s32 	%r206, %r38, %r29;
	mad.lo.s32 	%r207, %r206, %r91, %r30;
	mul.wide.s32 	%rd34, %r207, 4;
	add.s64 	%rd35, %rd3, %rd34;
	ld.global.nc.v4.f32 	{%f297, %f298, %f299, %f300}, [%rd35];
	st.shared.f32 	[%r31], %f297;
	st.shared.f32 	[%r31+4], %f298;
	st.shared.f32 	[%r31+8], %f299;
	st.shared.f32 	[%r31+12], %f300;
	mov.u32 	%r280, %r21;
$L__BB27_15:
	setp.lt.u32 	%p14, %r12, 3;
	@%p14 bra 	$L__BB27_17;
$L__BB27_16:
	.pragma "nounroll";
	shl.b32 	%r208, %r280, 2;
	and.b32  	%r209, %r208, 124;
	shr.u32 	%r210, %r280, 5;
	add.s32 	%r211, %r209, %r4;
	add.s32 	%r212, %r38, %r210;
	mad.lo.s32 	%r213, %r212, %r91, %r211;
	mul.wide.s32 	%rd36, %r213, 4;
	add.s64 	%rd37, %rd3, %rd36;
	ld.global.nc.v4.f32 	{%f301, %f302, %f303, %f304}, [%rd37];
	shl.b32 	%r214, %r280, 4;
	and.b32  	%r215, %r214, 496;
	shl.b32 	%r216, %r210, 9;
	or.b32  	%r217, %r216, %r215;
	mov.u32 	%r218, _ZZ20sgemm_vectorize_smemILi64ELi128ELi16ELi8ELi8EEvPKfS1_PfiiiffE2Bs;
	add.s32 	%r219, %r218, %r217;
	st.shared.f32 	[%r219], %f301;
	st.shared.f32 	[%r219+4], %f302;
	st.shared.f32 	[%r219+8], %f303;
	st.shared.f32 	[%r219+12], %f304;
	add.s32 	%r220, %r280, %r6;
	shl.b32 	%r221, %r220, 2;
	and.b32  	%r222, %r221, 124;
	shr.u32 	%r223, %r220, 5;
	add.s32 	%r224, %r222, %r4;
	add.s32 	%r225, %r38, %r223;
	mad.lo.s32 	%r226, %r225, %r91, %r224;
	mul.wide.s32 	%rd38, %r226, 4;
	add.s64 	%rd39, %rd3, %rd38;
	ld.global.nc.v4.f32 	{%f305, %f306, %f307, %f308}, [%rd39];
	shl.b32 	%r227, %r220, 4;
	and.b32  	%r228, %r227, 496;
	shl.b32 	%r229, %r223, 9;
	or.b32  	%r230, %r229, %r228;
	add.s32 	%r231, %r218, %r230;
	st.shared.f32 	[%r231], %f305;
	st.shared.f32 	[%r231+4], %f306;
	st.shared.f32 	[%r231+8], %f307;
	st.shared.f32 	[%r231+12], %f308;
	add.s32 	%r232, %r220, %r6;
	shl.b32 	%r233, %r232, 2;
	and.b32  	%r234, %r233, 124;
	shr.u32 	%r235, %r232, 5;
	add.s32 	%r236, %r234, %r4;
	add.s32 	%r237, %r38, %r235;
	mad.lo.s32 	%r238, %r237, %r91, %r236;
	mul.wide.s32 	%rd40, %r238, 4;
	add.s64 	%rd41, %rd3, %rd40;
	ld.global.nc.v4.f32 	{%f309, %f310, %f311, %f312}, [%rd41];
	shl.b32 	%r239, %r232, 4;
	and.b32  	%r240, %r239, 496;
	shl.b32 	%r241, %r235, 9;
	or.b32  	%r242, %r241, %r240;
	add.s32 	%r243, %r218, %r242;
	st.shared.f32 	[%r243], %f309;
	st.shared.f32 	[%r243+4], %f310;
	st.shared.f32 	[%r243+8], %f311;
	st.shared.f32 	[%r243+12], %f312;
	add.s32 	%r244, %r232, %r6;
	shl.b32 	%r245, %r244, 2;
	and.b32  	%r246, %r245, 124;
	shr.u32 	%r247, %r244, 5;
	add.s32 	%r248, %r246, %r4;
	add.s32 	%r249, %r38, %r247;
	mad.lo.s32 	%r250, %r249, %r91, %r248;
	mul.wide.s32 	%rd42, %r250, 4;
	add.s64 	%rd43, %rd3, %rd42;
	ld.global.nc.v4.f32 	{%f313, %f314, %f315, %f316}, [%rd43];
	shl.b32 	%r251, %r244, 4;
	and.b32  	%r252, %r251, 496;
	shl.b32 	%r253, %r247, 9;
	or.b32  	%r254, %r253, %r252;
	add.s32 	%r255, %r218, %r254;
	st.shared.f32 	[%r255], %f313;
	st.shared.f32 	[%r255+4], %f314;
	st.shared.f32 	[%r255+8], %f315;
	st.shared.f32 	[%r255+12], %f316;
	add.s32 	%r280, %r244, %r6;
	setp.lt.u32 	%p15, %r280, 512;
	@%p15 bra 	$L__BB27_16;
$L__BB27_17:
	bar.sync 	0;
	mov.b32 	%r290, 0;
$L__BB27_18:
	shl.b32 	%r257, %r290, 6;
	add.s32 	%r258, %r257, %r8;
	shl.b32 	%r259, %r258, 2;
	mov.u32 	%r260, _ZZ20sgemm_vectorize_smemILi64ELi128ELi16ELi8ELi8EEvPKfS1_PfiiiffE2As;
	add.s32 	%r261, %r260, %r259;
	ld.shared.f32 	%f317, [%r261];
	ld.shared.f32 	%f318, [%r261+4];
	ld.shared.f32 	%f319, [%r261+8];
	ld.shared.f32 	%f320, [%r261+12];
	ld.shared.f32 	%f321, [%r261+16];
	ld.shared.f32 	%f322, [%r261+20];
	ld.shared.f32 	%f323, [%r261+24];
	ld.shared.f32 	%f324, [%r261+28];
	shl.b32 	%r262, %r290, 7;
	add.s32 	%r263, %r262, %r9;
	shl.b32 	%r264, %r263, 2;
	mov.u32 	%r265, _ZZ20sgemm_vectorize_smemILi64ELi128ELi16ELi8ELi8EEvPKfS1_PfiiiffE2Bs;
	add.s32 	%r266, %r265, %r264;
	ld.shared.f32 	%f325, [%r266];
	ld.shared.f32 	%f326, [%r266+4];
	ld.shared.f32 	%f327, [%r266+8];
	ld.shared.f32 	%f328, [%r266+12];
	ld.shared.f32 	%f329, [%r266+16];
	ld.shared.f32 	%f330, [%r266+20];
	ld.shared.f32 	%f331, [%r266+24];
	ld.shared.f32 	%f332, [%r266+28];
	fma.rn.f32 	%f716, %f317, %f325, %f716;
	fma.rn.f32 	%f715, %f317, %f326, %f715;
	fma.rn.f32 	%f714, %f317, %f327, %f714;
	fma.rn.f32 	%f713, %f317, %f328, %f713;
	fma.rn.f32 	%f712, %f317, %f329, %f712;
	fma.rn.f32 	%f711, %f317, %f330, %f711;
	fma.rn.f32 	%f710, %f317, %f331, %f710;
	fma.rn.f32 	%f709, %f317, %f332, %f709;
	fma.rn.f32 	%f708, %f318, %f325, %f708;
	fma.rn.f32 	%f707, %f318, %f326, %f707;
	fma.rn.f32 	%f706, %f318, %f327, %f706;
	fma.rn.f32 	%f705, %f318, %f328, %f705;
	fma.rn.f32 	%f704, %f318, %f329, %f704;
	fma.rn.f32 	%f703, %f318, %f330, %f703;
	fma.rn.f32 	%f702, %f318, %f331, %f702;
	fma.rn.f32 	%f701, %f318, %f332, %f701;
	fma.rn.f32 	%f700, %f319, %f325, %f700;
	fma.rn.f32 	%f699, %f319, %f326, %f699;
	fma.rn.f32 	%f698, %f319, %f327, %f698;
	fma.rn.f32 	%f697, %f319, %f328, %f697;
	fma.rn.f32 	%f696, %f319, %f329, %f696;
	fma.rn.f32 	%f695, %f319, %f330, %f695;
	fma.rn.f32 	%f694, %f319, %f331, %f694;
	fma.rn.f32 	%f693, %f319, %f332, %f693;
	fma.rn.f32 	%f692, %f320, %f325, %f692;
	fma.rn.f32 	%f691, %f320, %f326, %f691;
	fma.rn.f32 	%f690, %f320, %f327, %f690;
	fma.rn.f32 	%f689, %f320, %f328, %f689;
	fma.rn.f32 	%f688, %f320, %f329, %f688;
	fma.rn.f32 	%f687, %f320, %f330, %f687;
	fma.rn.f32 	%f686, %f320, %f331, %f686;
	fma.rn.f32 	%f685, %f320, %f332, %f685;
	fma.rn.f32 	%f684, %f321, %f325, %f684;
	fma.rn.f32 	%f683, %f321, %f326, %f683;
	fma.rn.f32 	%f682, %f321, %f327, %f682;
	fma.rn.f32 	%f681, %f321, %f328, %f681;
	fma.rn.f32 	%f680, %f321, %f329, %f680;
	fma.rn.f32 	%f679, %f321, %f330, %f679;
	fma.rn.f32 	%f678, %f321, %f331, %f678;
	fma.rn.f32 	%f677, %f321, %f332, %f677;
	fma.rn.f32 	%f676, %f322, %f325, %f676;
	fma.rn.f32 	%f675, %f322, %f326, %f675;
	fma.rn.f32 	%f674, %f322, %f327, %f674;
	fma.rn.f32 	%f673, %f322, %f328, %f673;
	fma.rn.f32 	%f672, %f322, %f329, %f672;
	fma.rn.f32 	%f671, %f322, %f330, %f671;
	fma.rn.f32 	%f670, %f322, %f331, %f670;
	fma.rn.f32 	%f669, %f322, %f332, %f669;
	fma.rn.f32 	%f668, %f323, %f325, %f668;
	fma.rn.f32 	%f667, %f323, %f326, %f667;
	fma.rn.f32 	%f666, %f323, %f327, %f666;
	fma.rn.f32 	%f665, %f323, %f328, %f665;
	fma.rn.f32 	%f664, %f323, %f329, %f664;
	fma.rn.f32 	%f663, %f323, %f330, %f663;
	fma.rn.f32 	%f662, %f323, %f331, %f662;
	fma.rn.f32 	%f661, %f323, %f332, %f661;
	fma.rn.f32 	%f660, %f324, %f325, %f660;
	fma.rn.f32 	%f659, %f324, %f326, %f659;
	fma.rn.f32 	%f658, %f324, %f327, %f658;
	fma.rn.f32 	%f657, %f324, %f328, %f657;
	fma.rn.f32 	%f656, %f324, %f329, %f656;
	fma.rn.f32 	%f655, %f324, %f330, %f655;
	fma.rn.f32 	%f654, %f324, %f331, %f654;
	fma.rn.f32 	%f653, %f324, %f332, %f653;
	add.s32 	%r290, %r290, 1;
	setp.ne.s32 	%p16, %r290, 16;
	@%p16 bra 	$L__BB27_18;
	bar.sync 	0;
	add.s32 	%r68, %r278, 1;
	setp.eq.s32 	%p17, %r278, %r7;
	mov.u32 	%r278, %r68;
	@%p17 bra 	$L__BB27_20;
	bra.uni 	$L__BB27_2;
$L__BB27_20:
	shl.b32 	%r267, %r1, 3;
	add.s32 	%r34, %r3, %r267;
	shl.b32 	%r269, %r2, 3;
	add.s32 	%r35, %r4, %r269;
	setp.lt.s32 	%p18, %r34, %r90;
	mul.lo.s32 	%r36, %r34, %r91;
	setp.lt.s32 	%p19, %r35, %r91;
	and.pred  	%p20, %p18, %p19;
	@%p20 bra 	$L__BB27_21;
	bra.uni 	$L__BB27_22;
$L__BB27_21:
	add.s32 	%r270, %r35, %r36;
	mul.wide.s32 	%rd44, %r270, 4;
	add.s64 	%rd45, %rd1, %rd44;
	ld.global.f32 	%f333, [%rd45];
	mul.f32 	%f334, %f258, %f333;
	fma.rn.f32 	%f335, %f257, %f716, %f334;
	st.global.f32 	[%rd45], %f335;
$L__BB27_22:
	setp.ge.s32 	%p21, %r34, %r90;
	add.s32 	%r69, %r35, 1;
	setp.ge.s32 	%p22, %r69, %r91;
	cvt.s64.s32 	%rd46, %r36;
	cvt.s64.s32 	%rd4, %r35;
	add.s64 	%rd47, %rd4, %rd46;
	shl.b64 	%rd48, %rd47, 2;
	add.s64 	%rd5, %rd1, %rd48;
	or.pred  	%p23, %p21, %p22;
	@%p23 bra 	$L__BB27_24;
	ld.global.f32 	%f336, [%rd5+4];
	mul.f32 	%f337, %f258, %f336;
	fma.rn.f32 	%f338, %f257, %f715, %f337;
	st.global.f32 	[%rd5+4], %f338;
$L__BB27_24:
	add.s32 	%r70, %r35, 2;
	setp.ge.s32 	%p25, %r70, %r91;
	or.pred  	%p26, %p21, %p25;
	@%p26 bra 	$L__BB27_26;
	ld.global.f32 	%f339, [%rd5+8];
	mul.f32 	%f340, %f258, %f339;
	fma.rn.f32 	%f341, %f257, %f714, %f340;
	st.global.f32 	[%rd5+8], %f341;
$L__BB27_26:
	add.s32 	%r71, %r35, 3;
	setp.ge.s32 	%p28, %r71, %r91;
	or.pred  	%p29, %p21, %p28;
	@%p29 bra 	$L__BB27_28;
	ld.global.f32 	%f342, [%rd5+12];
	mul.f32 	%f343, %f258, %f342;
	fma.rn.f32 	%f344, %f257, %f713, %f343;
	st.global.f32 	[%rd5+12], %f344;
$L__BB27_28:
	add.s32 	%r72, %r35, 4;
	setp.ge.s32 	%p31, %r72, %r91;
	or.pred  	%p32, %p21, %p31;
	@%p32 bra 	$L__BB27_30;
	ld.global.f32 	%f345, [%rd5+16];
	mul.f32 	%f346, %f258, %f345;
	fma.rn.f32 	%f347, %f257, %f712, %f346;
	st.global.f32 	[%rd5+16], %f347;
$L__BB27_30:
	add.s32 	%r73, %r35, 5;
	setp.ge.s32 	%p34, %r73, %r91;
	or.pred  	%p35, %p21, %p34;
	@%p35 bra 	$L__BB27_32;
	ld.global.f32 	%f348, [%rd5+20];
	mul.f32 	%f349, %f258, %f348;
	fma.rn.f32 	%f350, %f257, %f711, %f349;
	st.global.f32 	[%rd5+20], %f350;
$L__BB27_32:
	add.s32 	%r74, %r35, 6;
	setp.ge.s32 	%p37, %r74, %r91;
	or.pred  	%p38, %p21, %p37;
	@%p38 bra 	$L__BB27_34;
	ld.global.f32 	%f351, [%rd5+24];
	mul.f32 	%f352, %f258, %f351;
	fma.rn.f32 	%f353, %f257, %f710, %f352;
	st.global.f32 	[%rd5+24], %f353;
$L__BB27_34:
	add.s32 	%r75, %r35, 7;
	setp.ge.s32 	%p40, %r75, %r91;
	or.pred  	%p41, %p21, %p40;
	@%p41 bra 	$L__BB27_36;
	ld.global.f32 	%f354, [%rd5+28];
	mul.f32 	%f355, %f258, %f354;
	fma.rn.f32 	%f356, %f257, %f709, %f355;
	st.global.f32 	[%rd5+28], %f356;
$L__BB27_36:
	setp.ge.s32 	%p42, %r35, %r91;
	add.s32 	%r76, %r34, 1;
	setp.ge.s32 	%p43, %r76, %r90;
	add.s32 	%r77, %r36, %r91;
	or.pred  	%p44, %p43, %p42;
	@%p44 bra 	$L__BB27_38;
	add.s32 	%r271, %r35, %r77;
	mul.wide.s32 	%rd49, %r271, 4;
	add.s64 	%rd50, %rd1, %rd49;
	ld.global.f32 	%f357, [%rd50];
	mul.f32 	%f358, %f258, %f357;
	fma.rn.f32 	%f359, %f257, %f708, %f358;
	st.global.f32 	[%rd50], %f359;
$L__BB27_38:
	cvt.s64.s32 	%rd51, %r77;
	add.s64 	%rd52, %rd4, %rd51;
	shl.b64 	%rd53, %rd52, 2;
	add.s64 	%rd6, %rd1, %rd53;
	or.pred  	%p47, %p43, %p22;
	@%p47 bra 	$L__BB27_40;
	ld.global.f32 	%f360, [%rd6+4];
	mul.f32 	%f361, %f258, %f360;
	fma.rn.f32 	%f362, %f257, %f707, %f361;
	st.global.f32 	[%rd6+4], %f362;
$L__BB27_40:
	or.pred  	%p50, %p43, %p25;
	@%p50 bra 	$L__BB27_42;
	ld.global.f32 	%f363, [%rd6+8];
	mul.f32 	%f364, %f258, %f363;
	fma.rn.f32 	%f365, %f257, %f706, %f364;
	st.global.f32 	[%rd6+8], %f365;
$L__BB27_42:
	or.pred  	%p53, %p43, %p28;
	@%p53 bra 	$L__BB27_44;
	ld.global.f32 	%f366, [%rd6+12];
	mul.f32 	%f367, %f258, %f366;
	fma.rn.f32 	%f368, %f257, %f705, %f367;
	st.global.f32 	[%rd6+12], %f368;
$L__BB27_44:
	setp.ge.s32 	%p54, %r76, %r90;
	setp.ge.s32 	%p55, %r72, %r91;
	or.pred  	%p56, %p54, %p55;
	@%p56 bra 	$L__BB27_46;
	ld.global.f32 	%f369, [%rd6+16];
	mul.f32 	%f370, %f258, %f369;
	fma.rn.f32 	%f371, %f257, %f704, %f370;
	st.global.f32 	[%rd6+16], %f371;
$L__BB27_46:
	setp.ge.s32 	%p58, %r73, %r91;
	or.pred  	%p59, %p54, %p58;
	@%p59 bra 	$L__BB27_48;
	ld.global.f32 	%f372, [%rd6+20];
	mul.f32 	%f373, %f258, %f372;
	fma.rn.f32 	%f374, %f257, %f703, %f373;
	st.global.f32 	[%rd6+20], %f374;
$L__BB27_48:
	setp.ge.s32 	%p61, %r74, %r91;
	or.pred  	%p62, %p54, %p61;
	@%p62 bra 	$L__BB27_50;
	ld.global.f32 	%f375, [%rd6+24];
	mul.f32 	%f376, %f258, %f375;
	fma.rn.f32 	%f377, %f257, %f702, %f376;
	st.global.f32 	[%rd6+24], %f377;
$L__BB27_50:
	setp.ge.s32 	%p64, %r75, %r91;
	or.pred  	%p65, %p54, %p64;
	@%p65 bra 	$L__BB27_52;
	ld.global.f32 	%f378, [%rd6+28];
	mul.f32 	%f379, %f258, %f378;
	fma.rn.f32 	%f380, %f257, %f701, %f379;
	st.global.f32 	[%rd6+28], %f380;
$L__BB27_52:
	setp.ge.s32 	%p66, %r35, %r91;
	add.s32 	%r78, %r34, 2;
	setp.ge.s32 	%p67, %r78, %r90;
	add.s32 	%r79, %r77, %r91;
	or.pred  	%p68, %p67, %p66;
	@%p68 bra 	$L__BB27_54;
	add.s32 	%r272, %r35, %r79;
	mul.wide.s32 	%rd54, %r272, 4;
	add.s64 	%rd55, %rd1, %rd54;
	ld.global.f32 	%f381, [%rd55];
	mul.f32 	%f382, %f258, %f381;
	fma.rn.f32 	%f383, %f257, %f700, %f382;
	st.global.f32 	[%rd55], %f383;
$L__BB27_54:
	setp.ge.s32 	%p70, %r69, %r91;
	cvt.s64.s32 	%rd56, %r79;
	add.s64 	%rd57, %rd4, %rd56;
	shl.b64 	%rd58, %rd57, 2;
	add.s64 	%rd7, %rd1, %rd58;
	or.pred  	%p71, %p67, %p70;
	@%p71 bra 	$L__BB27_56;
	ld.global.f32 	%f384, [%rd7+4];
	mul.f32 	%f385, %f258, %f384;
	fma.rn.f32 	%f386, %f257, %f699, %f385;
	st.global.f32 	[%rd7+4], %f386;
$L__BB27_56:
	setp.ge.s32 	%p73, %r70, %r91;
	or.pred  	%p74, %p67, %p73;
	@%p74 bra 	$L__BB27_58;
	ld.global.f32 	%f387, [%rd7+8];
	mul.f32 	%f388, %f258, %f387;
	fma.rn.f32 	%f389, %f257, %f698, %f388;
	st.global.f32 	[%rd7+8], %f389;
$L__BB27_58:
	setp.ge.s32 	%p76, %r71, %r91;
	or.pred  	%p77, %p67, %p76;
	@%p77 bra 	$L__BB27_60;
	ld.global.f32 	%f390, [%rd7+12];
	mul.f32 	%f391, %f258, %f390;
	fma.rn.f32 	%f392, %f257, %f697, %f391;
	st.global.f32 	[%rd7+12], %f392;
$L__BB27_60:
	or.pred  	%p80, %p67, %p55;
	@%p80 bra 	$L__BB27_62;
	ld.global.f32 	%f393, [%rd7+16];
	mul.f32 	%f394, %f258, %f393;
	fma.rn.f32 	%f395, %f257, %f696, %f394;
	st.global.f32 	[%rd7+16], %f395;
$L__BB27_62:
	or.pred  	%p83, %p67, %p58;
	@%p83 bra 	$L__BB27_64;
	ld.global.f32 	%f396, [%rd7+20];
	mul.f32 	%f397, %f258, %f396;
	fma.rn.f32 	%f398, %f257, %f695, %f397;
	st.global.f32 	[%rd7+20], %f398;
$L__BB27_64:
	setp.ge.s32 	%p84, %r78, %r90;
	setp.ge.s32 	%p85, %r74, %r91;
	or.pred  	%p86, %p84, %p85;
	@%p86 bra 	$L__BB27_66;
	ld.global.f32 	%f399, [%rd7+24];
	mul.f32 	%f400, %f258, %f399;
	fma.rn.f32 	%f401, %f257, %f694, %f400;
	st.global.f32 	[%rd7+24], %f401;
$L__BB27_66:
	setp.ge.s32 	%p87, %r78, %r90;
	setp.ge.s32 	%p88, %r75, %r91;
	or.pred  	%p89, %p87, %p88;
	@%p89 bra 	$L__BB27_68;
	ld.global.f32 	%f402, [%rd7+28];
	mul.f32 	%f403, %f258, %f402;
	fma.rn.f32 	%f404, %f257, %f693, %f403;
	st.global.f32 	[%rd7+28], %f404;
$L__BB27_68:
	setp.ge.s32 	%p90, %r35, %r91;
	add.s32 	%r80, %r34, 3;
	setp.ge.s32 	%p91, %r80, %r90;
	add.s32 	%r81, %r79, %r91;
	or.pred  	%p92, %p91, %p90;
	@%p92 bra 	$L__BB27_70;
	add.s32 	%r273, %r35, %r81;
	mul.wide.s32 	%rd59, %r273, 4;
	add.s64 	%rd60, %rd1, %rd59;
	ld.global.f32 	%f405, [%rd60];
	mul.f32 	%f406, %f258, %f405;
	fma.rn.f32 	%f407, %f257, %f692, %f406;
	st.global.f32 	[%rd60], %f407;
$L__BB27_70:
	setp.ge.s32 	%p93, %r80, %r90;
	setp.ge.s32 	%p94, %r69, %r91;
	cvt.s64.s32 	%rd61, %r81;
	add.s64 	%rd62, %rd4, %rd61;
	shl.b64 	%rd63, %rd62, 2;
	add.s64 	%rd8, %rd1, %rd63;
	or.pred  	%p95, %p93, %p94;
	@%p95 bra 	$L__BB27_72;
	ld.global.f32 	%f408, [%rd8+4];
	mul.f32 	%f409, %f258, %f408;
	fma.rn.f32 	%f410, %f257, %f691, %f409;
	st.global.f32 	[%rd8+4], %f410;
$L__BB27_72:
	setp.ge.s32 	%p96, %r80, %r90;
	setp.ge.s32 	%p97, %r70, %r91;
	or.pred  	%p98, %p96, %p97;
	@%p98 bra 	$L__BB27_74;
	ld.global.f32 	%f411, [%rd8+8];
	mul.f32 	%f412, %f258, %f411;
	fma.rn.f32 	%f413, %f257, %f690, %f412;
	st.global.f32 	[%rd8+8], %f413;
$L__BB27_74:
	setp.ge.s32 	%p99, %r80, %r90;
	setp.ge.s32 	%p100, %r71, %r91;
	or.pred  	%p101, %p99, %p100;
	@%p101 bra 	$L__BB27_76;
	ld.global.f32 	%f414, [%rd8+12];
	mul.f32 	%f415, %f258, %f414;
	fma.rn.f32 	%f416, %f257, %f689, %f415;
	st.global.f32 	[%rd8+12], %f416;
$L__BB27_76:
	setp.ge.s32 	%p102, %r80, %r90;
	setp.ge.s32 	%p103, %r72, %r91;
	or.pred  	%p104, %p102, %p103;
	@%p104 bra 	$L__BB27_78;
	ld.global.f32 	%f417, [%rd8+16];
	mul.f32 	%f418, %f258, %f417;
	fma.rn.f32 	%f419, %f257, %f688, %f418;
	st.global.f32 	[%rd8+16], %f419;
$L__BB27_78:
	setp.ge.s32 	%p105, %r80, %r90;
	setp.ge.s32 	%p106, %r73, %r91;
	or.pred  	%p107, %p105, %p106;
	@%p107 bra 	$L__BB27_80;
	ld.global.f32 	%f420, [%rd8+20];
	mul.f32 	%f421, %f258, %f420;
	fma.rn.f32 	%f422, %f257, %f687, %f421;
	st.global.f32 	[%rd8+20], %f422;
$L__BB27_80:
	setp.ge.s32 	%p108, %r80, %r90;
	setp.ge.s32 	%p109, %r74, %r91;
	or.pred  	%p110, %p108, %p109;
	@%p110 bra 	$L__BB27_82;
	ld.global.f32 	%f423, [%rd8+24];
	mul.f32 	%f424, %f258, %f423;
	fma.rn.f32 	%f425, %f257, %f686, %f424;
	st.global.f32 	[%rd8+24], %f425;
$L__BB27_82:
	setp.ge.s32 	%p111, %r80, %r90;
	setp.ge.s32 	%p112, %r75, %r91;
	or.pred  	%p113, %p111, %p112;
	@%p113 bra 	$L__BB27_84;
	ld.global.f32 	%f426, [%rd8+28];
	mul.f32 	%f427, %f258, %f426;
	fma.rn.f32 	%f428, %f257, %f685, %f427;
	st.global.f32 	[%rd8+28], %f428;
$L__BB27_84:
	setp.ge.s32 	%p114, %r35, %r91;
	add.s32 	%r82, %r34, 4;
	setp.ge.s32 	%p115, %r82, %r90;
	add.s32 	%r83, %r81, %r91;
	or.pred  	%p116, %p115, %p114;
	@%p116 bra 	$L__BB27_86;
	add.s32 	%r274, %r35, %r83;
	mul.wide.s32 	%rd64, %r274, 4;
	add.s64 	%rd65, %rd1, %rd64;
	ld.global.f32 	%f429, [%rd65];
	mul.f32 	%f430, %f258, %f429;
	fma.rn.f32 	%f431, %f257, %f684, %f430;
	st.global.f32 	[%rd65], %f431;
$L__BB27_86:
	setp.ge.s32 	%p117, %r82, %r90;
	setp.ge.s32 	%p118, %r69, %r91;
	cvt.s64.s32 	%rd66, %r83;
	add.s64 	%rd67, %rd4, %rd66;
	shl.b64 	%rd68, %rd67, 2;
	add.s64 	%rd9, %rd1, %rd68;
	or.pred  	%p119, %p117, %p118;
	@%p119 bra 	$L__BB27_88;
	ld.global.f32 	%f432, [%rd9+4];
	mul.f32 	%f433, %f258, %f432;
	fma.rn.f32 	%f434, %f257, %f683, %f433;
	st.global.f32 	[%rd9+4], %f434;
$L__BB27_88:
	setp.ge.s32 	%p120, %r82, %r90;
	setp.ge.s32 	%p121, %r70, %r91;
	or.pred  	%p122, %p120, %p121;
	@%p122 bra 	$L__BB27_90;
	ld.global.f32 	%f435, [%rd9+8];
	mul.f32 	%f436, %f258, %f435;
	fma.rn.f32 	%f437, %f257, %f682, %f436;
	st.global.f32 	[%rd9+8], %f437;
$L__BB27_90:
	setp.ge.s32 	%p123, %r82, %r90;
	setp.ge.s32 	%p124, %r71, %r91;
	or.pred  	%p125, %p123, %p124;
	@%p125 bra 	$L__BB27_92;
	ld.global.f32 	%f438, [%rd9+12];
	mul.f32 	%f439, %f258, %f438;
	fma.rn.f32 	%f440, %f257, %f681, %f439;
	st.global.f32 	[%rd9+12], %f440;
$L__BB27_92:
	setp.ge.s32 	%p126, %r82, %r90;
	setp.ge.s32 	%p127, %r72, %r91;
	or.pred  	%p128, %p126, %p127;
	@%p128 bra 	$L__BB27_94;
	ld.global.f32 	%f441, [%rd9+16];
	mul.f32 	%f442, %f258, %f441;
	fma.rn.f32 	%f443, %f257, %f680, %f442;
	st.global.f32 	[%rd9+16], %f443;
$L__BB27_94:
	setp.ge.s32 	%p129, %r82, %r90;
	setp.ge.s32 	%p130, %r73, %r91;
	or.pred  	%p131, %p129, %p130;
	@%p131 bra 	$L__BB27_96;
	ld.global.f32 	%f444, [%rd9+20];
	mul.f32 	%f445, %f258, %f444;
	fma.rn.f32 	%f446, %f257, %f679, %f445;
	st.global.f32 	[%rd9+20], %f446;
$L__BB27_96:
	setp.ge.s32 	%p132, %r82, %r90;
	setp.ge.s32 	%p133, %r74, %r91;
	or.pred  	%p134, %p132, %p133;
	@%p134 bra 	$L__BB27_98;
	ld.global.f32 	%f447, [%rd9+24];
	mul.f32 	%f448, %f258, %f447;
	fma.rn.f32 	%f449, %f257, %f678, %f448;
	st.global.f32 	[%rd9+24], %f449;
$L__BB27_98:
	setp.ge.s32 	%p135, %r82, %r90;
	setp.ge.s32 	%p136, %r75, %r91;
	or.pred  	%p137, %p135, %p136;
	@%p137 bra 	$L__BB27_100;
	ld.global.f32 	%f450, [%rd9+28];
	mul.f32 	%f451, %f258, %f450;
	fma.rn.f32 	%f452, %f257, %f677, %f451;
	st.global.f32 	[%rd9+28], %f452;
$L__BB27_100:
	setp.ge.s32 	%p138, %r35, %r91;
	add.s32 	%r84, %r34, 5;
	setp.ge.s32 	%p139, %r84, %r90;
	add.s32 	%r85, %r83, %r91;
	or.pred  	%p140, %p139, %p138;
	@%p140 bra 	$L__BB27_102;
	add.s32 	%r275, %r35, %r85;
	mul.wide.s32 	%rd69, %r275, 4;
	add.s64 	%rd70, %rd1, %rd69;
	ld.global.f32 	%f453, [%rd70];
	mul.f32 	%f454, %f258, %f453;
	fma.rn.f32 	%f455, %f257, %f676, %f454;
	st.global.f32 	[%rd70], %f455;
$L__BB27_102:
	setp.ge.s32 	%p141, %r84, %r90;
	setp.ge.s32 	%p142, %r69, %r91;
	cvt.s64.s32 	%rd71, %r85;
	add.s64 	%rd72, %rd4, %rd71;
	shl.b64 	%rd73, %rd72, 2;
	add.s64 	%rd10, %rd1, %rd73;
	or.pred  	%p143, %p141, %p142;
	@%p143 bra 	$L__BB27_104;
	ld.global.f32 	%f456, [%rd10+4];
	mul.f32 	%f457, %f258, %f456;
	fma.rn.f32 	%f458, %f257, %f675, %f457;
	st.global.f32 	[%rd10+4], %f458;
$L__BB27_104:
	setp.ge.s32 	%p144, %r84, %r90;
	setp.ge.s32 	%p145, %r70, %r91;
	or.pred  	%p146, %p144, %p145;
	@%p146 bra 	$L__BB27_106;
	ld.global.f32 	%f459, [%rd10+8];
	mul.f32 	%f460, %f258, %f459;
	fma.rn.f32 	%f461, %f257, %f674, %f460;
	st.global.f32 	[%rd10+8], %f461;
$L__BB27_106:
	setp.ge.s32 	%p147, %r84, %r90;
	setp.ge.s32 	%p148, %r71, %r91;
	or.pred  	%p149, %p147, %p148;
	@%p149 bra 	$L__BB27_108;
	ld.global.f32 	%f462, [%rd10+12];
	mul.f32 	%f463, %f258, %f462;
	fma.rn.f32 	%f464, %f257, %f673, %f463;
	st.global.f32 	[%rd10+12], %f464;
$L__BB27_108:
	setp.ge.s32 	%p150, %r84, %r90;
	setp.ge.s32 	%p151, %r72, %r91;
	or.pred  	%p152, %p150, %p151;
	@%p152 bra 	$L__BB27_110;
	ld.global.f32 	%f465, [%rd10+16];
	mul.f32 	%f466, %f258, %f465;
	fma.rn.f32 	%f467, %f257, %f672, %f466;
	st.global.f32 	[%rd10+16], %f467;
$L__BB27_110:
	setp.ge.s32 	%p153, %r84, %r90;
	setp.ge.s32 	%p154, %r73, %r91;
	or.pred  	%p155, %p153, %p154;
	@%p155 bra 	$L__BB27_112;
	ld.global.f32 	%f468, [%rd10+20];
	mul.f32 	%f469, %f258, %f468;
	fma.rn.f32 	%f470, %f257, %f671, %f469;
	st.global.f32 	[%rd10+20], %f470;
$L__BB27_112:
	setp.ge.s32 	%p156, %r84, %r90;
	setp.ge.s32 	%p157, %r74, %r91;
	or.pred  	%p158, %p156, %p157;
	@%p158 bra 	$L__BB27_114;
	ld.global.f32 	%f471, [%rd10+24];
	mul.f32 	%f472, %f258, %f471;
	fma.rn.f32 	%f473, %f257, %f670, %f472;
	st.global.f32 	[%rd10+24], %f473;
$L__BB27_114:
	setp.ge.s32 	%p159, %r84, %r90;
	setp.ge.s32 	%p160, %r75, %r91;
	or.pred  	%p161, %p159, %p160;
	@%p161 bra 	$L__BB27_116;
	ld.global.f32 	%f474, [%rd10+28];
	mul.f32 	%f475, %f258, %f474;
	fma.rn.f32 	%f476, %f257, %f669, %f475;
	st.global.f32 	[%rd10+28], %f476;
$L__BB27_116:
	setp.ge.s32 	%p162, %r35, %r91;
	add.s32 	%r86, %r34, 6;
	setp.ge.s32 	%p163, %r86, %r90;
	add.s32 	%r87, %r85, %r91;
	or.pred  	%p164, %p163, %p162;
	@%p164 bra 	$L__BB27_118;
	add.s32 	%r276, %r35, %r87;
	mul.wide.s32 	%rd74, %r276, 4;
	add.s64 	%rd75, %rd1, %rd74;
	ld.global.f32 	%f477, [%rd75];
	mul.f32 	%f478, %f258, %f477;
	fma.rn.f32 	%f479, %f257, %f668, %f478;
	st.global.f32 	[%rd75], %f479;
$L__BB27_118:
	setp.ge.s32 	%p165, %r86, %r90;
	setp.ge.s32 	%p166, %r69, %r91;
	cvt.s64.s32 	%rd76, %r87;
	add.s64 	%rd77, %rd4, %rd76;
	shl.b64 	%rd78, %rd77, 2;
	add.s64 	%rd11, %rd1, %rd78;
	or.pred  	%p167, %p165, %p166;
	@%p167 bra 	$L__BB27_120;
	ld.global.f32 	%f480, [%rd11+4];
	mul.f32 	%f481, %f258, %f480;
	fma.rn.f32 	%f482, %f257, %f667, %f481;
	st.global.f32 	[%rd11+4], %f482;
$L__BB27_120:
	setp.ge.s32 	%p168, %r86, %r90;
	setp.ge.s32 	%p169, %r70, %r91;
	or.pred  	%p170, %p168, %p169;
	@%p170 bra 	$L__BB27_122;
	ld.global.f32 	%f483, [%rd11+8];
	mul.f32 	%f484, %f258, %f483;
	fma.rn.f32 	%f485, %f257, %f666, %f484;
	st.global.f32 	[%rd11+8], %f485;
$L__BB27_122:
	setp.ge.s32 	%p171, %r86, %r90;
	setp.ge.s32 	%p172, %r71, %r91;
	or.pred  	%p173, %p171, %p172;
	@%p173 bra 	$L__BB27_124;
	ld.global.f32 	%f486, [%rd11+12];
	mul.f32 	%f487, %f258, %f486;
	fma.rn.f32 	%f488, %f257, %f665, %f487;
	st.global.f32 	[%rd11+12], %f488;
$L__BB27_124:
	setp.ge.s32 	%p174, %r86, %r90;
	setp.ge.s32 	%p175, %r72, %r91;
	or.pred  	%p176, %p174, %p175;
	@%p176 bra 	$L__BB27_126;
	ld.global.f32 	%f489, [%rd11+16];
	mul.f32 	%f490, %f258, %f489;
	fma.rn.f32 	%f491, %f257, %f664, %f490;
	st.global.f32 	[%rd11+16], %f491;
$L__BB27_126:
	setp.ge.s32 	%p177, %r86, %r90;
	setp.ge.s32 	%p178, %r73, %r91;
	or.pred  	%p179, %p177, %p178;
	@%p179 bra 	$L__BB27_128;
	ld.global.f32 	%f492, [%rd11+20];
	mul.f32 	%f493, %f258, %f492;
	fma.rn.f32 	%f494, %f257, %f663, %f493;
	st.global.f32 	[%rd11+20], %f494;
$L__BB27_128:
	setp.ge.s32 	%p180, %r86, %r90;
	setp.ge.s32 	%p181, %r74, %r91;
	or.pred  	%p182, %p180, %p181;
	@%p182 bra 	$L__BB27_130;
	ld.global.f32 	%f495, [%rd11+24];
	mul.f32 	%f496, %f258, %f495;
	fma.rn.f32 	%f497, %f257, %f662, %f496;
	st.global.f32 	[%rd11+24], %f497;
$L__BB27_130:
	setp.ge.s32 	%p183, %r86, %r90;
	setp.ge.s32 	%p184, %r75, %r91;
	or.pred  	%p185, %p183, %p184;
	@%p185 bra 	$L__BB27_132;
	ld.global.f32 	%f498, [%rd11+28];
	mul.f32 	%f499, %f258, %f498;
	fma.rn.f32 	%f500, %f257, %f661, %f499;
	st.global.f32 	[%rd11+28], %f500;
$L__BB27_132:
	setp.ge.s32 	%p186, %r35, %r91;
	add.s32 	%r88, %r34, 7;
	setp.ge.s32 	%p187, %r88, %r90;
	add.s32 	%r89, %r87, %r91;
	or.pred  	%p188, %p187, %p186;
	@%p188 bra 	$L__BB27_134;
	add.s32 	%r277, %r35, %r89;
	mul.wide.s32 	%rd79, %r277, 4;
	add.s64 	%rd80, %rd1, %rd79;
	ld.global.f32 	%f501, [%rd80];
	mul.f32 	%f502, %f258, %f501;
	fma.rn.f32 	%f503, %f257, %f660, %f502;
	st.global.f32 	[%rd80], %f503;
$L__BB27_134:
	setp.ge.s32 	%p189, %r88, %r90;
	setp.ge.s32 	%p190, %r69, %r91;
	cvt.s64.s32 	%rd81, %r89;
	add.s64 	%rd82, %rd4, %rd81;
	shl.b64 	%rd83, %rd82, 2;
	add.s64 	%rd12, %rd1, %rd83;
	or.pred  	%p191, %p189, %p190;
	@%p191 bra 	$L__BB27_136;
	ld.global.f32 	%f504, [%rd12+4];
	mul.f32 	%f505, %f258, %f504;
	fma.rn.f32 	%f506, %f257, %f659, %f505;
	st.global.f32 	[%rd12+4], %f506;
$L__BB27_136:
	setp.ge.s32 	%p192, %r88, %r90;
	setp.ge.s32 	%p193, %r70, %r91;
	or.pred  	%p194, %p192, %p193;
	@%p194 bra 	$L__BB27_138;
	ld.global.f32 	%f507, [%rd12+8];
	mul.f32 	%f508, %f258, %f507;
	fma.rn.f32 	%f509, %f257, %f658, %f508;
	st.global.f32 	[%rd12+8], %f509;
$L__BB27_138:
	setp.ge.s32 	%p195, %r88, %r90;
	setp.ge.s32 	%p196, %r71, %r91;
	or.pred  	%p197, %p195, %p196;
	@%p197 bra 	$L__BB27_140;
	ld.global.f32 	%f510, [%rd12+12];
	mul.f32 	%f511, %f258, %f510;
	fma.rn.f32 	%f512, %f257, %f657, %f511;
	st.global.f32 	[%rd12+12], %f512;
$L__BB27_140:
	setp.ge.s32 	%p198, %r88, %r90;
	setp.ge.s32 	%p199, %r72, %r91;
	or.pred  	%p200, %p198, %p199;
	@%p200 bra 	$L__BB27_142;
	ld.global.f32 	%f513, [%rd12+16];
	mul.f32 	%f514, %f258, %f513;
	fma.rn.f32 	%f515, %f257, %f656, %f514;
	st.global.f32 	[%rd12+16], %f515;
$L__BB27_142:
	setp.ge.s32 	%p201, %r88, %r90;
	setp.ge.s32 	%p202, %r73, %r91;
	or.pred  	%p203, %p201, %p202;
	@%p203 bra 	$L__BB27_144;
	ld.global.f32 	%f516, [%rd12+20];
	mul.f32 	%f517, %f258, %f516;
	fma.rn.f32 	%f518, %f257, %f655, %f517;
	st.global.f32 	[%rd12+20], %f518;
$L__BB27_144:
	setp.ge.s32 	%p204, %r88, %r90;
	setp.ge.s32 	%p205, %r74, %r91;
	or.pred  	%p206, %p204, %p205;
	@%p206 bra 	$L__BB27_146;
	ld.global.f32 	%f519, [%rd12+24];
	mul.f32 	%f520, %f258, %f519;
	fma.rn.f32 	%f521, %f257, %f654, %f520;
	st.global.f32 	[%rd12+24], %f521;
$L__BB27_146:
	setp.ge.s32 	%p207, %r88, %r90;
	setp.ge.s32 	%p208, %r75, %r91;
	or.pred  	%p209, %p207, %p208;
	@%p209 bra 	$L__BB27_148;
	ld.global.f32 	%f522, [%rd12+28];
	mul.f32 	%f523, %f258, %f522;
	fma.rn.f32 	%f524, %f257, %f653, %f523;
	st.global.f32 	[%rd12+28], %f524;
$L__BB27_148:
	ret;

}
	// .globl	_Z20sgemm_vectorize_smemILi64ELi128ELi32ELi4ELi8EEvPKfS1_Pfiiiff
.visible .entry _Z20sgemm_vectorize_smemILi64ELi128ELi32ELi4ELi8EEvPKfS1_Pfiiiff(
	.param .u64 .ptr .align 1 _Z20sgemm_vectorize_smemILi64ELi128ELi32ELi4ELi8EEvPKfS1_Pfiiiff_param_0,
	.param .u64 .ptr .align 1 _Z20sgemm_vectorize_smemILi64ELi128ELi32ELi4ELi8EEvPKfS1_Pfiiiff_param_1,
	.param .u64 .ptr .align 1 _Z20sgemm_vectorize_smemILi64ELi128ELi32ELi4ELi8EEvPKfS1_Pfiiiff_param_2,
	.param .u32 _Z20sgemm_vectorize_smemILi64ELi128ELi32ELi4ELi8EEvPKfS1_Pfiiiff_param_3,
	.param .u32 _Z20sgemm_vectorize_smemILi64ELi128ELi32ELi4ELi8EEvPKfS1_Pfiiiff_param_4,
	.param .u32 _Z20sgemm_vectorize_smemILi64ELi128ELi32ELi4ELi8EEvPKfS1_Pfiiiff_param_5,
	.param .f32 _Z20sgemm_vectorize_smemILi64ELi128ELi32ELi4ELi8EEvPKfS1_Pfiiiff_param_6,
	.param .f32 _Z20sgemm_vectorize_smemILi64ELi128ELi32ELi4ELi8EEvPKfS1_Pfiiiff_param_7
)
{
	.reg .pred 	%p<114>;
	.reg .b32 	%r<287>;
	.reg .b32 	%f<393>;
	.reg .b64 	%rd<60>;
	// demoted variable
	.shared .align 4 .b8 _ZZ20sgemm_vectorize_smemILi64ELi128ELi32ELi4ELi8EEvPKfS1_PfiiiffE2As[8192];
	// demoted variable
	.shared .align 4 .b8 _ZZ20sgemm_vectorize_smemILi64ELi128ELi32ELi4ELi8EEvPKfS1_PfiiiffE2Bs[16384];
	ld.param.u64 	%rd9, [_Z20sgemm_vectorize_smemILi64ELi128ELi32ELi4ELi8EEvPKfS1_Pfiiiff_param_0];
	ld.param.u64 	%rd10, [_Z20sgemm_vectorize_smemILi64ELi128ELi32ELi4ELi8EEvPKfS1_Pfiiiff_param_1];
	ld.param.u64 	%rd11, [_Z20sgemm_vectorize_smemILi64ELi128ELi32ELi4ELi8EEvPKfS1_Pfiiiff_param_2];
	ld.param.u32 	%r72, [_Z20sgemm_vectorize_smemILi64ELi128ELi32ELi4ELi8EEvPKfS1_Pfiiiff_param_3];
	ld.param.u32 	%r73, [_Z20sgemm_vectorize_smemILi64ELi128ELi32ELi4ELi8EEvPKfS1_Pfiiiff_param_4];
	ld.param.u32 	%r74, [_Z20sgemm_vectorize_smemILi64ELi128ELi32ELi4ELi8EEvPKfS1_Pfiiiff_param_5];
	ld.param.f32 	%f129, [_Z20sgemm_vectorize_smemILi64ELi128ELi32ELi4ELi8EEvPKfS1_Pfiiiff_param_6];
	ld.param.f32 	%f130, [_Z20sgemm_vectorize_smemILi64ELi128ELi32ELi4ELi8EEvPKfS1_Pfiiiff_param_7];
	cvta.to.global.u64 	%rd1, %rd11;
	cvta.to.global.u64 	%rd2, %rd9;
	cvta.to.global.u64 	%rd3, %rd10;
	mov.u32 	%r1, %tid.y;
	mov.u32 	%r2, %tid.x;
	mov.u32 	%r75, %ctaid.y;
	shl.b32 	%r3, %r75, 6;
	mov.u32 	%r76, %ctaid.x;
	shl.b32 	%r4, %r76, 7;
	mov.u32 	%r77, %ntid.x;
	mad.lo.s32 	%r5, %r77, %r1, %r2;
	mov.u32 	%r78, %ntid.y;
	mul.lo.s32 	%r6, %r77, %r78;
	setp.lt.s32 	%p1, %r74, -30;
	mov.f32 	%f361, 0f00000000;
	mov.f32 	%f362, %f361;
	mov.f32 	%f363, %f361;
	mov.f32 	%f364, %f361;
	mov.f32 	%f365, %f361;
	mov.f32 	%f366, %f361;
	mov.f32 	%f367, %f361;
	mov.f32 	%f368, %f361;
	mov.f32 	%f369, %f361;
	mov.f32 	%f370, %f361;
	mov.f32 	%f371, %f361;
	mov.f32 	%f372, %f361;
	mov.f32 	%f373, %f361;
	mov.f32 	%f374, %f361;
	mov.f32 	%f375, %f361;
	mov.f32 	%f376, %f361;
	mov.f32 	%f377, %f361;
	mov.f32 	%f378, %f361;
	mov.f32 	%f379, %f361;
	mov.f32 	%f380, %f361;
	mov.f32 	%f381, %f361;
	mov.f32 	%f382, %f361;
	mov.f32 	%f383, %f361;
	mov.f32 	%f384, %f361;
	mov.f32 	%f385, %f361;
	mov.f32 	%f386, %f361;
	mov.f32 	%f387, %f361;
	mov.f32 	%f388, %f361;
	mov.f32 	%f389, %f361;
	mov.f32 	%f390, %f361;
	mov.f32 	%f391, %f361;
	mov.f32 	%f392, %f361;
	@%p1 bra 	$L__BB28_20;
	add.s32 	%r80, %r74, -1;
	shr.s32 	%r81, %r80, 31;
	shr.u32 	%r82, %r81, 27;
	add.s32 	%r83, %r80, %r82;
	shr.s32 	%r7, %r83, 5;
	add.s32 	%r8, %r5, %r6;
	max.u32 	%r84, %r8, 512;
	setp.lt.u32 	%p2, %r8, 512;
	selp.u32 	%r85, 1, 0, %p2;
	add.s32 	%r86, %r8, %r85;
	sub.s32 	%r87, %r84, %r86;
	div.u32 	%r88, %r87, %r6;
	add.s32 	%r9, %r88, %r85;
	max.u32 	%r89, %r8, 1024;
	setp.lt.u32 	%p3, %r8, 1024;
	selp.u32 	%r90, 1, 0, %p3;
	add.s32 	%r91, %r8, %r90;
	sub.s32 	%r92, %r89, %r91;
	div.u32 	%r93, %r92, %r6;
	add.s32 	%r10, %r93, %r90;
	and.b32  	%r11, %r9, 3;
	shl.b32 	%r94, %r5, 2;
	and.b32  	%r95, %r94, 28;
	shr.u32 	%r96, %r5, 3;
	add.s32 	%r97, %r3, %r96;
	mad.lo.s32 	%r12, %r97, %r74, %r95;
	shl.b32 	%r98, %r8, 2;
	and.b32  	%r99, %r98, 28;
	shr.u32 	%r100, %r8, 3;
	add.s32 	%r101, %r3, %r100;
	mad.lo.s32 	%r13, %r101, %r74, %r99;
	shl.b32 	%r102, %r8, 8;
	and.b32  	%r103, %r102, 1792;
	add.s32 	%r104, %r103, %r100;
	shl.b32 	%r105, %r104, 2;
	mov.u32 	%r106, _ZZ20sgemm_vectorize_smemILi64ELi128ELi32ELi4ELi8EEvPKfS1_PfiiiffE2As;
	add.s32 	%r14, %r106, %r105;
	add.s32 	%r15, %r8, %r6;
	shl.b32 	%r107, %r15, 2;
	and.b32  	%r108, %r107, 28;
	shr.u32 	%r109, %r15, 3;
	add.s32 	%r110, %r3, %r109;
	mad.lo.s32 	%r16, %r110, %r74, %r108;
	shl.b32 	%r111, %r15, 8;
	and.b32  	%r112, %r111, 1792;
	add.s32 	%r113, %r112, %r109;
	shl.b32 	%r114, %r113, 2;
	add.s32 	%r17, %r106, %r114;
	shr.u32 	%r18, %r5, 5;
	shr.u32 	%r19, %r8, 5;
	shr.u32 	%r20, %r15, 5;
	mov.b32 	%r274, 0;
	mov.f32 	%f361, 0f00000000;
$L__BB28_2:
	setp.gt.u32 	%p4, %r5, 511;
	shl.b32 	%r25, %r274, 5;
	@%p4 bra 	$L__BB28_10;
	setp.eq.s32 	%p5, %r11, 3;
	mov.u32 	%r275, %r5;
	@%p5 bra 	$L__BB28_7;
	setp.eq.s32 	%p6, %r11, 0;
	add.s32 	%r115, %r25, %r12;
	mul.wide.s32 	%rd12, %r115, 4;
	add.s64 	%rd13, %rd2, %rd12;
	ld.global.nc.v4.f32 	{%f133, %f134, %f135, %f136}, [%rd13];
	shl.b32 	%r116, %r5, 8;
	and.b32  	%r117, %r116, 1792;
	shr.u32 	%r118, %r5, 3;
	add.s32 	%r119, %r117, %r118;
	shl.b32 	%r120, %r119, 2;
	mov.u32 	%r121, _ZZ20sgemm_vectorize_smemILi64ELi128ELi32ELi4ELi8EEvPKfS1_PfiiiffE2As;
	add.s32 	%r122, %r121, %r120;
	st.shared.f32 	[%r122], %f133;
	st.shared.f32 	[%r122+256], %f134;
	st.shared.f32 	[%r122+512], %f135;
	st.shared.f32 	[%r122+768], %f136;
	mov.u32 	%r275, %r8;
	@%p6 bra 	$L__BB28_7;
	setp.eq.s32 	%p7, %r11, 1;
	add.s32 	%r123, %r25, %r13;
	mul.wide.s32 	%rd14, %r123, 4;
	add.s64 	%rd15, %rd2, %rd14;
	ld.global.nc.v4.f32 	{%f137, %f138, %f139, %f140}, [%rd15];
	st.shared.f32 	[%r14], %f137;
	st.shared.f32 	[%r14+256], %f138;
	st.shared.f32 	[%r14+512], %f139;
	st.shared.f32 	[%r14+768], %f140;
	mov.u32 	%r275, %r15;
	@%p7 bra 	$L__BB28_7;
	add.s32 	%r275, %r15, %r6;
	add.s32 	%r124, %r25, %r16;
	mul.wide.s32 	%rd16, %r124, 4;
	add.s64 	%rd17, %rd2, %rd16;
	ld.global.nc.v4.f32 	{%f141, %f142, %f143, %f144}, [%rd17];
	st.shared.f32 	[%r17], %f141;
	st.shared.f32 	[%r17+256], %f142;
	st.shared.f32 	[%r17+512], %f143;
	st.shared.f32 	[%r17+768], %f144;
$L__BB28_7:
	setp.lt.u32 	%p8, %r9, 3;
	@%p8 bra 	$L__BB28_10;
	shl.b32 	%r277, %r275, 2;
	shl.b32 	%r125, %r6, 3;
	add.s32 	%r283, %r125, %r277;
	shl.b32 	%r126, %r6, 1;
	add.s32 	%r282, %r126, %r275;
	mad.lo.s32 	%r281, %r6, 12, %r277;
	mad.lo.s32 	%r280, %r6, 3, %r275;
	add.s32 	%r279, %r6, %r275;
	shl.b32 	%r278, %r279, 2;
$L__BB28_9:
	.pragma "nounroll";
	and.b32  	%r127, %r277, 28;
	shr.u32 	%r128, %r275, 3;
	add.s32 	%r129, %r127, %r25;
	add.s32 	%r130, %r3, %r128;
	mad.lo.s32 	%r131, %r130, %r74, %r129;
	mul.wide.s32 	%rd18, %r131, 4;
	add.s64 	%rd19, %rd2, %rd18;
	ld.global.nc.v4.f32 	{%f145, %f146, %f147, %f148}, [%rd19];
	shl.b32 	%r132, %r277, 6;
	and.b32  	%r133, %r132, 1792;
	add.s32 	%r134, %r133, %r128;
	shl.b32 	%r135, %r134, 2;
	mov.u32 	%r136, _ZZ20sgemm_vectorize_smemILi64ELi128ELi32ELi4ELi8EEvPKfS1_PfiiiffE2As;
	add.s32 	%r137, %r136, %r135;
	st.shared.f32 	[%r137], %f145;
	st.shared.f32 	[%r137+256], %f146;
	st.shared.f32 	[%r137+512], %f147;
	st.shared.f32 	[%r137+768], %f148;
	add.s32 	%r138, %r275, %r6;
	and.b32  	%r139, %r278, 28;
	shr.u32 	%r140, %r279, 3;
	add.s32 	%r141, %r139, %r25;
	add.s32 	%r142, %r3, %r140;
	mad.lo.s32 	%r143, %r142, %r74, %r141;
	mul.wide.s32 	%rd20, %r143, 4;
	add.s64 	%rd21, %rd2, %rd20;
	ld.global.nc.v4.f32 	{%f149, %f150, %f151, %f152}, [%rd21];
	shl.b32 	%r144, %r278, 6;
	and.b32  	%r145, %r144, 1792;
	add.s32 	%r146, %r145, %r140;
	shl.b32 	%r147, %r146, 2;
	add.s32 	%r148, %r136, %r147;
	st.shared.f32 	[%r148], %f149;
	st.shared.f32 	[%r148+256], %f150;
	st.shared.f32 	[%r148+512], %f151;
	st.shared.f32 	[%r148+768], %f152;
	add.s32 	%r149, %r138, %r6;
	and.b32  	%r150, %r283, 28;
	shr.u32 	%r151, %r282, 3;
	add.s32 	%r152, %r150, %r25;
	add.s32 	%r153, %r3, %r151;
	mad.lo.s32 	%r154, %r153, %r74, %r152;
	mul.wide.s32 	%rd22, %r154, 4;
	add.s64 	%rd23, %rd2, %rd22;
	ld.global.nc.v4.f32 	{%f153, %f154, %f155, %f156}, [%rd23];
	shl.b32 	%r155, %r283, 6;
	and.b32  	%r156, %r155, 1792;
	add.s32 	%r157, %r156, %r151;
	shl.b32 	%r158, %r157, 2;
	add.s32 	%r159, %r136, %r158;
	st.shared.f32 	[%r159], %f153;
	st.shared.f32 	[%r159+256], %f154;
	st.shared.f32 	[%r159+512], %f155;
	st.shared.f32 	[%r159+768], %f156;
	add.s32 	%r160, %r149, %r6;
	and.b32  	%r161, %r281, 28;
	shr.u32 	%r162, %r280, 3;
	add.s32 	%r163, %r161, %r25;
	add.s32 	%r164, %r3, %r162;
	mad.lo.s32 	%r165, %r164, %r74, %r163;
	mul.wide.s32 	%rd24, %r165, 4;
	add.s64 	%rd25, %rd2, %rd24;
	ld.global.nc.v4.f32 	{%f157, %f158, %f159, %f160}, [%rd25];
	shl.b32 	%r166, %r281, 6;
	and.b32  	%r167, %r166, 1792;
	add.s32 	%r168, %r167, %r162;
	shl.b32 	%r169, %r168, 2;
	add.s32 	%r170, %r136, %r169;
	st.shared.f32 	[%r170], %f157;
	st.shared.f32 	[%r170+256], %f158;
	st.shared.f32 	[%r170+512], %f159;
	st.shared.f32 	[%r170+768], %f160;
	add.s32 	%r275, %r160, %r6;
	shl.b32 	%r171, %r6, 4;
	add.s32 	%r283, %r283, %r171;
	shl.b32 	%r172, %r6, 2;
	add.s32 	%r282, %r282, %r172;
	add.s32 	%r281, %r281, %r171;
	add.s32 	%r280, %r280, %r172;
	add.s32 	%r279, %r279, %r172;
	add.s32 	%r278, %r278, %r171;
	add.s32 	%r277, %r277, %r171;
	setp.lt.u32 	%p9, %r275, 512;
	@%p9 bra 	$L__BB28_9;
$L__BB28_10:
	setp.gt.u32 	%p10, %r5, 1023;
	@%p10 bra 	$L__BB28_17;
	and.b32  	%r35, %r10, 3;
	setp.eq.s32 	%p11, %r35, 3;
	mov.u32 	%r276, %r5;
	@%p11 bra 	$L__BB28_15;
	setp.eq.s32 	%p12, %r35, 0;
	add.s32 	%r173, %r25, %r18;
	shl.b32 	%r174, %r5, 2;
	and.b32  	%r175, %r174, 124;
	add.s32 	%r176, %r175, %r4;
	mad.lo.s32 	%r177, %r173, %r73, %r176;
	mul.wide.s32 	%rd26, %r177, 4;
	add.s64 	%rd27, %rd3, %rd26;
	ld.global.nc.v4.f32 	{%f161, %f162, %f163, %f164}, [%rd27];
	shl.b32 	%r178, %r18, 9;
	shl.b32 	%r179, %r5, 4;
	and.b32  	%r180, %r179, 496;
	or.b32  	%r181, %r178, %r180;
	mov.u32 	%r182, _ZZ20sgemm_vectorize_smemILi64ELi128ELi32ELi4ELi8EEvPKfS1_PfiiiffE2Bs;
	add.s32 	%r183, %r182, %r181;
	st.shared.f32 	[%r183], %f161;
	st.shared.f32 	[%r183+4], %f162;
	st.shared.f32 	[%r183+8], %f163;
	st.shared.f32 	[%r183+12], %f164;
	mov.u32 	%r276, %r8;
	@%p12 bra 	$L__BB28_15;
	setp.eq.s32 	%p13, %r35, 1;
	add.s32 	%r184, %r25, %r19;
	shl.b32 	%r185, %r8, 2;
	and.b32  	%r186, %r185, 124;
	add.s32 	%r187, %r186, %r4;
	mad.lo.s32 	%r188, %r184, %r73, %r187;
	mul.wide.s32 	%rd28, %r188, 4;
	add.s64 	%rd29, %rd3, %rd28;
	ld.global.nc.v4.f32 	{%f165, %f166, %f167, %f168}, [%rd29];
	shl.b32 	%r189, %r19, 9;
	shl.b32 	%r190, %r8, 4;
	and.b32  	%r191, %r190, 496;
	or.b32  	%r192, %r189, %r191;
	mov.u32 	%r193, _ZZ20sgemm_vectorize_smemILi64ELi128ELi32ELi4ELi8EEvPKfS1_PfiiiffE2Bs;
	add.s32 	%r194, %r193, %r192;
	st.shared.f32 	[%r194], %f165;
	st.shared.f32 	[%r194+4], %f166;
	st.shared.f32 	[%r194+8], %f167;
	st.shared.f32 	[%r194+12], %f168;
	mov.u32 	%r276, %r15;
	@%p13 bra 	$L__BB28_15;
	add.s32 	%r276, %r15, %r6;
	add.s32 	%r195, %r25, %r20;
	shl.b32 	%r196, %r15, 2;
	and.b32  	%r197, %r196, 124;
	add.s32 	%r198, %r197, %r4;
	mad.lo.s32 	%r199, %r195, %r73, %r198;
	mul.wide.s32 	%rd30, %r199, 4;
	add.s64 	%rd31, %rd3, %rd30;
	ld.global.nc.v4.f32 	{%f169, %f170, %f171, %f172}, [%rd31];
	shl.b32 	%r200, %r20, 9;
	shl.b32 	%r201, %r15, 4;
	and.b32  	%r202, %r201, 496;
	or.b32  	%r203, %r200, %r202;
	mov.u32 	%r204, _ZZ20sgemm_vectorize_smemILi64ELi128ELi32ELi4ELi8EEvPKfS1_PfiiiffE2Bs;
	add.s32 	%r205, %r204, %r203;
	st.shared.f32 	[%r205], %f169;
	st.shared.f32 	[%r205+4], %f170;
	st.shared.f32 	[%r205+8], %f171;
	st.shared.f32 	[%r205+12], %f172;
$L__BB28_15:
	setp.lt.u32 	%p14, %r10, 3;
	@%p14 bra 	$L__BB28_17;
$L__BB28_16:
	.pragma "nounroll";
	shl.b32 	%r206, %r276, 2;
	and.b32  	%r207, %r206, 124;
	shr.u32 	%r208, %r276, 5;
	add.s32 	%r209, %r207, %r4;
	add.s32 	%r210, %r25, %r208;
	mad.lo.s32 	%r211, %r210, %r73, %r209;
	mul.wide.s32 	%rd32, %r211, 4;
	add.s64 	%rd33, %rd3, %rd32;
	ld.global.nc.v4.f32 	{%f173, %f174, %f175, %f176}, [%rd33];
	shl.b32 	%r212, %r276, 4;
	and.b32  	%r213, %r212, 496;
	shl.b32 	%r214, %r208, 9;
	or.b32  	%r215, %r214, %r213;
	mov.u32 	%r216, _ZZ20sgemm_vectorize_smemILi64ELi128ELi32ELi4ELi8EEvPKfS1_PfiiiffE2Bs;
	add.s32 	%r217, %r216, %r215;
	st.shared.f32 	[%r217], %f173;
	st.shared.f32 	[%r217+4], %f174;
	st.shared.f32 	[%r217+8], %f175;
	st.shared.f32 	[%r217+12], %f176;
	add.s32 	%r218, %r276, %r6;
	shl.b32 	%r219, %r218, 2;
	and.b32  	%r220, %r219, 124;
	shr.u32 	%r221, %r218, 5;
	add.s32 	%r222, %r220, %r4;
	add.s32 	%r223, %r25, %r221;
	mad.lo.s32 	%r224, %r223, %r73, %r222;
	mul.wide.s32 	%rd34, %r224, 4;
	add.s64 	%rd35, %rd3, %rd34;
	ld.global.nc.v4.f32 	{%f177, %f178, %f179, %f180}, [%rd35];
	shl.b32 	%r225, %r218, 4;
	and.b32  	%r226, %r225, 496;
	shl.b32 	%r227, %r221, 9;
	or.b32  	%r228, %r227, %r226;
	add.s32 	%r229, %r216, %r228;
	st.shared.f32 	[%r229], %f177;
	st.shared.f32 	[%r229+4], %f178;
	st.shared.f32 	[%r229+8], %f179;
	st.shared.f32 	[%r229+12], %f180;
	add.s32 	%r230, %r218, %r6;
	shl.b32 	%r231, %r230, 2;
	and.b32  	%r232, %r231, 124;
	shr.u32 	%r233, %r230, 5;
	add.s32 	%r234, %r232, %r4;
	add.s32 	%r235, %r25, %r233;
	mad.lo.s32 	%r236, %r235, %r73, %r234;
	mul.wide.s32 	%rd36, %r236, 4;
	add.s64 	%rd37, %rd3, %rd36;
	ld.global.nc.v4.f32 	{%f181, %f182, %f183, %f184}, [%rd37];
	shl.b32 	%r237, %r230, 4;
	and.b32  	%r238, %r237, 496;
	shl.b32 	%r239, %r233, 9;
	or.b32  	%r240, %r239, %r238;
	add.s32 	%r241, %r216, %r240;
	st.shared.f32 	[%r241], %f181;
	st.shared.f32 	[%r241+4], %f182;
	st.shared.f32 	[%r241+8], %f183;
	st.shared.f32 	[%r241+12], %f184;
	add.s32 	%r242, %r230, %r6;
	shl.b32 	%r243, %r242, 2;
	and.b32  	%r244, %r243, 124;
	shr.u32 	%r245, %r242, 5;
	add.s32 	%r246, %r244, %r4;
	add.s32 	%r247, %r25, %r245;
	mad.lo.s32 	%r248, %r247, %r73, %r246;
	mul.wide.s32 	%rd38, %r248, 4;
	add.s64 	%rd39, %rd3, %rd38;
	ld.global.nc.v4.f32 	{%f185, %f186, %f187, %f188}, [%rd39];
	shl.b32 	%r249, %r242, 4;
	and.b32  	%r250, %r249, 496;
	shl.b32 	%r251, %r245, 9;
	or.b32  	%r252, %r251, %r250;
	add.s32 	%r253, %r216, %r252;
	st.shared.f32 	[%r253], %f185;
	st.shared.f32 	[%r253+4], %f186;
	st.shared.f32 	[%r253+8], %f187;
	st.shared.f32 	[%r253+12], %f188;
	add.s32 	%r276, %r242, %r6;
	setp.lt.u32 	%p15, %r276, 1024;
	@%p15 bra 	$L__BB28_16;
$L__BB28_17:
	bar.sync 	0;
	mov.b32 	%r286, 0;
$L__BB28_18:
	shl.b32 	%r255, %r286, 6;
	shl.b32 	%r256, %r1, 2;
	add.s32 	%r257, %r255, %r256;
	shl.b32 	%r258, %r257, 2;
	mov.u32 	%r259, _ZZ20sgemm_vectorize_smemILi64ELi128ELi32ELi4ELi8EEvPKfS1_PfiiiffE2As;
	add.s32 	%r260, %r259, %r258;
	ld.shared.f32 	%f189, [%r260];
	ld.shared.f32 	%f190, [%r260+4];
	ld.shared.f32 	%f191, [%r260+8];
	ld.shared.f32 	%f192, [%r260+12];
	shl.b32 	%r261, %r286, 7;
	shl.b32 	%r262, %r2, 3;
	add.s32 	%r263, %r261, %r262;
	shl.b32 	%r264, %r263, 2;
	mov.u32 	%r265, _ZZ20sgemm_vectorize_smemILi64ELi128ELi32ELi4ELi8EEvPKfS1_PfiiiffE2Bs;
	add.s32 	%r266, %r265, %r264;
	ld.shared.f32 	%f193, [%r266];
	ld.shared.f32 	%f194, [%r266+4];
	ld.shared.f32 	%f195, [%r266+8];
	ld.shared.f32 	%f196, [%r266+12];
	ld.shared.f32 	%f197, [%r266+16];
	ld.shared.f32 	%f198, [%r266+20];
	ld.shared.f32 	%f199, [%r266+24];
	ld.shared.f32 	%f200, [%r266+28];
	fma.rn.f32 	%f392, %f189, %f193, %f392;
	fma.rn.f32 	%f391, %f189, %f194, %f391;
	fma.rn.f32 	%f390, %f189, %f195, %f390;
	fma.rn.f32 	%f389, %f189, %f196, %f389;
	fma.rn.f32 	%f388, %f189, %f197, %f388;
	fma.rn.f32 	%f387, %f189, %f198, %f387;
	fma.rn.f32 	%f386, %f189, %f199, %f386;
	fma.rn.f32 	%f385, %f189, %f200, %f385;
	fma.rn.f32 	%f384, %f190, %f193, %f384;
	fma.rn.f32 	%f383, %f190, %f194, %f383;
	fma.rn.f32 	%f382, %f190, %f195, %f382;
	fma.rn.f32 	%f381, %f190, %f196, %f381;
	fma.rn.f32 	%f380, %f190, %f197, %f380;
	fma.rn.f32 	%f379, %f190, %f198, %f379;
	fma.rn.f32 	%f378, %f190, %f199, %f378;
	fma.rn.f32 	%f377, %f190, %f200, %f377;
	fma.rn.f32 	%f376, %f191, %f193, %f376;
	fma.rn.f32 	%f375, %f191, %f194, %f375;
	fma.rn.f32 	%f374, %f191, %f195, %f374;
	fma.rn.f32 	%f373, %f191, %f196, %f373;
	fma.rn.f32 	%f372, %f191, %f197, %f372;
	fma.rn.f32 	%f371, %f191, %f198, %f371;
	fma.rn.f32 	%f370, %f191, %f199, %f370;
	fma.rn.f32 	%f369, %f191, %f200, %f369;
	fma.rn.f32 	%f368, %f192, %f193, %f368;
	fma.rn.f32 	%f367, %f192, %f194, %f367;
	fma.rn.f32 	%f366, %f192, %f195, %f366;
	fma.rn.f32 	%f365, %f192, %f196, %f365;
	fma.rn.f32 	%f364, %f192, %f197, %f364;
	fma.rn.f32 	%f363, %f192, %f198, %f363;
	fma.rn.f32 	%f362, %f192, %f199, %f362;
	fma.rn.f32 	%f361, %f192, %f200, %f361;
	add.s32 	%r286, %r286, 1;
	setp.ne.s32 	%p16, %r286, 32;
	@%p16 bra 	$L__BB28_18;
	bar.sync 	0;
	add.s32 	%r58, %r274, 1;
	setp.eq.s32 	%p17, %r274, %r7;
	mov.u32 	%r274, %r58;
	@%p17 bra 	$L__BB28_20;
	bra.uni 	$L__BB28_2;
$L__BB28_20:
	shl.b32 	%r267, %r1, 2;
	add.s32 	%r21, %r3, %r267;
	shl.b32 	%r269, %r2, 3;
	add.s32 	%r22, %r4, %r269;
	setp.lt.s32 	%p18, %r21, %r72;
	mul.lo.s32 	%r23, %r21, %r73;
	setp.lt.s32 	%p19, %r22, %r73;
	and.pred  	%p20, %p18, %p19;
	@%p20 bra 	$L__BB28_21;
	bra.uni 	$L__BB28_22;
$L__BB28_21:
	add.s32 	%r270, %r22, %r23;
	mul.wide.s32 	%rd40, %r270, 4;
	add.s64 	%rd41, %rd1, %rd40;
	ld.global.f32 	%f201, [%rd41];
	mul.f32 	%f202, %f130, %f201;
	fma.rn.f32 	%f203, %f129, %f392, %f202;
	st.global.f32 	[%rd41], %f203;
$L__BB28_22:
	setp.ge.s32 	%p21, %r21, %r72;
	add.s32 	%r59, %r22, 1;
	setp.ge.s32 	%p22, %r59, %r73;
	cvt.s64.s32 	%rd42, %r23;
	cvt.s64.s32 	%rd4, %r22;
	add.s64 	%rd43, %rd4, %rd42;
	shl.b64 	%rd44, %rd43, 2;
	add.s64 	%rd5, %rd1, %rd44;
	or.pred  	%p23, %p21, %p22;
	@%p23 bra 	$L__BB28_24;
	ld.global.f32 	%f204, [%rd5+4];
	mul.f32 	%f205, %f130, %f204;
	fma.rn.f32 	%f206, %f129, %f391, %f205;
	st.global.f32 	[%rd5+4], %f206;
$L__BB28_24:
	setp.ge.s32 	%p24, %r21, %r72;
	add.s32 	%r60, %r22, 2;
	setp.ge.s32 	%p25, %r60, %r73;
	or.pred  	%p26, %p24, %p25;
	@%p26 bra 	$L__BB28_26;
	ld.global.f32 	%f207, [%rd5+8];
	mul.f32 	%f208, %f130, %f207;
	fma.rn.f32 	%f209, %f129, %f390, %f208;
	st.global.f32 	[%rd5+8], %f209;
$L__BB28_26:
	setp.ge.s32 	%p27, %r21, %r72;
	add.s32 	%r61, %r22, 3;
	setp.ge.s32 	%p28, %r61, %r73;
	or.pred  	%p29, %p27, %p28;
	@%p29 bra 	$L__BB28_28;
	ld.global.f32 	%f210, [%rd5+12];
	mul.f32 	%f211, %f130, %f210;
	fma.rn.f32 	%f212, %f129, %f389, %f211;
	st.global.f32 	[%rd5+12], %f212;
$L__BB28_28:
	setp.ge.s32 	%p30, %r21, %r72;
	add.s32 	%r62, %r22, 4;
	setp.ge.s32 	%p31, %r62, %r73;
	or.pred  	%p32, %p30, %p31;
	@%p32 bra 	$L__BB28_30;
	ld.global.f32 	%f213, [%rd5+16];
	mul.f32 	%f214, %f130, %f213;
	fma.rn.f32 	%f215, %f129, %f388, %f214;
	st.global.f32 	[%rd5+16], %f215;
$L__BB28_30:
	setp.ge.s32 	%p33, %r21, %r72;
	add.s32 	%r63, %r22, 5;
	setp.ge.s32 	%p34, %r63, %r73;
	or.pred  	%p35, %p33, %p34;
	@%p35 bra 	$L__BB28_32;
	ld.global.f32 	%f216, [%rd5+20];
	mul.f32 	%f217, %f130, %f216;
	fma.rn.f32 	%f218, %f129, %f387, %f217;
	st.global.f32 	[%rd5+20], %f218;
$L__BB28_32:
	setp.ge.s32 	%p36, %r21, %r72;
	add.s32 	%r64, %r22, 6;
	setp.ge.s32 	%p37, %r64, %r73;
	or.pred  	%p38, %p36, %p37;
	@%p38 bra 	$L__BB28_34;
	ld.global.f32 	%f219, [%rd5+24];
	mul.f32 	%f220, %f130, %f219;
	fma.rn.f32 	%f221, %f129, %f386, %f220;
	st.global.f32 	[%rd5+24], %f221;
$L__BB28_34:
	setp.ge.s32 	%p39, %r21, %r72;
	add.s32 	%r65, %r22, 7;
	setp.ge.s32 	%p40, %r65, %r73;
	or.pred  	%p41, %p39, %p40;
	@%p41 bra 	$L__BB28_36;
	ld.global.f32 	%f222, [%rd5+28];
	mul.f32 	%f223, %f130, %f222;
	fma.rn.f32 	%f224, %f129, %f385, %f223;
	st.global.f32 	[%rd5+28], %f224;
$L__BB28_36:
	setp.ge.s32 	%p42, %r22, %r73;
	add.s32 	%r66, %r21, 1;
	setp.ge.s32 	%p43, %r66, %r72;
	add.s32 	%r67, %r23, %r73;
	or.pred  	%p44, %p43, %p42;
	@%p44 bra 	$L__BB28_38;
	add.s32 	%r271, %r22, %r67;
	mul.wide.s32 	%rd45, %r271, 4;
	add.s64 	%rd46, %rd1, %rd45;
	ld.global.f32 	%f225, [%rd46];
	mul.f32 	%f226, %f130, %f225;
	fma.rn.f32 	%f227, %f129, %f384, %f226;
	st.global.f32 	[%rd46], %f227;
$L__BB28_38:
	setp.ge.s32 	%p45, %r66, %r72;
	setp.ge.s32 	%p46, %r59, %r73;
	cvt.s64.s32 	%rd47, %r67;
	add.s64 	%rd48, %rd4, %rd47;
	shl.b64 	%rd49, %rd48, 2;
	add.s64 	%rd6, %rd1, %rd49;
	or.pred  	%p47, %p45, %p46;
	@%p47 bra 	$L__BB28_40;
	ld.global.f32 	%f228, [%rd6+4];
	mul.f32 	%f229, %f130, %f228;
	fma.rn.f32 	%f230, %f129, %f383, %f229;
	st.global.f32 	[%rd6+4], %f230;
$L__BB28_40:
	setp.ge.s32 	%p48, %r66, %r72;
	setp.ge.s32 	%p49, %r60, %r73;
	or.pred  	%p50, %p48, %p49;
	@%p50 bra 	$L__BB28_42;
	ld.global.f32 	%f231, [%rd6+8];
	mul.f32 	%f232, %f130, %f231;
	fma.rn.f32 	%f233, %f129, %f382, %f232;
	st.global.f32 	[%rd6+8], %f233;
$L__BB28_42:
	setp.ge.s32 	%p51, %r66, %r72;
	setp.ge.s32 	%p52, %r61, %r73;
	or.pred  	%p53, %p51, %p52;
	@%p53 bra 	$L__BB28_44;
	ld.global.f32 	%f234, [%rd6+12];
	mul.f32 	%f235, %f130, %f234;
	fma.rn.f32 	%f236, %f129, %f381, %f235;
	st.global.f32 	[%rd6+12], %f236;
$L__BB28_44:
	setp.ge.s32 	%p54, %r66, %r72;
	setp.ge.s32 	%p55, %r62, %r73;
	or.pred  	%p56, %p54, %p55;
	@%p56 bra 	$L__BB28_46;
	ld.global.f32 	%f237, [%rd6+16];
	mul.f32 	%f238, %f130, %f237;
	fma.rn.f32 	%f239, %f129, %f380, %f238;
	st.global.f32 	[%rd6+16], %f239;
$L__BB28_46:
	setp.ge.s32 	%p57, %r66, %r72;
	setp.ge.s32 	%p58, %r63, %r73;
	or.pred  	%p59, %p57, %p58;
	@%p59 bra 	$L__BB28_48;
	ld.global.f32 	%f240, [%rd6+20];
	mul.f32 	%f241, %f130, %f240;
	fma.rn.f32 	%f242, %f129, %f379, %f241;
	st.global.f32 	[%rd6+20], %f242;
$L__BB28_48:
	setp.ge.s32 	%p60, %r66, %r72;
	setp.ge.s32 	%p61, %r64, %r73;
	or.pred  	%p62, %p60, %p61;
	@%p62 bra 	$L__BB28_50;
	ld.global.f32 	%f243, [%rd6+24];
	mul.f32 	%f244, %f130, %f243;
	fma.rn.f32 	%f245, %f129, %f378, %f244;
	st.global.f32 	[%rd6+24], %f245;
$L__BB28_50:
	setp.ge.s32 	%p63, %r66, %r72;
	setp.ge.s32 	%p64, %r65, %r73;
	or.pred  	%p65, %p63, %p64;
	@%p65 bra 	$L__BB28_52;
	ld.global.f32 	%f246, [%rd6+28];
	mul.f32 	%f247, %f130, %f246;
	fma.rn.f32 	%f248, %f129, %f377, %f247;
	st.global.f32 	[%rd6+28], %f248;
$L__BB28_52:
	setp.ge.s32 	%p66, %r22, %r73;
	add.s32 	%r68, %r21, 2;
	setp.ge.s32 	%p67, %r68, %r72;
	add.s32 	%r69, %r67, %r73;
	or.pred  	%p68, %p67, %p66;
	@%p68 bra 	$L__BB28_54;
	add.s32 	%r272, %r22, %r69;
	mul.wide.s32 	%rd50, %r272, 4;
	add.s64 	%rd51, %rd1, %rd50;
	ld.global.f32 	%f249, [%rd51];
	mul.f32 	%f250, %f130, %f249;
	fma.rn.f32 	%f251, %f129, %f376, %f250;
	st.global.f32 	[%rd51], %f251;
$L__BB28_54:
	setp.ge.s32 	%p69, %r68, %r72;
	setp.ge.s32 	%p70, %r59, %r73;
	cvt.s64.s32 	%rd52, %r69;
	add.s64 	%rd53, %rd4, %rd52;
	shl.b64 	%rd54, %rd53, 2;
	add.s64 	%rd7, %rd1, %rd54;
	or.pred  	%p71, %p69, %p70;
	@%p71 bra 	$L__BB28_56;
	ld.global.f32 	%f252, [%rd7+4];
	mul.f32 	%f253, %f130, %f252;
	fma.rn.f32 	%f254, %f129, %f375, %f253;
	st.global.f32 	[%rd7+4], %f254;
$L__BB28_56:
	setp.ge.s32 	%p72, %r68, %r72;
	setp.ge.s32 	%p73, %r60, %r73;
	or.pred  	%p74, %p72, %p73;
	@%p74 bra 	$L__BB28_58;
	ld.global.f32 	%f255, [%rd7+8];
	mul.f32 	%f256, %f130, %f255;
	fma.rn.f32 	%f257, %f129, %f374, %f256;
	st.global.f32 	[%rd7+8], %f257;
$L__BB28_58:
	setp.ge.s32 	%p75, %r68, %r72;
	setp.ge.s32 	%p76, %r61, %r73;
	or.pred  	%p77, %p75, %p76;
	@%p77 bra 	$L__BB28_60;
	ld.global.f32 	%f258, [%rd7+12];
	mul.f32 	%f259, %f130, %f258;
	fma.rn.f32 	%f260, %f129, %f373, %f259;
	st.global.f32 	[%rd7+12], %f260;
$L__BB28_60:
	setp.ge.s32 	%p78, %r68, %r72;
	setp.ge.s32 	%p79, %r62, %r73;
	or.pred  	%p80, %p78, %p79;
	@%p80 bra 	$L__BB28_62;
	ld.global.f32 	%f261, [%rd7+16];
	mul.f32 	%f262, %f130, %f261;
	fma.rn.f32 	%f263, %f129, %f372, %f262;
	st.global.f32 	[%rd7+16], %f263;
$L__BB28_62:
	setp.ge.s32 	%p81, %r68, %r72;
	setp.ge.s32 	%p82, %r63, %r73;
	or.pred  	%p83, %p81, %p82;
	@%p83 bra 	$L__BB28_64;
	ld.global.f32 	%f264, [%rd7+20];
	mul.f32 	%f265, %f130, %f264;
	fma.rn.f32 	%f266, %f129, %f371, %f265;
	st.global.f32 	[%rd7+20], %f266;
$L__BB28_64:
	setp.ge.s32 	%p84, %r68, %r72;
	setp.ge.s32 	%p85, %r64, %r73;
	or.pred  	%p86, %p84, %p85;
	@%p86 bra 	$L__BB28_66;
	ld.global.f32 	%f267, [%rd7+24];
	mul.f32 	%f268, %f130, %f267;
	fma.rn.f32 	%f269, %f129, %f370, %f268;
	st.global.f32 	[%rd7+24], %f269;
$L__BB28_66:
	setp.ge.s32 	%p87, %r68, %r72;
	setp.ge.s32 	%p88, %r65, %r73;
	or.pred  	%p89, %p87, %p88;
	@%p89 bra 	$L__BB28_68;
	ld.global.f32 	%f270, [%rd7+28];
	mul.f32 	%f271, %f130, %f270;
	fma.rn.f32 	%f272, %f129, %f369, %f271;
	st.global.f32 	[%rd7+28], %f272;
$L__BB28_68:
	setp.ge.s32 	%p90, %r22, %r73;
	add.s32 	%r70, %r21, 3;
	setp.ge.s32 	%p91, %r70, %r72;
	add.s32 	%r71, %r69, %r73;
	or.pred  	%p92, %p91, %p90;
	@%p92 bra 	$L__BB28_70;
	add.s32 	%r273, %r22, %r71;
	mul.wide.s32 	%rd55, %r273, 4;
	add.s64 	%rd56, %rd1, %rd55;
	ld.global.f32 	%f273, [%rd56];
	mul.f32 	%f274, %f130, %f273;
	fma.rn.f32 	%f275, %f129, %f368, %f274;
	st.global.f32 	[%rd56], %f275;
$L__BB28_70:
	setp.ge.s32 	%p93, %r70, %r72;
	setp.ge.s32 	%p94, %r59, %r73;
	cvt.s64.s32 	%rd57, %r71;
	add.s64 	%rd58, %rd4, %rd57;
	shl.b64 	%rd59, %rd58, 2;
	add.s64 	%rd8, %rd1, %rd59;
	or.pred  	%p95, %p93, %p94;
	@%p95 bra 	$L__BB28_72;
	ld.global.f32 	%f276, [%rd8+4];
	mul.f32 	%f277, %f130, %f276;
	fma.rn.f32 	%f278, %f129, %f367, %f277;
	st.global.f32 	[%rd8+4], %f278;
$L__BB28_72:
	setp.ge.s32 	%p96, %r70, %r72;
	setp.ge.s32 	%p97, %r60, %r73;
	or.pred  	%p98, %p96, %p97;
	@%p98 bra 	$L__BB28_74;
	ld.global.f32 	%f279, [%rd8+8];
	mul.f32 	%f280, %f130, %f279;
	fma.rn.f32 	%f281, %f129, %f366, %f280;
	st.global.f32 	[%rd8+8], %f281;
$L__BB28_74:
	setp.ge.s32 	%p99, %r70, %r72;
	setp.ge.s32 	%p100, %r61, %r73;
	or.pred  	%p101, %p99, %p100;
	@%p101 bra 	$L__BB28_76;
	ld.global.f32 	%f282, [%rd8+12];
	mul.f32 	%f283, %f130, %f282;
	fma.rn.f32 	%f284, %f129, %f365, %f283;
	st.global.f32 	[%rd8+12], %f284;
$L__BB28_76:
	setp.ge.s32 	%p102, %r70, %r72;
	setp.ge.s32 	%p103, %r62, %r73;
	or.pred  	%p104, %p102, %p103;
	@%p104 bra 	$L__BB28_78;
	ld.global.f32 	%f285, [%rd8+16];
	mul.f32 	%f286, %f130, %f285;
	fma.rn.f32 	%f287, %f129, %f364, %f286;
	st.global.f32 	[%rd8+16], %f287;
$L__BB28_78:
	setp.ge.s32 	%p105, %r70, %r72;
	setp.ge.s32 	%p106, %r63, %r73;
	or.pred  	%p107, %p105, %p106;
	@%p107 bra 	$L__BB28_80;
	ld.global.f32 	%f288, [%rd8+20];
	mul.f32 	%f289, %f130, %f288;
	fma.rn.f32 	%f290, %f129, %f363, %f289;
	st.global.f32 	[%rd8+20], %f290;
$L__BB28_80:
	setp.ge.s32 	%p108, %r70, %r72;
	setp.ge.s32 	%p109, %r64, %r73;
	or.pred  	%p110, %p108, %p109;
	@%p110 bra 	$L__BB28_82;
	ld.global.f32 	%f291, [%rd8+24];
	mul.f32 	%f292, %f130, %f291;
	fma.rn.f32 	%f293, %f129, %f362, %f292;
	st.global.f32 	[%rd8+24], %f293;
$L__BB28_82:
	setp.ge.s32 	%p111, %r70, %r72;
	setp.ge.s32 	%p112, %r65, %r73;
	or.pred  	%p113, %p111, %p112;
	@%p113 bra 	$L__BB28_84;
	ld.global.f32 	%f294, [%rd8+28];
	mul.f32 	%f295, %f130, %f294;
	fma.rn.f32 	%f296, %f129, %f361, %f295;
	st.global.f32 	[%rd8+28], %f296;
$L__BB28_84:
	ret;

}
	// .globl	_Z20sgemm_vectorize_smemILi64ELi128ELi32ELi8ELi4EEvPKfS1_Pfiiiff
.visible .entry _Z20sgemm_vectorize_smemILi64ELi128ELi32ELi8ELi4EEvPKfS1_Pfiiiff(
	.param .u64 .ptr .align 1 _Z20sgemm_vectorize_smemILi64ELi128ELi32ELi8ELi4EEvPKfS1_Pfiiiff_param_0,
	.param .u64 .ptr .align 1 _Z20sgemm_vectorize_smemILi64ELi128ELi32ELi8ELi4EEvPKfS1_Pfiiiff_param_1,
	.param .u64 .ptr .align 1 _Z20sgemm_vectorize_smemILi64ELi128ELi32ELi8ELi4EEvPKfS1_Pfiiiff_param_2,
	.param .u32 _Z20sgemm_vectorize_smemILi64ELi128ELi32ELi8ELi4EEvPKfS1_Pfiiiff_param_3,
	.param .u32 _Z20sgemm_vectorize_smemILi64ELi128ELi32ELi8ELi4EEvPKfS1_Pfiiiff_param_4,
	.param .u32 _Z20sgemm_vectorize_smemILi64ELi128ELi32ELi8ELi4EEvPKfS1_Pfiiiff_param_5,
	.param .f32 _Z20sgemm_vectorize_smemILi64ELi128ELi32ELi8ELi4EEvPKfS1_Pfiiiff_param_6,
	.param .f32 _Z20sgemm_vectorize_smemILi64ELi128ELi32ELi8ELi4EEvPKfS1_Pfiiiff_param_7
)
{
	.reg .pred 	%p<114>;
	.reg .b32 	%r<295>;
	.reg .b32 	%f<393>;
	.reg .b64 	%rd<84>;
	// demoted variable
	.shared .align 4 .b8 _ZZ20sgemm_vectorize_smemILi64ELi128ELi32ELi8ELi4EEvPKfS1_PfiiiffE2As[8192];
	// demoted variable
	.shared .align 4 .b8 _ZZ20sgemm_vectorize_smemILi64ELi128ELi32ELi8ELi4EEvPKfS1_PfiiiffE2Bs[16384];
	ld.param.u64 	%rd13, [_Z20sgemm_vectorize_smemILi64ELi128ELi32ELi8ELi4EEvPKfS1_Pfiiiff_param_0];
	ld.param.u64 	%rd14, [_Z20sgemm_vectorize_smemILi64ELi128ELi32ELi8ELi4EEvPKfS1_Pfiiiff_param_1];
	ld.param.u64 	%rd15, [_Z20sgemm_vectorize_smemILi64ELi128ELi32ELi8ELi4EEvPKfS1_Pfiiiff_param_2];
	ld.param.u32 	%r76, [_Z20sgemm_vectorize_smemILi64ELi128ELi32ELi8ELi4EEvPKfS1_Pfiiiff_param_3];
	ld.param.u32 	%r77, [_Z20sgemm_vectorize_smemILi64ELi128ELi32ELi8ELi4EEvPKfS1_Pfiiiff_param_4];
	ld.param.u32 	%r78, [_Z20sgemm_vectorize_smemILi64ELi128ELi32ELi8ELi4EEvPKfS1_Pfiiiff_param_5];
	ld.param.f32 	%f129, [_Z20sgemm_vectorize_smemILi64ELi128ELi32ELi8ELi4EEvPKfS1_Pfiiiff_param_6];
	ld.param.f32 	%f130, [_Z20sgemm_vectorize_smemILi64ELi128ELi32ELi8ELi4EEvPKfS1_Pfiiiff_param_7];
	cvta.to.global.u64 	%rd1, %rd15;
	cvta.to.global.u64 	%rd2, %rd13;
	cvta.to.global.u64 	%rd3, %rd14;
	mov.u32 	%r1, %tid.y;
	mov.u32 	%r2, %tid.x;
	mov.u32 	%r79, %ctaid.y;
	shl.b32 	%r3, %r79, 6;
	mov.u32 	%r80, %ctaid.x;
	shl.b32 	%r4, %r80, 7;
	mov.u32 	%r81, %ntid.x;
	mad.lo.s32 	%r5, %r81, %r1, %r2;
	mov.u32 	%r82, %ntid.y;
	mul.lo.s32 	%r6, %r81, %r82;
	setp.lt.s32 	%p1, %r78, -30;
	mov.f32 	%f361, 0f00000000;
	mov.f32 	%f362, %f361;
	mov.f32 	%f363, %f361;
	mov.f32 	%f364, %f361;
	mov.f32 	%f365, %f361;
	mov.f32 	%f366, %f361;
	mov.f32 	%f367, %f361;
	mov.f32 	%f368, %f361;
	mov.f32 	%f369, %f361;
	mov.f32 	%f370, %f361;
	mov.f32 	%f371, %f361;
	mov.f32 	%f372, %f361;
	mov.f32 	%f373, %f361;
	mov.f32 	%f374, %f361;
	mov.f32 	%f375, %f361;
	mov.f32 	%f376, %f361;
	mov.f32 	%f377, %f361;
	mov.f32 	%f378, %f361;
	mov.f32 	%f379, %f361;
	mov.f32 	%f380, %f361;
	mov.f32 	%f381, %f361;
	mov.f32 	%f382, %f361;
	mov.f32 	%f383, %f361;
	mov.f32 	%f384, %f361;
	mov.f32 	%f385, %f361;
	mov.f32 	%f386, %f361;
	mov.f32 	%f387, %f361;
	mov.f32 	%f388, %f361;
	mov.f32 	%f389, %f361;
	mov.f32 	%f390, %f361;
	mov.f32 	%f391, %f361;
	mov.f32 	%f392, %f361;
	@%p1 bra 	$L__BB29_20;
	add.s32 	%r84, %r78, -1;
	shr.s32 	%r85, %r84, 31;
	shr.u32 	%r86, %r85, 27;
	add.s32 	%r87, %r84, %r86;
	shr.s32 	%r7, %r87, 5;
	add.s32 	%r8, %r5, %r6;
	max.u32 	%r88, %r8, 512;
	setp.lt.u32 	%p2, %r8, 512;
	selp.u32 	%r89, 1, 0, %p2;
	add.s32 	%r90, %r8, %r89;
	sub.s32 	%r91, %r88, %r90;
	div.u32 	%r92, %r91, %r6;
	add.s32 	%r9, %r92, %r89;
	max.u32 	%r93, %r8, 1024;
	setp.lt.u32 	%p3, %r8, 1024;
	selp.u32 	%r94, 1, 0, %p3;
	add.s32 	%r95, %r8, %r94;
	sub.s32 	%r96, %r93, %r95;
	div.u32 	%r97, %r96, %r6;
	add.s32 	%r10, %r97, %r94;
	and.b32  	%r11, %r9, 3;
	shl.b32 	%r98, %r5, 2;
	and.b32  	%r99, %r98, 28;
	shr.u32 	%r100, %r5, 3;
	add.s32 	%r101, %r3, %r100;
	mad.lo.s32 	%r12, %r101, %r78, %r99;
	shl.b32 	%r102, %r8, 2;
	and.b32  	%r103, %r102, 28;
	shr.u32 	%r104, %r8, 3;
	add.s32 	%r105, %r3, %r104;
	mad.lo.s32 	%r13, %r105, %r78, %r103;
	shl.b32 	%r106, %r8, 8;
	and.b32  	%r107, %r106, 1792;
	add.s32 	%r108, %r107, %r104;
	shl.b32 	%r109, %r108, 2;
	mov.u32 	%r110, _ZZ20sgemm_vectorize_smemILi64ELi128ELi32ELi8ELi4EEvPKfS1_PfiiiffE2As;
	add.s32 	%r14, %r110, %r109;
	add.s32 	%r15, %r8, %r6;
	shl.b32 	%r111, %r15, 2;
	and.b32  	%r112, %r111, 28;
	shr.u32 	%r113, %r15, 3;
	add.s32 	%r114, %r3, %r113;
	mad.lo.s32 	%r16, %r114, %r78, %r112;
	shl.b32 	%r115, %r15, 8;
	and.b32  	%r116, %r115, 1792;
	add.s32 	%r117, %r116, %r113;
	shl.b32 	%r118, %r117, 2;
	add.s32 	%r17, %r110, %r118;
	shr.u32 	%r18, %r5, 5;
	shr.u32 	%r19, %r8, 5;
	shr.u32 	%r20, %r15, 5;
	mov.b32 	%r282, 0;
	mov.f32 	%f361, 0f00000000;
$L__BB29_2:
	setp.gt.u32 	%p4, %r5, 511;
	shl.b32 	%r25, %r282, 5;
	@%p4 bra 	$L__BB29_10;
	setp.eq.s32 	%p5, %r11, 3;
	mov.u32 	%r283, %r5;
	@%p5 bra 	$L__BB29_7;
	setp.eq.s32 	%p6, %r11, 0;
	add.s32 	%r119, %r25, %r12;
	mul.wide.s32 	%rd16, %r119, 4;
	add.s64 	%rd17, %rd2, %rd16;
	ld.global.nc.v4.f32 	{%f133, %f134, %f135, %f136}, [%rd17];
	shl.b32 	%r120, %r5, 8;
	and.b32  	%r121, %r120, 1792;
	shr.u32 	%r122, %r5, 3;
	add.s32 	%r123, %r121, %r122;
	shl.b32 	%r124, %r123, 2;
	mov.u32 	%r125, _ZZ20sgemm_vectorize_smemILi64ELi128ELi32ELi8ELi4EEvPKfS1_PfiiiffE2As;
	add.s32 	%r126, %r125, %r124;
	st.shared.f32 	[%r126], %f133;
	st.shared.f32 	[%r126+256], %f134;
	st.shared.f32 	[%r126+512], %f135;
	st.shared.f32 	[%r126+768], %f136;
	mov.u32 	%r283, %r8;
	@%p6 bra 	$L__BB29_7;
	setp.eq.s32 	%p7, %r11, 1;
	add.s32 	%r127, %r25, %r13;
	mul.wide.s32 	%rd18, %r127, 4;
	add.s64 	%rd19, %rd2, %rd18;
	ld.global.nc.v4.f32 	{%f137, %f138, %f139, %f140}, [%rd19];
	st.shared.f32 	[%r14], %f137;
	st.shared.f32 	[%r14+256], %f138;
	st.shared.f32 	[%r14+512], %f139;
	st.shared.f32 	[%r14+768], %f140;
	mov.u32 	%r283, %r15;
	@%p7 bra 	$L__BB29_7;
	add.s32 	%r283, %r15, %r6;
	add.s32 	%r128, %r25, %r16;
	mul.wide.s32 	%rd20, %r128, 4;
	add.s64 	%rd21, %rd2, %rd20;
	ld.global.nc.v4.f32 	{%f141, %f142, %f143, %f144}, [%rd21];
	st.shared.f32 	[%r17], %f141;
	st.shared.f32 	[%r17+256], %f142;
	st.shared.f32 	[%r17+512], %f143;
	st.shared.f32 	[%r17+768], %f144;
$L__BB29_7:
	setp.lt.u32 	%p8, %r9, 3;
	@%p8 bra 	$L__BB29_10;
	shl.b32 	%r285, %r283, 2;
	shl.b32 	%r129, %r6, 3;
	add.s32 	%r291, %r129, %r285;
	shl.b32 	%r130, %r6, 1;
	add.s32 	%r290, %r130, %r283;
	mad.lo.s32 	%r289, %r6, 12, %r285;
	mad.lo.s32 	%r288, %r6, 3, %r283;
	add.s32 	%r287, %r6, %r283;
	shl.b32 	%r286, %r287, 2;
$L__BB29_9:
	.pragma "nounroll";
	and.b32  	%r131, %r285, 28;
	shr.u32 	%r132, %r283, 3;
	add.s32 	%r133, %r131, %r25;
	add.s32 	%r134, %r3, %r132;
	mad.lo.s32 	%r135, %r134, %r78, %r133;
	mul.wide.s32 	%rd22, %r135, 4;
	add.s64 	%rd23, %rd2, %rd22;
	ld.global.nc.v4.f32 	{%f145, %f146, %f147, %f148}, [%rd23];
	shl.b32 	%r136, %r285, 6;
	and.b32  	%r137, %r136, 1792;
	add.s32 	%r138, %r137, %r132;
	shl.b32 	%r139, %r138, 2;
	mov.u32 	%r140, _ZZ20sgemm_vectorize_smemILi64ELi128ELi32ELi8ELi4EEvPKfS1_PfiiiffE2As;
	add.s32 	%r141, %r140, %r139;
	st.shared.f32 	[%r141], %f145;
	st.shared.f32 	[%r141+256], %f146;
	st.shared.f32 	[%r141+512], %f147;
	st.shared.f32 	[%r141+768], %f148;
	add.s32 	%r142, %r283, %r6;
	and.b32  	%r143, %r286, 28;
	shr.u32 	%r144, %r287, 3;
	add.s32 	%r145, %r143, %r25;
	add.s32 	%r146, %r3, %r144;
	mad.lo.s32 	%r147, %r146, %r78, %r145;
	mul.wide.s32 	%rd24, %r147, 4;
	add.s64 	%rd25, %rd2, %rd24;
	ld.global.nc.v4.f32 	{%f149, %f150, %f151, %f152}, [%rd25];
	shl.b32 	%r148, %r286, 6;
	and.b32  	%r149, %r148, 1792;
	add.s32 	%r150, %r149, %r144;
	shl.b32 	%r151, %r150, 2;
	add.s32 	%r152, %r140, %r151;
	st.shared.f32 	[%r152], %f149;
	st.shared.f32 	[%r152+256], %f150;
	st.shared.f32 	[%r152+512], %f151;
	st.shared.f32 	[%r152+768], %f152;
	add.s32 	%r153, %r142, %r6;
	and.b32  	%r154, %r291, 28;
	shr.u32 	%r155, %r290, 3;
	add.s32 	%r156, %r154, %r25;
	add.s32 	%r157, %r3, %r155;
	mad.lo.s32 	%r158, %r157, %r78, %r156;
	mul.wide.s32 	%rd26, %r158, 4;
	add.s64 	%rd27, %rd2, %rd26;
	ld.global.nc.v4.f32 	{%f153, %f154, %f155, %f156}, [%rd27];
	shl.b32 	%r159, %r291, 6;
	and.b32  	%r160, %r159, 1792;
	add.s32 	%r161, %r160, %r155;
	shl.b32 	%r162, %r161, 2;
	add.s32 	%r163, %r140, %r162;
	st.shared.f32 	[%r163], %f153;
	st.shared.f32 	[%r163+256], %f154;
	st.shared.f32 	[%r163+512], %f155;
	st.shared.f32 	[%r163+768], %f156;
	add.s32 	%r164, %r153, %r6;
	and.b32  	%r165, %r289, 28;
	shr.u32 	%r166, %r288, 3;
	add.s32 	%r167, %r165, %r25;
	add.s32 	%r168, %r3, %r166;
	mad.lo.s32 	%r169, %r168, %r78, %r167;
	mul.wide.s32 	%rd28, %r169, 4;
	add.s64 	%rd29, %rd2, %rd28;
	ld.global.nc.v4.f32 	{%f157, %f158, %f159, %f160}, [%rd29];
	shl.b32 	%r170, %r289, 6;
	and.b32  	%r171, %r170, 1792;
	add.s32 	%r172, %r171, %r166;
	shl.b32 	%r173, %r172, 2;
	add.s32 	%r174, %r140, %r173;
	st.shared.f32 	[%r174], %f157;
	st.shared.f32 	[%r174+256], %f158;
	st.shared.f32 	[%r174+512], %f159;
	st.shared.f32 	[%r174+768], %f160;
	add.s32 	%r283, %r164, %r6;
	shl.b32 	%r175, %r6, 4;
	add.s32 	%r291, %r291, %r175;
	shl.b32 	%r176, %r6, 2;
	add.s32 	%r290, %r290, %r176;
	add.s32 	%r289, %r289, %r175;
	add.s32 	%r288, %r288, %r176;
	add.s32 	%r287, %r287, %r176;
	add.s32 	%r286, %r286, %r175;
	add.s32 	%r285, %r285, %r175;
	setp.lt.u32 	%p9, %r283, 512;
	@%p9 bra 	$L__BB29_9;
$L__BB29_10:
	setp.gt.u32 	%p10, %r5, 1023;
	@%p10 bra 	$L__BB29_17;
	and.b32  	%r35, %r10, 3;
	setp.eq.s32 	%p11, %r35, 3;
	mov.u32 	%r284, %r5;
	@%p11 bra 	$L__BB29_15;
	setp.eq.s32 	%p12, %r35, 0;
	add.s32 	%r177, %r25, %r18;
	shl.b32 	%r178, %r5, 2;
	and.b32  	%r179, %r178, 124;
	add.s32 	%r180, %r179, %r4;
	mad.lo.s32 	%r181, %r177, %r77, %r180;
	mul.wide.s32 	%rd30, %r181, 4;
	add.s64 	%rd31, %rd3, %rd30;
	ld.global.nc.v4.f32 	{%f161, %f162, %f163, %f164}, [%rd31];
	shl.b32 	%r182, %r18, 9;
	shl.b32 	%r183, %r5, 4;
	and.b32  	%r184, %r183, 496;
	or.b32  	%r185, %r182, %r184;
	mov.u32 	%r186, _ZZ20sgemm_vectorize_smemILi64ELi128ELi32ELi8ELi4EEvPKfS1_PfiiiffE2Bs;
	add.s32 	%r187, %r186, %r185;
	st.shared.f32 	[%r187], %f161;
	st.shared.f32 	[%r187+4], %f162;
	st.shared.f32 	[%r187+8], %f163;
	st.shared.f32 	[%r187+12], %f164;
	mov.u32 	%r284, %r8;
	@%p12 bra 	$L__BB29_15;
	setp.eq.s32 	%p13, %r35, 1;
	add.s32 	%r188, %r25, %r19;
	shl.b32 	%r189, %r8, 2;
	and.b32  	%r190, %r189, 124;
	add.s32 	%r191, %r190, %r4;
	mad.lo.s32 	%r192, %r188, %r77, %r191;
	mul.wide.s32 	%rd32, %r192, 4;
	add.s64 	%rd33, %rd3, %rd32;
	ld.global.nc.v4.f32 	{%f165, %f166, %f167, %f168}, [%rd33];
	shl.b32 	%r193, %r19, 9;
	shl.b32 	%r194, %r8, 4;
	and.b32  	%r195, %r194, 496;
	or.b32  	%r196, %r193, %r195;
	mov.u32 	%r197, _ZZ20sgemm_vectorize_smemILi64ELi128ELi32ELi8ELi4EEvPKfS1_PfiiiffE2Bs;
	add.s32 	%r198, %r197, %r196;
	st.shared.f32 	[%r198], %f165;
	st.shared.f32 	[%r198+4], %f166;
	st.shared.f32 	[%r198+8], %f167;
	st.shared.f32 	[%r198+12], %f168;
	mov.u32 	%r284, %r15;
	@%p13 bra 	$L__BB29_15;
	add.s32 	%r284, %r15, %r6;
	add.s32 	%r199, %r25, %r20;
	shl.b32 	%r200, %r15, 2;
	and.b32  	%r201, %r200, 124;
	add.s32 	%r202, %r201, %r4;
	mad.lo.s32 	%r203, %r199, %r77, %r202;
	mul.wide.s32 	%rd34, %r203, 4;
	add.s64 	%rd35, %rd3, %rd34;
	ld.global.nc.v4.f32 	{%f169, %f170, %f171, %f172}, [%rd35];
	shl.b32 	%r204, %r20, 9;
	shl.b32 	%r205, %r15, 4;
	and.b32  	%r206, %r205, 496;
	or.b32  	%r207, %r204, %r206;
	mov.u32 	%r208, _ZZ20sgemm_vectorize_smemILi64ELi128ELi32ELi8ELi4EEvPKfS1_PfiiiffE2Bs;
	add.s32 	%r209, %r208, %r207;
	st.shared.f32 	[%r209], %f169;
	st.shared.f32 	[%r209+4], %f170;
	st.shared.f32 	[%r209+8], %f171;
	st.shared.f32 	[%r209+12], %f172;
$L__BB29_15:
	setp.lt.u32 	%p14, %r10, 3;
	@%p14 bra 	$L__BB29_17;
$L__BB29_16:
	.pragma "nounroll";
	shl.b32 	%r210, %r284, 2;
	and.b32  	%r211, %r210, 124;
	shr.u32 	%r212, %r284, 5;
	add.s32 	%r213, %r211, %r4;
	add.s32 	%r214, %r25, %r212;
	mad.lo.s32 	%r215, %r214, %r77, %r213;
	mul.wide.s32 	%rd36, %r215, 4;
	add.s64 	%rd37, %rd3, %rd36;
	ld.global.nc.v4.f32 	{%f173, %f174, %f175, %f176}, [%rd37];
	shl.b32 	%r216, %r284, 4;
	and.b32  	%r217, %r216, 496;
	shl.b32 	%r218, %r212, 9;
	or.b32  	%r219, %r218, %r217;
	mov.u32 	%r220, _ZZ20sgemm_vectorize_smemILi64ELi128ELi32ELi8ELi4EEvPKfS1_PfiiiffE2Bs;
	add.s32 	%r221, %r220, %r219;
	st.shared.f32 	[%r221], %f173;
	st.shared.f32 	[%r221+4], %f174;
	st.shared.f32 	[%r221+8], %f175;
	st.shared.f32 	[%r221+12], %f176;
	add.s32 	%r222, %r284, %r6;
	shl.b32 	%r223, %r222, 2;
	and.b32  	%r224, %r223, 124;
	shr.u32 	%r225, %r222, 5;
	add.s32 	%r226, %r224, %r4;
	add.s32 	%r227, %r25, %r225;
	mad.lo.s32 	%r228, %r227, %r77, %r226;
	mul.wide.s32 	%rd38, %r228, 4;
	add.s64 	%rd39, %rd3, %rd38;
	ld.global.nc.v4.f32 	{%f177, %f178, %f179, %f180}, [%rd39];
	shl.b32 	%r229, %r222, 4;
	and.b32  	%r230, %r229, 496;
	shl.b32 	%r231, %r225, 9;
	or.b32  	%r232, %r231, %r230;
	add.s32 	%r233, %r220, %r232;
	st.shared.f32 	[%r233], %f177;
	st.shared.f32 	[%r233+4], %f178;
	st.shared.f32 	[%r233+8], %f179;
	st.shared.f32 	[%r233+12], %f180;
	add.s32 	%r234, %r222, %r6;
	shl.b32 	%r235, %r234, 2;
	and.b32  	%r236, %r235, 124;
	shr.u32 	%r237, %r234, 5;
	add.s32 	%r238, %r236, %r4;
	add.s32 	%r239, %r25, %r237;
	mad.lo.s32 	%r240, %r239, %r77, %r238;
	mul.wide.s32 	%rd40, %r240, 4;
	add.s64 	%rd41, %rd3, %rd40;
	ld.global.nc.v4.f32 	{%f181, %f182, %f183, %f184}, [%rd41];
	shl.b32 	%r241, %r234, 4;
	and.b32  	%r242, %r241, 496;
	shl.b32 	%r243, %r237, 9;
	or.b32  	%r244, %r243, %r242;
	add.s32 	%r245, %r220, %r244;
	st.shared.f32 	[%r245], %f181;
	st.shared.f32 	[%r245+4], %f182;
	st.shared.f32 	[%r245+8], %f183;
	st.shared.f32 	[%r245+12], %f184;
	add.s32 	%r246, %r234, %r6;
	shl.b32 	%r247, %r246, 2;
	and.b32  	%r248, %r247, 124;
	shr.u32 	%r249, %r246, 5;
	add.s32 	%r250, %r248, %r4;
	add.s32 	%r251, %r25, %r249;
	mad.lo.s32 	%r252, %r251, %r77, %r250;
	mul.wide.s32 	%rd42, %r252, 4;
	add.s64 	%rd43, %rd3, %rd42;
	ld.global.nc.v4.f32 	{%f185, %f186, %f187, %f188}, [%rd43];
	shl.b32 	%r253, %r246, 4;
	and.b32  	%r254, %r253, 496;
	shl.b32 	%r255, %r249, 9;
	or.b32  	%r256, %r255, %r254;
	add.s32 	%r257, %r220, %r256;
	st.shared.f32 	[%r257], %f185;
	st.shared.f32 	[%r257+4], %f186;
	st.shared.f32 	[%r257+8], %f187;
	st.shared.f32 	[%r257+12], %f188;
	add.s32 	%r284, %r246, %r6;
	setp.lt.u32 	%p15, %r284, 1024;
	@%p15 bra 	$L__BB29_16;
$L__BB29_17:
	bar.sync 	0;
	mov.b32 	%r294, 0;
$L__BB29_18:
	shl.b32 	%r259, %r294, 6;
	shl.b32 	%r260, %r1, 3;
	add.s32 	%r261, %r259, %r260;
	shl.b32 	%r262, %r261, 2;
	mov.u32 	%r263, _ZZ20sgemm_vectorize_smemILi64ELi128ELi32ELi8ELi4EEvPKfS1_PfiiiffE2As;
	add.s32 	%r264, %r263, %r262;
	ld.shared.f32 	%f189, [%r264];
	ld.shared.f32 	%f190, [%r264+4];
	ld.shared.f32 	%f191, [%r264+8];
	ld.shared.f32 	%f192, [%r264+12];
	ld.shared.f32 	%f193, [%r264+16];
	ld.shared.f32 	%f194, [%r264+20];
	ld.shared.f32 	%f195, [%r264+24];
	ld.shared.f32 	%f196, [%r264+28];
	shl.b32 	%r265, %r294, 7;
	shl.b32 	%r266, %r2, 2;
	add.s32 	%r267, %r265, %r266;
	shl.b32 	%r268, %r267, 2;
	mov.u32 	%r269, _ZZ20sgemm_vectorize_smemILi64ELi128ELi32ELi8ELi4EEvPKfS1_PfiiiffE2Bs;
	add.s32 	%r270, %r269, %r268;
	ld.shared.f32 	%f197, [%r270];
	ld.shared.f32 	%f198, [%r270+4];
	ld.shared.f32 	%f199, [%r270+8];
	ld.shared.f32 	%f200, [%r270+12];
	fma.rn.f32 	%f392, %f189, %f197, %f392;
	fma.rn.f32 	%f391, %f189, %f198, %f391;
	fma.rn.f32 	%f390, %f189, %f199, %f390;
	fma.rn.f32 	%f389, %f189, %f200, %f389;
	fma.rn.f32 	%f388, %f190, %f197, %f388;
	fma.rn.f32 	%f387, %f190, %f198, %f387;
	fma.rn.f32 	%f386, %f190, %f199, %f386;
	fma.rn.f32 	%f385, %f190, %f200, %f385;
	fma.rn.f32 	%f384, %f191, %f197, %f384;
	fma.rn.f32 	%f383, %f191, %f198, %f383;
	fma.rn.f32 	%f382, %f191, %f199, %f382;
	fma.rn.f32 	%f381, %f191, %f200, %f381;
	fma.rn.f32 	%f380, %f192, %f197, %f380;
	fma.rn.f32 	%f379, %f192, %f198, %f379;
	fma.rn.f32 	%f378, %f192, %f199, %f378;
	fma.rn.f32 	%f377, %f192, %f200, %f377;
	fma.rn.f32 	%f376, %f193, %f197, %f376;
	fma.rn.f32 	%f375, %f193, %f198, %f375;
	fma.rn.f32 	%f374, %f193, %f199, %f374;
	fma.rn.f32 	%f373, %f193, %f200, %f373;
	fma.rn.f32 	%f372, %f194, %f197, %f372;
	fma.rn.f32 	%f371, %f194, %f198, %f371;
	fma.rn.f32 	%f370, %f194, %f199, %f370;
	fma.rn.f32 	%f369, %f194, %f200, %f369;
	fma.rn.f32 	%f368, %f195, %f197, %f368;
	fma.rn.f32 	%f367, %f195, %f198, %f367;
	fma.rn.f32 	%f366, %f195, %f199, %f366;
	fma.rn.f32 	%f365, %f195, %f200, %f365;
	fma.rn.f32 	%f364, %f196, %f197, %f364;
	fma.rn.f32 	%f363, %f196, %f198, %f363;
	fma.rn.f32 	%f362, %f196, %f199, %f362;
	fma.rn.f32 	%f361, %f196, %f200, %f361;
	add.s32 	%r294, %r294, 1;
	setp.ne.s32 	%p16, %r294, 32;
	@%p16 bra 	$L__BB29_18;
	bar.sync 	0;
	add.s32 	%r58, %r282, 1;
	setp.eq.s32 	%p17, %r282, %r7;
	mov.u32 	%r282, %r58;
	@%p17 bra 	$L__BB29_20;
	bra.uni 	$L__BB29_2;
$L__BB29_20:
	shl.b32 	%r271, %r1, 3;
	add.s32 	%r21, %r3, %r271;
	shl.b32 	%r273, %r2, 2;
	add.s32 	%r22, %r4, %r273;
	setp.lt.s32 	%p18, %r21, %r76;
	mul.lo.s32 	%r23, %r21, %r77;
	setp.lt.s32 	%p19, %r22, %r77;
	and.pred  	%p20, %p18, %p19;
	@%p20 bra 	$L__BB29_21;
	bra.uni 	$L__BB29_22;
$L__BB29_21:
	add.s32 	%r274, %r22, %r23;
	mul.wide.s32 	%rd44, %r274, 4;
	add.s64 	%rd45, %rd1, %rd44;
	ld.global.f32 	%f201, [%rd45];
	mul.f32 	%f202, %f130, %f201;
	fma.rn.f32 	%f203, %f129, %f392, %f202;
	st.global.f32 	[%rd45], %f203;
$L__BB29_22:
	setp.ge.s32 	%p21, %r21, %r76;
	add.s32 	%r59, %r22, 1;
	setp.ge.s32 	%p22, %r59, %r77;
	cvt.s64.s32 	%rd46, %r23;
	cvt.s64.s32 	%rd4, %r22;
	add.s64 	%rd47, %rd4, %rd46;
	shl.b64 	%rd48, %rd47, 2;
	add.s64 	%rd5, %rd1, %rd48;
	or.pred  	%p23, %p21, %p22;
	@%p23 bra 	$L__BB29_24;
	ld.global.f32 	%f204, [%rd5+4];
	mul.f32 	%f205, %f130, %f204;
	fma.rn.f32 	%f206, %f129, %f391, %f205;
	st.global.f32 	[%rd5+4], %f206;
$L__BB29_24:
	setp.ge.s32 	%p24, %r21, %r76;
	add.s32 	%r60, %r22, 2;
	setp.ge.s32 	%p25, %r60, %r77;
	or.pred  	%p26, %p24, %p25;
	@%p26 bra 	$L__BB29_26;
	ld.global.f32 	%f207, [%rd5+8];
	mul.f32 	%f208, %f130, %f207;
	fma.rn.f32 	%f209, %f129, %f390, %f208;
	st.global.f32 	[%rd5+8], %f209;
$L__BB29_26:
	setp.ge.s32 	%p27, %r21, %r76;
	add.s32 	%r61, %r22, 3;
	setp.ge.s32 	%p28, %r61, %r77;
	or.pred  	%p29, %p27, %p28;
	@%p29 bra 	$L__BB29_28;
	ld.global.f32 	%f210, [%rd5+12];
	mul.f32 	%f211, %f130, %f210;
	fma.rn.f32 	%f212, %f129, %f389, %f211;
	st.global.f32 	[%rd5+12], %f212;
$L__BB29_28:
	setp.ge.s32 	%p30, %r22, %r77;
	add.s32 	%r62, %r21, 1;
	setp.ge.s32 	%p31, %r62, %r76;
	add.s32 	%r63, %r23, %r77;
	or.pred  	%p32, %p31, %p30;
	@%p32 bra 	$L__BB29_30;
	add.s32 	%r275, %r22, %r63;
	mul.wide.s32 	%rd49, %r275, 4;
	add.s64 	%rd50, %rd1, %rd49;
	ld.global.f32 	%f213, [%rd50];
	mul.f32 	%f214, %f130, %f213;
	fma.rn.f32 	%f215, %f129, %f388, %f214;
	st.global.f32 	[%rd50], %f215;
$L__BB29_30:
	setp.ge.s32 	%p33, %r62, %r76;
	setp.ge.s32 	%p34, %r59, %r77;
	cvt.s64.s32 	%rd51, %r63;
	add.s64 	%rd52, %rd4, %rd51;
	shl.b64 	%rd53, %rd52, 2;
	add.s64 	%rd6, %rd1, %rd53;
	or.pred  	%p35, %p33, %p34;
	@%p35 bra 	$L__BB29_32;
	ld.global.f32 	%f216, [%rd6+4];
	mul.f32 	%f217, %f130, %f216;
	fma.rn.f32 	%f218, %f129, %f387, %f217;
	st.global.f32 	[%rd6+4], %f218;
$L__BB29_32:
	setp.ge.s32 	%p36, %r62, %r76;
	setp.ge.s32 	%p37, %r60, %r77;
	or.pred  	%p38, %p36, %p37;
	@%p38 bra 	$L__BB29_34;
	ld.global.f32 	%f219, [%rd6+8];
	mul.f32 	%f220, %f130, %f219;
	fma.rn.f32 	%f221, %f129, %f386, %f220;
	st.global.f32 	[%rd6+8], %f221;
$L__BB29_34:
	setp.ge.s32 	%p39, %r62, %r76;
	setp.ge.s32 	%p40, %r61, %r77;
	or.pred  	%p41, %p39, %p40;
	@%p41 bra 	$L__BB29_36;
	ld.global.f32 	%f222, [%rd6+12];
	mul.f32 	%f223, %f130, %f222;
	fma.rn.f32 	%f224, %f129, %f385, %f223;
	st.global.f32 	[%rd6+12], %f224;
$L__BB29_36:
	setp.ge.s32 	%p42, %r22, %r77;
	add.s32 	%r64, %r21, 2;
	setp.ge.s32 	%p43, %r64, %r76;
	add.s32 	%r65, %r63, %r77;
	or.pred  	%p44, %p43, %p42;
	@%p44 bra 	$L__BB29_38;
	add.s32 	%r276, %r22, %r65;
	mul.wide.s32 	%rd54, %r276, 4;
	add.s64 	%rd55, %rd1, %rd54;
	ld.global.f32 	%f225, [%rd55];
	mul.f32 	%f226, %f130, %f225;
	fma.rn.f32 	%f227, %f129, %f384, %f226;
	st.global.f32 	[%rd55], %f227;
$L__BB29_38:
	setp.ge.s32 	%p45, %r64, %r76;
	setp.ge.s32 	%p46, %r59, %r77;
	cvt.s64.s32 	%rd56, %r65;
	add.s64 	%rd57, %rd4, %rd56;
	shl.b64 	%rd58, %rd57, 2;
	add.s64 	%rd7, %rd1, %rd58;
	or.pred  	%p47, %p45, %p46;
	@%p47 bra 	$L__BB29_40;
	ld.global.f32 	%f228, [%rd7+4];
	mul.f32 	%f229, %f130, %f228;
	fma.rn.f32 	%f230, %f129, %f383, %f229;
	st.global.f32 	[%rd7+4], %f230;
$L__BB29_40:
	setp.ge.s32 	%p48, %r64, %r76;
	setp.ge.s32 	%p49, %r60, %r77;
	or.pred  	%p50, %p48, %p49;
	@%p50 bra 	$L__BB29_42;
	ld.global.f32 	%f231, [%rd7+8];
	mul.f32 	%f232, %f130, %f231;
	fma.rn.f32 	%f233, %f129, %f382, %f232;
	st.global.f32 	[%rd7+8], %f233;
$L__BB29_42:
	setp.ge.s32 	%p51, %r64, %r76;
	setp.ge.s32 	%p52, %r61, %r77;
	or.pred  	%p53, %p51, %p52;
	@%p53 bra 	$L__BB29_44;
	ld.global.f32 	%f234, [%rd7+12];
	mul.f32 	%f235, %f130, %f234;
	fma.rn.f32 	%f236, %f129, %f381, %f235;
	st.global.f32 	[%rd7+12], %f236;
$L__BB29_44:
	setp.ge.s32 	%p54, %r22, %r77;
	add.s32 	%r66, %r21, 3;
	setp.ge.s32 	%p55, %r66, %r76;
	add.s32 	%r67, %r65, %r77;
	or.pred  	%p56, %p55, %p54;
	@%p56 bra 	$L__BB29_46;
	add.s32 	%r277, %r22, %r67;
	mul.wide.s32 	%rd59, %r277, 4;
	add.s64 	%rd60, %rd1, %rd59;
	ld.global.f32 	%f237, [%rd60];
	mul.f32 	%f238, %f130, %f237;
	fma.rn.f32 	%f239, %f129, %f380, %f238;
	st.global.f32 	[%rd60], %f239;
$L__BB29_46:
	setp.ge.s32 	%p57, %r66, %r76;
	setp.ge.s32 	%p58, %r59, %r77;
	cvt.s64.s32 	%rd61, %r67;
	add.s64 	%rd62, %rd4, %rd61;
	shl.b64 	%rd63, %rd62, 2;
	add.s64 	%rd8, %rd1, %rd63;
	or.pred  	%p59, %p57, %p58;
	@%p59 bra 	$L__BB29_48;
	ld.global.f32 	%f240, [%rd8+4];
	mul.f32 	%f241, %f130, %f240;
	fma.rn.f32 	%f242, %f129, %f379, %f241;
	st.global.f32 	[%rd8+4], %f242;
$L__BB29_48:
	setp.ge.s32 	%p60, %r66, %r76;
	setp.ge.s32 	%p61, %r60, %r77;
	or.pred  	%p62, %p60, %p61;
	@%p62 bra 	$L__BB29_50;
	ld.global.f32 	%f243, [%rd8+8];
	mul.f32 	%f244, %f130, %f243;
	fma.rn.f32 	%f245, %f129, %f378, %f244;
	st.global.f32 	[%rd8+8], %f245;
$L__BB29_50:
	setp.ge.s32 	%p63, %r66, %r76;
	setp.ge.s32 	%p64, %r61, %r77;
	or.pred  	%p65, %p63, %p64;
	@%p65 bra 	$L__BB29_52;
	ld.global.f32 	%f246, [%rd8+12];
	mul.f32 	%f247, %f130, %f246;
	fma.rn.f32 	%f248, %f129, %f377, %f247;
	st.global.f32 	[%rd8+12], %f248;
$L__BB29_52:
	setp.ge.s32 	%p66, %r22, %r77;
	add.s32 	%r68, %r21, 4;
	setp.ge.s32 	%p67, %r68, %r76;
	add.s32 	%r69, %r67, %r77;
	or.pred  	%p68, %p67, %p66;
	@%p68 bra 	$L__BB29_54;
	add.s32 	%r278, %r22, %r69;
	mul.wide.s32 	%rd64, %r278, 4;
	add.s64 	%rd65, %rd1, %rd64;
	ld.global.f32 	%f249, [%rd65];
	mul.f32 	%f250, %f130, %f249;
	fma.rn.f32 	%f251, %f129, %f376, %f250;
	st.global.f32 	[%rd65], %f251;
$L__BB29_54:
	setp.ge.s32 	%p69, %r68, %r76;
	setp.ge.s32 	%p70, %r59, %r77;
	cvt.s64.s32 	%rd66, %r69;
	add.s64 	%rd67, %rd4, %rd66;
	shl.b64 	%rd68, %rd67, 2;
	add.s64 	%rd9, %rd1, %rd68;
	or.pred  	%p71, %p69, %p70;
	@%p71 bra 	$L__BB29_56;
	ld.global.f32 	%f252, [%rd9+4];
	mul.f32 	%f253, %f130, %f252;
	fma.rn.f32 	%f254, %f129, %f375, %f253;
	st.global.f32 	[%rd9+4], %f254;
$L__BB29_56:
	setp.ge.s32 	%p72, %r68, %r76;
	setp.ge.s32 	%p73, %r60, %r77;
	or.pred  	%p74, %p72, %p73;
	@%p74 bra 	$L__BB29_58;
	ld.global.f32 	%f255, [%rd9+8];
	mul.f32 	%f256, %f130, %f255;
	fma.rn.f32 	%f257, %f129, %f374, %f256;
	st.global.f32 	[%rd9+8], %f257;
$L__BB29_58:
	setp.ge.s32 	%p75, %r68, %r76;
	setp.ge.s32 	%p76, %r61, %r77;
	or.pred  	%p77, %p75, %p76;
	@%p77 bra 	$L__BB29_60;
	ld.global.f32 	%f258, [%rd9+12];
	mul.f32 	%f259, %f130, %f258;
	fma.rn.f32 	%f260, %f129, %f373, %f259;
	st.global.f32 	[%rd9+12], %f260;
$L__BB29_60:
	setp.ge.s32 	%p78, %r22, %r77;
	add.s32 	%r70, %r21, 5;
	setp.ge.s32 	%p79, %r70, %r76;
	add.s32 	%r71, %r69, %r77;
	or.pred  	%p80, %p79, %p78;
	@%p80 bra 	$L__BB29_62;
	add.s32 	%r279, %r22, %r71;
	mul.wide.s32 	%rd69, %r279, 4;
	add.s64 	%rd70, %rd1, %rd69;
	ld.global.f32 	%f261, [%rd70];
	mul.f32 	%f262, %f130, %f261;
	fma.rn.f32 	%f263, %f129, %f372, %f262;
	st.global.f32 	[%rd70], %f263;
$L__BB29_62:
	setp.ge.s32 	%p81, %r70, %r76;
	setp.ge.s32 	%p82, %r59, %r77;
	cvt.s64.s32 	%rd71, %r71;
	add.s64 	%rd72, %rd4, %rd71;
	shl.b64 	%rd73, %rd72, 2;
	add.s64 	%rd10, %rd1, %rd73;
	or.pred  	%p83, %p81, %p82;
	@%p83 bra 	$L__BB29_64;
	ld.global.f32 	%f264, [%rd10+4];
	mul.f32 	%f265, %f130, %f264;
	fma.rn.f32 	%f266, %f129, %f371, %f265;
	st.global.f32 	[%rd10+4], %f266;
$L__BB29_64:
	setp.ge.s32 	%p84, %r70, %r76;
	setp.ge.s32 	%p85, %r60, %r77;
	or.pred  	%p86, %p84, %p85;
	@%p86 bra 	$L__BB29_66;
	ld.global.f32 	%f267, [%rd10+8];
	mul.f32 	%f268, %f130, %f267;
	fma.rn.f32 	%f269, %f129, %f370, %f268;
	st.global.f32 	[%rd10+8], %f269;
$L__BB29_66:
	setp.ge.s32 	%p87, %r70, %r76;
	setp.ge.s32 	%p88, %r61, %r77;
	or.pred  	%p89, %p87, %p88;
	@%p89 bra 	$L__BB29_68;
	ld.global.f32 	%f270, [%rd10+12];
	mul.f32 	%f271, %f130, %f270;
	fma.rn.f32 	%f272, %f129, %f369, %f271;
	st.global.f32 	[%rd10+12], %f272;
$L__BB29_68:
	setp.ge.s32 	%p90, %r22, %r77;
	add.s32 	%r72, %r21, 6;
	setp.ge.s32 	%p91, %r72, %r76;
	add.s32 	%r73, %r71, %r77;
	or.pred  	%p92, %p91, %p90;
	@%p92 bra 	$L__BB29_70;
	add.s32 	%r280, %r22, %r73;
	mul.wide.s32 	%rd74, %r280, 4;
	add.s64 	%rd75, %rd1, %rd74;
	ld.global.f32 	%f273, [%rd75];
	mul.f32 	%f274, %f130, %f273;
	fma.rn.f32 	%f275, %f129, %f368, %f274;
	st.global.f32 	[%rd75], %f275;
$L__BB29_70:
	setp.ge.s32 	%p93, %r72, %r76;
	setp.ge.s32 	%p94, %r59, %r77;
	cvt.s64.s32 	%rd76, %r73;
	add.s64 	%rd77, %rd4, %rd76;
	shl.b64 	%rd78, %rd77, 2;
	add.s64 	%rd11, %rd1, %rd78;
	or.pred  	%p95, %p93, %p94;
	@%p95 bra 	$L__BB29_72;
	ld.global.f32 	%f276, [%rd11+4];
	mul.f32 	%f277, %f130, %f276;
	fma.rn.f32 	%f278, %f129, %f367, %f277;
	st.global.f32 	[%rd11+4], %f278;
$L__BB29_72:
	setp.ge.s32 	%p96, %r72, %r76;
	setp.ge.s32 	%p97, %r60, %r77;
	or.pred  	%p98, %p96, %p97;
	@%p98 bra 	$L__BB29_74;
	ld.global.f32 	%f279, [%rd11+8];
	mul.f32 	%f280, %f130, %f279;
	fma.rn.f32 	%f281, %f129, %f366, %f280;
	st.global.f32 	[%rd11+8], %f281;
$L__BB29_74:
	setp.ge.s32 	%p99, %r72, %r76;
	setp.ge.s32 	%p100, %r61, %r77;
	or.pred  	%p101, %p99, %p100;
	@%p101 bra 	$L__BB29_76;
	ld.global.f32 	%f282, [%rd11+12];
	mul.f32 	%f283, %f130, %f282;
	fma.rn.f32 	%f284, %f129, %f365, %f283;
	st.global.f32 	[%rd11+12], %f284;
$L__BB29_76:
	setp.ge.s32 	%p102, %r22, %r77;
	add.s32 	%r74, %r21, 7;
	setp.ge.s32 	%p103, %r74, %r76;
	add.s32 	%r75, %r73, %r77;
	or.pred  	%p104, %p103, %p102;
	@%p104 bra 	$L__BB29_78;
	add.s32 	%r281, %r22, %r75;
	mul.wide.s32 	%rd79, %r281, 4;
	add.s64 	%rd80, %rd1, %rd79;
	ld.global.f32 	%f285, [%rd80];
	mul.f32 	%f286, %f130, %f285;
	fma.rn.f32 	%f287, %f129, %f364, %f286;
	st.global.f32 	[%rd80], %f287;
$L__BB29_78:
	setp.ge.s32 	%p105, %r74, %r76;
	setp.ge.s32 	%p106, %r59, %r77;
	cvt.s64.s32 	%rd81, %r75;
	add.s64 	%rd82, %rd4, %rd81;
	shl.b64 	%rd83, %rd82, 2;
	add.s64 	%rd12, %rd1, %rd83;
	or.pred  	%p107, %p105, %p106;
	@%p107 bra 	$L__BB29_80;
	ld.global.f32 	%f288, [%rd12+4];
	mul.f32 	%f289, %f130, %f288;
	fma.rn.f32 	%f290, %f129, %f363, %f289;
	st.global.f32 	[%rd12+4], %f290;
$L__BB29_80:
	setp.ge.s32 	%p108, %r74, %r76;
	setp.ge.s32 	%p109, %r60, %r77;
	or.pred  	%p110, %p108, %p109;
	@%p110 bra 	$L__BB29_82;
	ld.global.f32 	%f291, [%rd12+8];
	mul.f32 	%f292, %f130, %f291;
	fma.rn.f32 	%f293, %f129, %f362, %f292;
	st.global.f32 	[%rd12+8], %f293;
$L__BB29_82:
	setp.ge.s32 	%p111, %r74, %r76;
	setp.ge.s32 	%p112, %r61, %r77;
	or.pred  	%p113, %p111, %p112;
	@%p113 bra 	$L__BB29_84;
	ld.global.f32 	%f294, [%rd12+12];
	mul.f32 	%f295, %f130, %f294;
	fma.rn.f32 	%f296, %f129, %f361, %f295;
	st.global.f32 	[%rd12+12], %f296;
$L__BB29_84:
	ret;

}
	// .globl	_Z20sgemm_vectorize_smemILi64ELi128ELi32ELi8ELi8EEvPKfS1_Pfiiiff
.visible .entry _Z20sgemm_vectorize_smemILi64ELi128ELi32ELi8ELi8EEvPKfS1_Pfiiiff(
	.param .u64 .ptr .align 1 _Z20sgemm_vectorize_smemILi64ELi128ELi32ELi8ELi8EEvPKfS1_Pfiiiff_param_0,
	.param .u64 .ptr .align 1 _Z20sgemm_vectorize_smemILi64ELi128ELi32ELi8ELi8EEvPKfS1_Pfiiiff_param_1,
	.param .u64 .ptr .align 1 _Z20sgemm_vectorize_smemILi64ELi128ELi32ELi8ELi8EEvPKfS1_Pfiiiff_param_2,
	.param .u32 _Z20sgemm_vectorize_smemILi64ELi128ELi32ELi8ELi8EEvPKfS1_Pfiiiff_param_3,
	.param .u32 _Z20sgemm_vectorize_smemILi64ELi128ELi32ELi8ELi8EEvPKfS1_Pfiiiff_param_4,
	.param .u32 _Z20sgemm_vectorize_smemILi64ELi128ELi32ELi8ELi8EEvPKfS1_Pfiiiff_param_5,
	.param .f32 _Z20sgemm_vectorize_smemILi64ELi128ELi32ELi8ELi8EEvPKfS1_Pfiiiff_param_6,
	.param .f32 _Z20sgemm_vectorize_smemILi64ELi128ELi32ELi8ELi8EEvPKfS1_Pfiiiff_param_7
)
{
	.reg .pred 	%p<210>;
	.reg .b32 	%r<291>;
	.reg .b32 	%f<717>;
	.reg .b64 	%rd<84>;
	// demoted variable
	.shared .align 4 .b8 _ZZ20sgemm_vectorize_smemILi64ELi128ELi32ELi8ELi8EEvPKfS1_PfiiiffE2As[8192];
	// demoted variable
	.shared .align 4 .b8 _ZZ20sgemm_vectorize_smemILi64ELi128ELi32ELi8ELi8EEvPKfS1_PfiiiffE2Bs[16384];
	ld.param.u64 	%rd13, [_Z20sgemm_vectorize_smemILi64ELi128ELi32ELi8ELi8EEvPKfS1_Pfiiiff_param_0];
	ld.param.u64 	%rd14, [_Z20sgemm_vectorize_smemILi64ELi128ELi32ELi8ELi8EEvPKfS1_Pfiiiff_param_1];
	ld.param.u64 	%rd15, [_Z20sgemm_vectorize_smemILi64ELi128ELi32ELi8ELi8EEvPKfS1_Pfiiiff_param_2];
	ld.param.u32 	%r90, [_Z20sgemm_vectorize_smemILi64ELi128ELi32ELi8ELi8EEvPKfS1_Pfiiiff_param_3];
	ld.param.u32 	%r91, [_Z20sgemm_vectorize_smemILi64ELi128ELi32ELi8ELi8EEvPKfS1_Pfiiiff_param_4];
	ld.param.u32 	%r92, [_Z20sgemm_vectorize_smemILi64ELi128ELi32ELi8ELi8EEvPKfS1_Pfiiiff_param_5];
	ld.param.f32 	%f257, [_Z20sgemm_vectorize_smemILi64ELi128ELi32ELi8ELi8EEvPKfS1_Pfiiiff_param_6];
	ld.param.f32 	%f258, [_Z20sgemm_vectorize_smemILi64ELi128ELi32ELi8ELi8EEvPKfS1_Pfiiiff_param_7];
	cvta.to.global.u64 	%rd1, %rd15;
	cvta.to.global.u64 	%rd2, %rd13;
	cvta.to.global.u64 	%rd3, %rd14;
	mov.u32 	%r1, %tid.y;
	mov.u32 	%r2, %tid.x;
	mov.u32 	%r93, %ctaid.y;
	shl.b32 	%r3, %r93, 6;
	mov.u32 	%r94, %ctaid.x;
	shl.b32 	%r4, %r94, 7;
	mov.u32 	%r95, %ntid.x;
	mad.lo.s32 	%r5, %r95, %r1, %r2;
	mov.u32 	%r96, %ntid.y;
	mul.lo.s32 	%r6, %r95, %r96;
	setp.lt.s32 	%p1, %r92, -30;
	mov.f32 	%f653, 0f00000000;
	mov.f32 	%f654, %f653;
	mov.f32 	%f655, %f653;
	mov.f32 	%f656, %f653;
	mov.f32 	%f657, %f653;
	mov.f32 	%f658, %f653;
	mov.f32 	%f659, %f653;
	mov.f32 	%f660, %f653;
	mov.f32 	%f661, %f653;
	mov.f32 	%f662, %f653;
	mov.f32 	%f663, %f653;
	mov.f32 	%f664, %f653;
	mov.f32 	%f665, %f653;
	mov.f32 	%f666, %f653;
	mov.f32 	%f667, %f653;
	mov.f32 	%f668, %f653;
	mov.f32 	%f669, %f653;
	mov.f32 	%f670, %f653;
	mov.f32 	%f671, %f653;
	mov.f32 	%f672, %f653;
	mov.f32 	%f673, %f653;
	mov.f32 	%f674, %f653;
	mov.f32 	%f675, %f653;
	mov.f32 	%f676, %f653;
	mov.f32 	%f677, %f653;
	mov.f32 	%f678, %f653;
	mov.f32 	%f679, %f653;
	mov.f32 	%f680, %f653;
	mov.f32 	%f681, %f653;
	mov.f32 	%f682, %f653;
	mov.f32 	%f683, %f653;
	mov.f32 	%f684, %f653;
	mov.f32 	%f685, %f653;
	mov.f32 	%f686, %f653;
	mov.f32 	%f687, %f653;
	mov.f32 	%f688, %f653;
	mov.f32 	%f689, %f653;
	mov.f32 	%f690, %f653;
	mov.f32 	%f691, %f653;
	mov.f32 	%f692, %f653;
	mov.f32 	%f693, %f653;
	mov.f32 	%f694, %f653;
	mov.f32 	%f695, %f653;
	mov.f32 	%f696, %f653;
	mov.f32 	%f697, %f653;
	mov.f32 	%f698, %f653;
	mov.f32 	%f699, %f653;
	mov.f32 	%f700, %f653;
	mov.f32 	%f701, %f653;
	mov.f32 	%f702, %f653;
	mov.f32 	%f703, %f653;
	mov.f32 	%f704, %f653;
	mov.f32 	%f705, %f653;
	mov.f32 	%f706, %f653;
	mov.f32 	%f707, %f653;
	mov.f32 	%f708, %f653;
	mov.f32 	%f709, %f653;
	mov.f32 	%f710, %f653;
	mov.f32 	%f711, %f653;
	mov.f32 	%f712, %f653;
	mov.f32 	%f713, %f653;
	mov.f32 	%f714, %f653;
	mov.f32 	%f715, %f653;
	mov.f32 	%f716, %f653;
	@%p1 bra 	$L__BB30_20;
	add.s32 	%r98, %r92, -1;
	shr.s32 	%r99, %r98, 31;
	shr.u32 	%r100, %r99, 27;
	add.s32 	%r101, %r98, %r100;
	shr.s32 	%r7, %r101, 5;
	shl.b32 	%r8, %r1, 3;
	shl.b32 	%r9, %r2, 3;
	add.s32 	%r10, %r5, %r6;
	max.u32 	%r102, %r10, 512;
	setp.lt.u32 	%p2, %r10, 512;
	selp.u32 	%r103, 1, 0, %p2;
	add.s32 	%r104, %r10, %r103;
	sub.s32 	%r105, %r102, %r104;
	div.u32 	%r106, %r105, %r6;
	add.s32 	%r11, %r106, %r103;
	max.u32 	%r107, %r10, 1024;
	setp.lt.u32 	%p3, %r10, 1024;
	selp.u32 	%r108, 1, 0, %p3;
	add.s32 	%r109, %r10, %r108;
	sub.s32 	%r110, %r107, %r109;
	div.u32 	%r111, %r110, %r6;
	add.s32 	%r12, %r111, %r108;
	and.b32  	%r13, %r11, 3;
	shl.b32 	%r112, %r5, 2;
	and.b32  	%r113, %r112, 28;
	shr.u32 	%r114, %r5, 3;
	add.s32 	%r115, %r3, %r114;
	mad.lo.s32 	%r14, %r115, %r92, %r113;
	shl.b32 	%r116, %r5, 8;
	and.b32  	%r117, %r116, 1792;
	add.s32 	%r118, %r117, %r114;
	shl.b32 	%r119, %r118, 2;
	mov.u32 	%r120, _ZZ20sgemm_vectorize_smemILi64ELi128ELi32ELi8ELi8EEvPKfS1_PfiiiffE2As;
	add.s32 	%r15, %r120, %r119;
	shl.b32 	%r121, %r10, 2;
	and.b32  	%r122, %r121, 28;
	shr.u32 	%r123, %r10, 3;
	add.s32 	%r124, %r3, %r123;
	mad.lo.s32 	%r16, %r124, %r92, %r122;
	shl.b32 	%r125, %r10, 8;
	and.b32  	%r126, %r125, 1792;
	add.s32 	%r127, %r126, %r123;
	shl.b32 	%r128, %r127, 2;
	add.s32 	%r17, %r120, %r128;
	add.s32 	%r18, %r10, %r6;
	shl.b32 	%r129, %r18, 2;
	and.b32  	%r130, %r129, 28;
	shr.u32 	%r131, %r18, 3;
	add.s32 	%r132, %r3, %r131;
	mad.lo.s32 	%r19, %r132, %r92, %r130;
	shl.b32 	%r133, %r18, 8;
	and.b32  	%r134, %r133, 1792;
	add.s32 	%r135, %r134, %r131;
	shl.b32 	%r136, %r135, 2;
	add.s32 	%r20, %r120, %r136;
	add.s32 	%r21, %r18, %r6;
	and.b32  	%r22, %r12, 3;
	and.b32  	%r137, %r112, 124;
	shr.u32 	%r23, %r5, 5;
	add.s32 	%r24, %r137, %r4;
	shl.b32 	%r138, %r5, 4;
	and.b32  	%r139, %r138, 496;
	shl.b32 	%r140, %r23, 9;
	or.b32  	%r141, %r140, %r139;
	mov.u32 	%r142, _ZZ20sgemm_vectorize_smemILi64ELi128ELi32ELi8ELi8EEvPKfS1_PfiiiffE2Bs;
	add.s32 	%r25, %r142, %r141;
	and.b32  	%r143, %r121, 124;
	shr.u32 	%r26, %r10, 5;
	add.s32 	%r27, %r143, %r4;
	shl.b32 	%r144, %r10, 4;
	and.b32  	%r145, %r144, 496;
	shl.b32 	%r146, %r26, 9;
	or.b32  	%r147, %r146, %r145;
	add.s32 	%r28, %r142, %r147;
	and.b32  	%r148, %r129, 124;
	shr.u32 	%r29, %r18, 5;
	add.s32 	%r30, %r148, %r4;
	shl.b32 	%r149, %r18, 4;
	and.b32  	%r150, %r149, 496;
	shl.b32 	%r151, %r29, 9;
	or.b32  	%r152, %r151, %r150;
	add.s32 	%r31, %r142, %r152;
	shl.b32 	%r32, %r6, 4;
	shl.b32 	%r33, %r6, 2;
	mov.b32 	%r278, 0;
	mov.f32 	%f653, 0f00000000;
$L__BB30_2:
	setp.gt.u32 	%p4, %r5, 511;
	shl.b32 	%r38, %r278, 5;
	@%p4 bra 	$L__BB30_10;
	setp.eq.s32 	%p5, %r13, 3;
	mov.u32 	%r279, %r5;
	@%p5 bra 	$L__BB30_7;
	setp.eq.s32 	%p6, %r13, 0;
	add.s32 	%r153, %r38, %r14;
	mul.wide.s32 	%rd16, %r153, 4;
	add.s64 	%rd17, %rd2, %rd16;
	ld.global.nc.v4.f32 	{%f261, %f262, %f263, %f264}, [%rd17];
	st.shared.f32 	[%r15], %f261;
	st.shared.f32 	[%r15+256], %f262;
	st.shared.f32 	[%r15+512], %f263;
	st.shared.f32 	[%r15+768], %f264;
	mov.u32 	%r279, %r10;
	@%p6 bra 	$L__BB30_7;
	setp.eq.s32 	%p7, %r13, 1;
	add.s32 	%r154, %r38, %r16;
	mul.wide.s32 	%rd18, %r154, 4;
	add.s64 	%rd19, %rd2, %rd18;
	ld.global.nc.v4.f32 	{%f265, %f266, %f267, %f268}, [%rd19];
	st.shared.f32 	[%r17], %f265;
	st.shared.f32 	[%r17+256], %f266;
	st.shared.f32 	[%r17+512], %f267;
	st.shared.f32 	[%r17+768], %f268;
	mov.u32 	%r279, %r18;
	@%p7 bra 	$L__BB30_7;
	add.s32 	%r155, %r38, %r19;
	mul.wide.s32 	%rd20, %r155, 4;
	add.s64 	%rd21, %rd2, %rd20;
	ld.global.nc.v4.f32 	{%f269, %f270, %f271, %f272}, [%rd21];
	st.shared.f32 	[%r20], %f269;
	st.shared.f32 	[%r20+256], %f270;
	st.shared.f32 	[%r20+512], %f271;
	st.shared.f32 	[%r20+768], %f272;
	mov.u32 	%r279, %r21;
$L__BB30_7:
	setp.lt.u32 	%p8, %r11, 3;
	@%p8 bra 	$L__BB30_10;
	shl.b32 	%r281, %r279, 2;
	shl.b32 	%r156, %r6, 3;
	add.s32 	%r287, %r156, %r281;
	shl.b32 	%r157, %r6, 1;
	add.s32 	%r286, %r157, %r279;
	mad.lo.s32 	%r285, %r6, 12, %r281;
	mad.lo.s32 	%r284, %r6, 3, %r279;
	add.s32 	%r283, %r6, %r279;
	shl.b32 	%r282, %r283, 2;
$L__BB30_9:
	.pragma "nounroll";
	and.b32  	%r158, %r281, 28;
	shr.u32 	%r159, %r279, 3;
	add.s32 	%r160, %r158, %r38;
	add.s32 	%r161, %r3, %r159;
	mad.lo.s32 	%r162, %r161, %r92, %r160;
	mul.wide.s32 	%rd22, %r162, 4;
	add.s64 	%rd23, %rd2, %rd22;
	ld.global.nc.v4.f32 	{%f273, %f274, %f275, %f276}, [%rd23];
	shl.b32 	%r163, %r281, 6;
	and.b32  	%r164, %r163, 1792;
	add.s32 	%r165, %r164, %r159;
	shl.b32 	%r166, %r165, 2;
	mov.u32 	%r167, _ZZ20sgemm_vectorize_smemILi64ELi128ELi32ELi8ELi8EEvPKfS1_PfiiiffE2As;
	add.s32 	%r168, %r167, %r166;
	st.shared.f32 	[%r168], %f273;
	st.shared.f32 	[%r168+256], %f274;
	st.shared.f32 	[%r168+512], %f275;
	st.shared.f32 	[%r168+768], %f276;
	add.s32 	%r169, %r279, %r6;
	and.b32  	%r170, %r282, 28;
	shr.u32 	%r171, %r283, 3;
	add.s32 	%r172, %r170, %r38;
	add.s32 	%r173, %r3, %r171;
	mad.lo.s32 	%r174, %r173, %r92, %r172;
	mul.wide.s32 	%rd24, %r174, 4;
	add.s64 	%rd25, %rd2, %rd24;
	ld.global.nc.v4.f32 	{%f277, %f278, %f279, %f280}, [%rd25];
	shl.b32 	%r175, %r282, 6;
	and.b32  	%r176, %r175, 1792;
	add.s32 	%r177, %r176, %r171;
	shl.b32 	%r178, %r177, 2;
	add.s32 	%r179, %r167, %r178;
	st.shared.f32 	[%r179], %f277;
	st.shared.f32 	[%r179+256], %f278;
	st.shared.f32 	[%r179+512], %f279;
	st.shared.f32 	[%r179+768], %f280;
	add.s32 	%r180, %r169, %r6;
	and.b32  	%r181, %r287, 28;
	shr.u32 	%r182, %r286, 3;
	add.s32 	%r183, %r181, %r38;
	add.s32 	%r184, %r3, %r182;
	mad.lo.s32 	%r185, %r184, %r92, %r183;
	mul.wide.s32 	%rd26, %r185, 4;
	add.s64 	%rd27, %rd2, %rd26;
	ld.global.nc.v4.f32 	{%f281, %f282, %f283, %f284}, [%rd27];
	shl.b32 	%r186, %r287, 6;
	and.b32  	%r187, %r186, 1792;
	add.s32 	%r188, %r187, %r182;
	shl.b32 	%r189, %r188, 2;
	add.s32 	%r190, %r167, %r189;
	st.shared.f32 	[%r190], %f281;
	st.shared.f32 	[%r190+256], %f282;
	st.shared.f32 	[%r190+512], %f283;
	st.shared.f32 	[%r190+768], %f284;
	add.s32 	%r191, %r180, %r6;
	and.b32  	%r192, %r285, 28;
	shr.u32 	%r193, %r284, 3;
	add.s32 	%r194, %r192, %r38;
	add.s32 	%r195, %r3, %r193;
	mad.lo.s32 	%r196, %r195, %r92, %r194;
	mul.wide.s32 	%rd28, %r196, 4;
	add.s64 	%rd29, %rd2, %rd28;
	ld.global.nc.v4.f32 	{%f285, %f286, %f287, %f288}, [%rd29];
	shl.b32 	%r197, %r285, 6;
	and.b32  	%r198, %r197, 1792;
	add.s32 	%r199, %r198, %r193;
	shl.b32 	%r200, %r199, 2;
	add.s32 	%r201, %r167, %r200;
	st.shared.f32 	[%r201], %f285;
	st.shared.f32 	[%r201+256], %f286;
	st.shared.f32 	[%r201+512], %f287;
	st.shared.f32 	[%r201+768], %f288;
	add.s32 	%r279, %r191, %r6;
	add.s32 	%r287, %r287, %r32;
	add.s32 	%r286, %r286, %r33;
	add.s32 	%r285, %r285, %r32;
	add.s32 	%r284, %r284, %r33;
	add.s32 	%r283, %r283, %r33;
	add.s32 	%r282, %r282, %r32;
	add.s32 	%r281, %r281, %r32;
	setp.lt.u32 	%p9, %r279, 512;
	@%p9 bra 	$L__BB30_9;
$L__BB30_10:
	setp.gt.u32 	%p10, %r5, 1023;
	@%p10 bra 	$L__BB30_17;
	setp.eq.s32 	%p11, %r22, 3;
	mov.u32 	%r280, %r5;
	@%p11 bra 	$L__BB30_15;
	setp.eq.s32 	%p12, %r22, 0;
	add.s32 	%r202, %r38, %r23;
	mad.lo.s32 	%r203, %r202, %r91, %r24;
	mul.wide.s32 	%rd30, %r203, 4;
	add.s64 	%rd31, %rd3, %rd30;
	ld.global.nc.v4.f32 	{%f289, %f290, %f291, %f292}, [%rd31];
	st.shared.f32 	[%r25], %f289;
	st.shared.f32 	[%r25+4], %f290;
	st.shared.f32 	[%r25+8], %f291;
	st.shared.f32 	[%r25+12], %f292;
	mov.u32 	%r280, %r10;
	@%p12 bra 	$L__BB30_15;
	setp.eq.s32 	%p13, %r22, 1;
	add.s32 	%r204, %r38, %r26;
	mad.lo.s32 	%r205, %r204, %r91, %r27;
	mul.wide.s32 	%rd32, %r205, 4;
	add.s64 	%rd33, %rd3, %rd32;
	ld.global.nc.v4.f32 	{%f293, %f294, %f295, %f296}, [%rd33];
	st.shared.f32 	[%r28], %f293;
	st.shared.f32 	[%r28+4], %f294;
	st.shared.f32 	[%r28+8], %f295;
	st.shared.f32 	[%r28+12], %f296;
	mov.u32 	%r280, %r18;
	@%p13 bra 	$L__BB30_15;
	add.s32 	%r206, %r38, %r29;
	mad.lo.s32 	%r207, %r206, %r91, %r30;
	mul.wide.s32 	%rd34, %r207, 4;
	add.s64 	%rd35, %rd3, %rd34;
	ld.global.nc.v4.f32 	{%f297, %f298, %f299, %f300}, [%rd35];
	st.shared.f32 	[%r31], %f297;
	st.shared.f32 	[%r31+4], %f298;
	st.shared.f32 	[%r31+8], %f299;
	st.shared.f32 	[%r31+12], %f300;
	mov.u32 	%r280, %r21;
$L__BB30_15:
	setp.lt.u32 	%p14, %r12, 3;
	@%p14 bra 	$L__BB30_17;
$L__BB30_16:
	.pragma "nounroll";
	shl.b32 	%r208, %r280, 2;
	and.b32  	%r209, %r208, 124;
	shr.u32 	%r210, %r280, 5;
	add.s32 	%r211, %r209, %r4;
	add.s32 	%r212, %r38, %r210;
	mad.lo.s32 	%r213, %r212, %r91, %r211;
	mul.wide.s32 	%rd36, %r213, 4;
	add.s64 	%rd37, %rd3, %rd36;
	ld.global.nc.v4.f32 	{%f301, %f302, %f303, %f304}, [%rd37];
	shl.b32 	%r214, %r280, 4;
	and.b32  	%r215, %r214, 496;
	shl.b32 	%r216, %r210, 9;
	or.b32  	%r217, %r216, %r215;
	mov.u32 	%r218, _ZZ20sgemm_vectorize_smemILi64ELi128ELi32ELi8ELi8EEvPKfS1_PfiiiffE2Bs;
	add.s32 	%r219, %r218, %r217;
	st.shared.f32 	[%r219], %f301;
	st.shared.f32 	[%r219+4], %f302;
	st.shared.f32 	[%r219+8], %f303;
	st.shared.f32 	[%r219+12], %f304;
	add.s32 	%r220, %r280, %r6;
	shl.b32 	%r221, %r220, 2;
	and.b32  	%r222, %r221, 124;
	shr.u32 	%r223, %r220, 5;
	add.s32 	%r224, %r222, %r4;
	add.s32 	%r225, %r38, %r223;
	mad.lo.s32 	%r226, %r225, %r91, %r224;
	mul.wide.s32 	%rd38, %r226, 4;
	add.s64 	%rd39, %rd3, %rd38;
	ld.global.nc.v4.f32 	{%f305, %f306, %f307, %f308}, [%rd39];
	shl.b32 	%r227, %r220, 4;
	and.b32  	%r228, %r227, 496;
	shl.b32 	%r229, %r223, 9;
	or.b32  	%r230, %r229, %r228;
	add.s32 	%r231, %r218, %r230;
	st.shared.f32 	[%r231], %f305;
	st.shared.f32 	[%r231+4], %f306;
	st.shared.f32 	[%r231+8], %f307;
	st.shared.f32 	[%r231+12], %f308;
	add.s32 	%r232, %r220, %r6;
	shl.b32 	%r233, %r232, 2;
	and.b32  	%r234, %r233, 124;
	shr.u32 	%r235, %r232, 5;
	add.s32 	%r236, %r234, %r4;
	add.s32 	%r237, %r38, %r235;
	mad.lo.s32 	%r238, %r237, %r91, %r236;
	mul.wide.s32 	%rd40, %r238, 4;
	add.s64 	%rd41, %rd3, %rd40;
	ld.global.nc.v4.f32 	{%f309, %f310, %f311, %f312}, [%rd41];
	shl.b32 	%r239, %r232, 4;
	and.b32  	%r240, %r239, 496;
	shl.b32 	%r241, %r235, 9;
	or.b32  	%r242, %r241, %r240;
	add.s32 	%r243, %r218, %r242;
	st.shared.f32 	[%r243], %f309;
	st.shared.f32 	[%r243+4], %f310;
	st.shared.f32 	[%r243+8], %f311;
	st.shared.f32 	[%r243+12], %f312;
	add.s32 	%r244, %r232, %r6;
	shl.b32 	%r245, %r244, 2;
	and.b32  	%r246, %r245, 124;
	shr.u32 	%r247, %r244, 5;
	add.s32 	%r248, %r246, %r4;
	add.s32 	%r249, %r38, %r247;
	mad.lo.s32 	%r250, %r249, %r91, %r248;
	mul.wide.s32 	%rd42, %r250, 4;
	add.s64 	%rd43, %rd3, %rd42;
	ld.global.nc.v4.f32 	{%f313, %f314, %f315, %f316}, [%rd43];
	shl.b32 	%r251, %r244, 4;
	and.b32  	%r252, %r251, 496;
	shl.b32 	%r253, %r247, 9;
	or.b32  	%r254, %r253, %r252;
	add.s32 	%r255, %r218, %r254;
	st.shared.f32 	[%r255], %f313;
	st.shared.f32 	[%r255+4], %f314;
	st.shared.f32 	[%r255+8], %f315;
	st.shared.f32 	[%r255+12], %f316;
	add.s32 	%r280, %r244, %r6;
	setp.lt.u32 	%p15, %r280, 1024;
	@%p15 bra 	$L__BB30_16;
$L__BB30_17:
	bar.sync 	0;
	mov.b32 	%r290, 0;
$L__BB30_18:
	shl.b32 	%r257, %r290, 6;
	add.s32 	%r258, %r257, %r8;
	shl.b32 	%r259, %r258, 2;
	mov.u32 	%r260, _ZZ20sgemm_vectorize_smemILi64ELi128ELi32ELi8ELi8EEvPKfS1_PfiiiffE2As;
	add.s32 	%r261, %r260, %r259;
	ld.shared.f32 	%f317, [%r261];
	ld.shared.f32 	%f318, [%r261+4];
	ld.shared.f32 	%f319, [%r261+8];
	ld.shared.f32 	%f320, [%r261+12];
	ld.shared.f32 	%f321, [%r261+16];
	ld.shared.f32 	%f322, [%r261+20];
	ld.shared.f32 	%f323, [%r261+24];
	ld.shared.f32 	%f324, [%r261+28];
	shl.b32 	%r262, %r290, 7;
	add.s32 	%r263, %r262, %r9;
	shl.b32 	%r264, %r263, 2;
	mov.u32 	%r265, _ZZ20sgemm_vectorize_smemILi64ELi128ELi32ELi8ELi8EEvPKfS1_PfiiiffE2Bs;
	add.s32 	%r266, %r265, %r264;
	ld.shared.f32 	%f325, [%r266];
	ld.shared.f32 	%f326, [%r266+4];
	ld.shared.f32 	%f327, [%r266+8];
	ld.shared.f32 	%f328, [%r266+12];
	ld.shared.f32 	%f329, [%r266+16];
	ld.shared.f32 	%f330, [%r266+20];
	ld.shared.f32 	%f331, [%r266+24];
	ld.shared.f32 	%f332, [%r266+28];
	fma.rn.f32 	%f716, %f317, %f325, %f716;
	fma.rn.f32 	%f715, %f317, %f326, %f715;
	fma.rn.f32 	%f714, %f317, %f327, %f714;
	fma.rn.f32 	%f713, %f317, %f328, %f713;
	fma.rn.f32 	%f712, %f317, %f329, %f712;
	fma.rn.f32 	%f711, %f317, %f330, %f711;
	fma.rn.f32 	%f710, %f317, %f331, %f710;
	fma.rn.f32 	%f709, %f317, %f332, %f709;
	fma.rn.f32 	%f708, %f318, %f325, %f708;
	fma.rn.f32 	%f707, %f318, %f326, %f707;
	fma.rn.f32 	%f706, %f318, %f327, %f706;
	fma.rn.f32 	%f705, %f318, %f328, %f705;
	fma.rn.f32 	%f704, %f318, %f329, %f704;
	fma.rn.f32 	%f703, %f318, %f330, %f703;
	fma.rn.f32 	%f702, %f318, %f331, %f702;
	fma.rn.f32 	%f701, %f318, %f332, %f701;
	fma.rn.f32 	%f700, %f319, %f325, %f700;
	fma.rn.f32 	%f699, %f319, %f326, %f699;
	fma.rn.f32 	%f698, %f319, %f327, %f698;
	fma.rn.f32 	%f697, %f319, %f328, %f697;
	fma.rn.f32 	%f696, %f319, %f329, %f696;
	fma.rn.f32 	%f695, %f319, %f330, %f695;
	fma.rn.f32 	%f694, %f319, %f331, %f694;
	fma.rn.f32 	%f693, %f319, %f332, %f693;
	fma.rn.f32 	%f692, %f320, %f325, %f692;
	fma.rn.f32 	%f691, %f320, %f326, %f691;
	fma.rn.f32 	%f690, %f320, %f327, %f690;
	fma.rn.f32 	%f689, %f320, %f328, %f689;
	fma.rn.f32 	%f688, %f320, %f329, %f688;
	fma.rn.f32 	%f687, %f320, %f330, %f687;
	fma.rn.f32 	%f686, %f320, %f331, %f686;
	fma.rn.f32 	%f685, %f320, %f332, %f685;
	fma.rn.f32 	%f684, %f321, %f325, %f684;
	fma.rn.f32 	%f683, %f321, %f326, %f683;
	fma.rn.f32 	%f682, %f321, %f327, %f682;
	fma.rn.f32 	%f681, %f321, %f328, %f681;
	fma.rn.f32 	%f680, %f321, %f329, %f680;
	fma.rn.f32 	%f679, %f321, %f330, %f679;
	fma.rn.f32 	%f678, %f321, %f331, %f678;
	fma.rn.f32 	%f677, %f321, %f332, %f677;
	fma.rn.f32 	%f676, %f322, %f325, %f676;
	fma.rn.f32 	%f675, %f322, %f326, %f675;
	fma.rn.f32 	%f674, %f322, %f327, %f674;
	fma.rn.f32 	%f673, %f322, %f328, %f673;
	fma.rn.f32 	%f672, %f322, %f329, %f672;
	fma.rn.f32 	%f671, %f322, %f330, %f671;
	fma.rn.f32 	%f670, %f322, %f331, %f670;
	fma.rn.f32 	%f669, %f322, %f332, %f669;
	fma.rn.f32 	%f668, %f323, %f325, %f668;
	fma.rn.f32 	%f667, %f323, %f326, %f667;
	fma.rn.f32 	%f666, %f323, %f327, %f666;
	fma.rn.f32 	%f665, %f323, %f328, %f665;
	fma.rn.f32 	%f664, %f323, %f329, %f664;
	fma.rn.f32 	%f663, %f323, %f330, %f663;
	fma.rn.f32 	%f662, %f323, %f331, %f662;
	fma.rn.f32 	%f661, %f323, %f332, %f661;
	fma.rn.f32 	%f660, %f324, %f325, %f660;
	fma.rn.f32 	%f659, %f324, %f326, %f659;
	fma.rn.f32 	%f658, %f324, %f327, %f658;
	fma.rn.f32 	%f657, %f324, %f328, %f657;
	fma.rn.f32 	%f656, %f324, %f329, %f656;
	fma.rn.f32 	%f655, %f324, %f330, %f655;
	fma.rn.f32 	%f654, %f324, %f331, %f654;
	fma.rn.f32 	%f653, %f324, %f332, %f653;
	add.s32 	%r290, %r290, 1;
	setp.ne.s32 	%p16, %r290, 32;
	@%p16 bra 	$L__BB30_18;
	bar.sync 	0;
	add.s32 	%r68, %r278, 1;
	setp.eq.s32 	%p17, %r278, %r7;
	mov.u32 	%r278, %r68;
	@%p17 bra 	$L__BB30_20;
	bra.uni 	$L__BB30_2;
$L__BB30_20:
	shl.b32 	%r267, %r1, 3;
	add.s32 	%r34, %r3, %r267;
	shl.b32 	%r269, %r2, 3;
	add.s32 	%r35, %r4, %r269;
	setp.lt.s32 	%p18, %r34, %r90;
	mul.lo.s32 	%r36, %r34, %r91;
	setp.lt.s32 	%p19, %r35, %r91;
	and.pred  	%p20, %p18, %p19;
	@%p20 bra 	$L__BB30_21;
	bra.uni 	$L__BB30_22;
$L__BB30_21:
	add.s32 	%r270, %r35, %r36;
	mul.wide.s32 	%rd44, %r270, 4;
	add.s64 	%rd45, %rd1, %rd44;
	ld.global.f32 	%f333, [%rd45];
	mul.f32 	%f334, %f258, %f333;
	fma.rn.f32 	%f335, %f257, %f716, %f334;
	st.global.f32 	[%rd45], %f335;
$L__BB30_22:
	setp.ge.s32 	%p21, %r34, %r90;
	add.s32 	%r69, %r35, 1;
	setp.ge.s32 	%p22, %r69, %r91;
	cvt.s64.s32 	%rd46, %r36;
	cvt.s64.s32 	%rd4, %r35;
	add.s64 	%rd47, %rd4, %rd46;
	shl.b64 	%rd48, %rd47, 2;
	add.s64 	%rd5, %rd1, %rd48;
	or.pred  	%p23, %p21, %p22;
	@%p23 bra 	$L__BB30_24;
	ld.global.f32 	%f336, [%rd5+4];
	mul.f32 	%f337, %f258, %f336;
	fma.rn.f32 	%f338, %f257, %f715, %f337;
	st.global.f32 	[%rd5+4], %f338;
$L__BB30_24:
	add.s32 	%r70, %r35, 2;
	setp.ge.s32 	%p25, %r70, %r91;
	or.pred  	%p26, %p21, %p25;
	@%p26 bra 	$L__BB30_26;
	ld.global.f32 	%f339, [%rd5+8];
	mul.f32 	%f340, %f258, %f339;
	fma.rn.f32 	%f341, %f257, %f714, %f340;
	st.global.f32 	[%rd5+8], %f341;
$L__BB30_26:
	add.s32 	%r71, %r35, 3;
	setp.ge.s32 	%p28, %r71, %r91;
	or.pred  	%p29, %p21, %p28;
	@%p29 bra 	$L__BB30_28;
	ld.global.f32 	%f342, [%rd5+12];
	mul.f32 	%f343, %f258, %f342;
	fma.rn.f32 	%f344, %f257, %f713, %f343;
	st.global.f32 	[%rd5+12], %f344;
$L__BB30_28:
	add.s32 	%r72, %r35, 4;
	setp.ge.s32 	%p31, %r72, %r91;
	or.pred  	%p32, %p21, %p31;
	@%p32 bra 	$L__BB30_30;
	ld.global.f32 	%f345, [%rd5+16];
	mul.f32 	%f346, %f258, %f345;
	fma.rn.f32 	%f347, %f257, %f712, %f346;
	st.global.f32 	[%rd5+16], %f347;
$L__BB30_30:
	add.s32 	%r73, %r35, 5;
	setp.ge.s32 	%p34, %r73, %r91;
	or.pred  	%p35, %p21, %p34;
	@%p35 bra 	$L__BB30_32;
	ld.global.f32 	%f348, [%rd5+20];
	mul.f32 	%f349, %f258, %f348;
	fma.rn.f32 	%f350, %f257, %f711, %f349;
	st.global.f32 	[%rd5+20], %f350;
$L__BB30_32:
	add.s32 	%r74, %r35, 6;
	setp.ge.s32 	%p37, %r74, %r91;
	or.pred  	%p38, %p21, %p37;
	@%p38 bra 	$L__BB30_34;
	ld.global.f32 	%f351, [%rd5+24];
	mul.f32 	%f352, %f258, %f351;
	fma.rn.f32 	%f353, %f257, %f710, %f352;
	st.global.f32 	[%rd5+24], %f353;
$L__BB30_34:
	add.s32 	%r75, %r35, 7;
	setp.ge.s32 	%p40, %r75, %r91;
	or.pred  	%p41, %p21, %p40;
	@%p41 bra 	$L__BB30_36;
	ld.global.f32 	%f354, [%rd5+28];
	mul.f32 	%f355, %f258, %f354;
	fma.rn.f32 	%f356, %f257, %f709, %f355;
	st.global.f32 	[%rd5+28], %f356;
$L__BB30_36:
	setp.ge.s32 	%p42, %r35, %r91;
	add.s32 	%r76, %r34, 1;
	setp.ge.s32 	%p43, %r76, %r90;
	add.s32 	%r77, %r36, %r91;
	or.pred  	%p44, %p43, %p42;
	@%p44 bra 	$L__BB30_38;
	add.s32 	%r271, %r35, %r77;
	mul.wide.s32 	%rd49, %r271, 4;
	add.s64 	%rd50, %rd1, %rd49;
	ld.global.f32 	%f357, [%rd50];
	mul.f32 	%f358, %f258, %f357;
	fma.rn.f32 	%f359, %f257, %f708, %f358;
	st.global.f32 	[%rd50], %f359;
$L__BB30_38:
	cvt.s64.s32 	%rd51, %r77;
	add.s64 	%rd52, %rd4, %rd51;
	shl.b64 	%rd53, %rd52, 2;
	add.s64 	%rd6, %rd1, %rd53;
	or.pred  	%p47, %p43, %p22;
	@%p47 bra 	$L__BB30_40;
	ld.global.f32 	%f360, [%rd6+4];
	mul.f32 	%f361, %f258, %f360;
	fma.rn.f32 	%f362, %f257, %f707, %f361;
	st.global.f32 	[%rd6+4], %f362;
$L__BB30_40:
	or.pred  	%p50, %p43, %p25;
	@%p50 bra 	$L__BB30_42;
	ld.global.f32 	%f363, [%rd6+8];
	mul.f32 	%f364, %f258, %f363;
	fma.rn.f32 	%f365, %f257, %f706, %f364;
	st.global.f32 	[%rd6+8], %f365;
$L__BB30_42:
	or.pred  	%p53, %p43, %p28;
	@%p53 bra 	$L__BB30_44;
	ld.global.f32 	%f366, [%rd6+12];
	mul.f32 	%f367, %f258, %f366;
	fma.rn.f32 	%f368, %f257, %f705, %f367;
	st.global.f32 	[%rd6+12], %f368;
$L__BB30_44:
	setp.ge.s32 	%p54, %r76, %r90;
	setp.ge.s32 	%p55, %r72, %r91;
	or.pred  	%p56, %p54, %p55;
	@%p56 bra 	$L__BB30_46;
	ld.global.f32 	%f369, [%rd6+16];
	mul.f32 	%f370, %f258, %f369;
	fma.rn.f32 	%f371, %f257, %f704, %f370;
	st.global.f32 	[%rd6+16], %f371;
$L__BB30_46:
	setp.ge.s32 	%p58, %r73, %r91;
	or.pred  	%p59, %p54, %p58;
	@%p59 bra 	$L__BB30_48;
	ld.global.f32 	%f372, [%rd6+20];
	mul.f32 	%f373, %f258, %f372;
	fma.rn.f32 	%f374, %f257, %f703, %f373;
	st.global.f32 	[%rd6+20], %f374;
$L__BB30_48:
	setp.ge.s32 	%p61, %r74, %r91;
	or.pred  	%p62, %p54, %p61;
	@%p62 bra 	$L__BB30_50;
	ld.global.f32 	%f375, [%rd6+24];
	mul.f32 	%f376, %f258, %f375;
	fma.rn.f32 	%f377, %f257, %f702, %f376;
	st.global.f32 	[%rd6+24], %f377;
$L__BB30_50:
	setp.ge.s32 	%p64, %r75, %r91;
	or.pred  	%p65, %p54, %p64;
	@%p65 bra 	$L__BB30_52;
	ld.global.f32 	%f378, [%rd6+28];
	mul.f32 	%f379, %f258, %f378;
	fma.rn.f32 	%f380, %f257, %f701, %f379;
	st.global.f32 	[%rd6+28], %f380;
$L__BB30_52:
	setp.ge.s32 	%p66, %r35, %r91;
	add.s32 	%r78, %r34, 2;
	setp.ge.s32 	%p67, %r78, %r90;
	add.s32 	%r79, %r77, %r91;
	or.pred  	%p68, %p67, %p66;
	@%p68 bra 	$L__BB30_54;
	add.s32 	%r272, %r35, %r79;
	mul.wide.s32 	%rd54, %r272, 4;
	add.s64 	%rd55, %rd1, %rd54;
	ld.global.f32 	%f381, [%rd55];
	mul.f32 	%f382, %f258, %f381;
	fma.rn.f32 	%f383, %f257, %f700, %f382;
	st.global.f32 	[%rd55], %f383;
$L__BB30_54:
	setp.ge.s32 	%p70, %r69, %r91;
	cvt.s64.s32 	%rd56, %r79;
	add.s64 	%rd57, %rd4, %rd56;
	shl.b64 	%rd58, %rd57, 2;
	add.s64 	%rd7, %rd1, %rd58;
	or.pred  	%p71, %p67, %p70;
	@%p71 bra 	$L__BB30_56;
	ld.global.f32 	%f384, [%rd7+4];
	mul.f32 	%f385, %f258, %f384;
	fma.rn.f32 	%f386, %f257, %f699, %f385;
	st.global.f32 	[%rd7+4], %f386;
$L__BB30_56:
	setp.ge.s32 	%p73, %r70, %r91;
	or.pred  	%p74, %p67, %p73;
	@%p74 bra 	$L__BB30_58;
	ld.global.f32 	%f387, [%rd7+8];
	mul.f32 	%f388, %f258, %f387;
	fma.rn.f32 	%f389, %f257, %f698, %f388;
	st.global.f32 	[%rd7+8], %f389;
$L__BB30_58:
	setp.ge.s32 	%p76, %r71, %r91;
	or.pred  	%p77, %p67, %p76;
	@%p77 bra 	$L__BB30_60;
	ld.global.f32 	%f390, [%rd7+12];
	mul.f32 	%f391, %f258, %f390;
	fma.rn.f32 	%f392, %f257, %f697, %f391;
	st.global.f32 	[%rd7+12], %f392;
$L__BB30_60:
	or.pred  	%p80, %p67, %p55;
	@%p80 bra 	$L__BB30_62;
	ld.global.f32 	%f393, [%rd7+16];
	mul.f32 	%f394, %f258, %f393;
	fma.rn.f32 	%f395, %f257, %f696, %f394;
	st.global.f32 	[%rd7+16], %f395;
$L__BB30_62:
	or.pred  	%p83, %p67, %p58;
	@%p83 bra 	$L__BB30_64;
	ld.global.f32 	%f396, [%rd7+20];
	mul.f32 	%f397, %f258, %f396;
	fma.rn.f32 	%f398, %f257, %f695, %f397;
	st.global.f32 	[%rd7+20], %f398;
$L__BB30_64:
	setp.ge.s32 	%p84, %r78, %r90;
	setp.ge.s32 	%p85, %r74, %r91;
	or.pred  	%p86, %p84, %p85;
	@%p86 bra 	$L__BB30_66;
	ld.global.f32 	%f399, [%rd7+24];
	mul.f32 	%f400, %f258, %f399;
	fma.rn.f32 	%f401, %f257, %f694, %f400;
	st.global.f32 	[%rd7+24], %f401;
$L__BB30_66:
	setp.ge.s32 	%p87, %r78, %r90;
	setp.ge.s32 	%p88, %r75, %r91;
	or.pred  	%p89, %p87, %p88;
	@%p89 bra 	$L__BB30_68;
	ld.global.f32 	%f402, [%rd7+28];
	mul.f32 	%f403, %f258, %f402;
	fma.rn.f32 	%f404, %f257, %f693, %f403;
	st.global.f32 	[%rd7+28], %f404;
$L__BB30_68:
	setp.ge.s32 	%p90, %r35, %r91;
	add.s32 	%r80, %r34, 3;
	setp.ge.s32 	%p91, %r80, %r90;
	add.s32 	%r81, %r79, %r91;
	or.pred  	%p92, %p91, %p90;
	@%p92 bra 	$L__BB30_70;
	add.s32 	%r273, %r35, %r81;
	mul.wide.s32 	%rd59, %r273, 4;
	add.s64 	%rd60, %rd1, %rd59;
	ld.global.f32 	%f405, [%rd60];
	mul.f32 	%f406, %f258, %f405;
	fma.rn.f32 	%f407, %f257, %f692, %f406;
	st.global.f32 	[%rd60], %f407;
$L__BB30_70:
	setp.ge.s32 	%p93, %r80, %r90;
	setp.ge.s32 	%p94, %r69, %r91;
	cvt.s64.s32 	%rd61, %r81;
	add.s64 	%rd62, %rd4, %rd61;
	shl.b64 	%rd63, %rd62, 2;
	add.s64 	%rd8, %rd1, %rd63;
	or.pred  	%p95, %p93, %p94;
	@%p95 bra 	$L__BB30_72;
	ld.global.f32 	%f408, [%rd8+4];
	mul.f32 	%f409, %f258, %f408;
	fma.rn.f32 	%f410, %f257, %f691, %f409;
	st.global.f32 	[%rd8+4], %f410;
$L__BB30_72:
	setp.ge.s32 	%p96, %r80, %r90;
	setp.ge.s32 	%p97, %r70, %r91;
	or.pred  	%p98, %p96, %p97;
	@%p98 bra 	$L__BB30_74;
	ld.global.f32 	%f411, [%rd8+8];
	mul.f32 	%f412, %f258, %f411;
	fma.rn.f32 	%f413, %f257, %f690, %f412;
	st.global.f32 	[%rd8+8], %f413;
$L__BB30_74:
	setp.ge.s32 	%p99, %r80, %r90;
	setp.ge.s32 	%p100, %r71, %r91;
	or.pred  	%p101, %p99, %p100;
	@%p101 bra 	$L__BB30_76;
	ld.global.f32 	%f414, [%rd8+12];
	mul.f32 	%f415, %f258, %f414;
	fma.rn.f32 	%f416, %f257, %f689, %f415;
	st.global.f32 	[%rd8+12], %f416;
$L__BB30_76:
	setp.ge.s32 	%p102, %r80, %r90;
	setp.ge.s32 	%p103, %r72, %r91;
	or.pred  	%p104, %p102, %p103;
	@%p104 bra 	$L__BB30_78;
	ld.global.f32 	%f417, [%rd8+16];
	mul.f32 	%f418, %f258, %f417;
	fma.rn.f32 	%f419, %f257, %f688, %f418;
	st.global.f32 	[%rd8+16], %f419;
$L__BB30_78:
	setp.ge.s32 	%p105, %r80, %r90;
	setp.ge.s32 	%p106, %r73, %r91;
	or.pred  	%p107, %p105, %p106;
	@%p107 bra 	$L__BB30_80;
	ld.global.f32 	%f420, [%rd8+20];
	mul.f32 	%f421, %f258, %f420;
	fma.rn.f32 	%f422, %f257, %f687, %f421;
	st.global.f32 	[%rd8+20], %f422;
$L__BB30_80:
	setp.ge.s32 	%p108, %r80, %r90;
	setp.ge.s32 	%p109, %r74, %r91;
	or.pred  	%p110, %p108, %p109;
	@%p110 bra 	$L__BB30_82;
	ld.global.f32 	%f423, [%rd8+24];
	mul.f32 	%f424, %f258, %f423;
	fma.rn.f32 	%f425, %f257, %f686, %f424;
	st.global.f32 	[%rd8+24], %f425;
$L__BB30_82:
	setp.ge.s32 	%p111, %r80, %r90;
	setp.ge.s32 	%p112, %r75, %r91;
	or.pred  	%p113, %p111, %p112;
	@%p113 bra 	$L__BB30_84;
	ld.global.f32 	%f426, [%rd8+28];
	mul.f32 	%f427, %f258, %f426;
	fma.rn.f32 	%f428, %f257, %f685, %f427;
	st.global.f32 	[%rd8+28], %f428;
$L__BB30_84:
	setp.ge.s32 	%p114, %r35, %r91;
	add.s32 	%r82, %r34, 4;
	setp.ge.s32 	%p115, %r82, %r90;
	add.s32 	%r83, %r81, %r91;
	or.pred  	%p116, %p115, %p114;
	@%p116 bra 	$L__BB30_86;
	add.s32 	%r274, %r35, %r83;
	mul.wide.s32 	%rd64, %r274, 4;
	add.s64 	%rd65, %rd1, %rd64;
	ld.global.f32 	%f429, [%rd65];
	mul.f32 	%f430, %f258, %f429;
	fma.rn.f32 	%f431, %f257, %f684, %f430;
	st.global.f32 	[%rd65], %f431;
$L__BB30_86:
	setp.ge.s32 	%p117, %r82, %r90;
	setp.ge.s32 	%p118, %r69, %r91;
	cvt.s64.s32 	%rd66, %r83;
	add.s64 	%rd67, %rd4, %rd66;
	shl.b64 	%rd68, %rd67, 2;
	add.s64 	%rd9, %rd1, %rd68;
	or.pred  	%p119, %p117, %p118;
	@%p119 bra 	$L__BB30_88;
	ld.global.f32 	%f432, [%rd9+4];
	mul.f32 	%f433, %f258, %f432;
	fma.rn.f32 	%f434, %f257, %f683, %f433;
	st.global.f32 	[%rd9+4], %f434;
$L__BB30_88:
	setp.ge.s32 	%p120, %r82, %r90;
	setp.ge.s32 	%p121, %r70, %r91;
	or.pred  	%p122, %p120, %p121;
	@%p122 bra 	$L__BB30_90;
	ld.global.f32 	%f435, [%rd9+8];
	mul.f32 	%f436, %f258, %f435;
	fma.rn.f32 	%f437, %f257, %f682, %f436;
	st.global.f32 	[%rd9+8], %f437;
$L__BB30_90:
	setp.ge.s32 	%p123, %r82, %r90;
	setp.ge.s32 	%p124, %r71, %r91;
	or.pred  	%p125, %p123, %p124;
	@%p125 bra 	$L__BB30_92;
	ld.global.f32 	%f438, [%rd9+12];
	mul.f32 	%f439, %f258, %f438;
	fma.rn.f32 	%f440, %f257, %f681, %f439;
	st.global.f32 	[%rd9+12], %f440;
$L__BB30_92:
	setp.ge.s32 	%p126, %r82, %r90;
	setp.ge.s32 	%p127, %r72, %r91;
	or.pred  	%p128, %p126, %p127;
	@%p128 bra 	$L__BB30_94;
	ld.global.f32 	%f441, [%rd9+16];
	mul.f32 	%f442, %f258, %f441;
	fma.rn.f32 	%f443, %f257, %f680, %f442;
	st.global.f32 	[%rd9+16], %f443;
$L__BB30_94:
	setp.ge.s32 	%p129, %r82, %r90;
	setp.ge.s32 	%p130, %r73, %r91;
	or.pred  	%p131, %p129, %p130;
	@%p131 bra 	$L__BB30_96;
	ld.global.f32 	%f444, [%rd9+20];
	mul.f32 	%f445, %f258, %f444;
	fma.rn.f32 	%f446, %f257, %f679, %f445;
	st.global.f32 	[%rd9+20], %f446;
$L__BB30_96:
	setp.ge.s32 	%p132, %r82, %r90;
	setp.ge.s32 	%p133, %r74, %r91;
	or.pred  	%p134, %p132, %p133;
	@%p134 bra 	$L__BB30_98;
	ld.global.f32 	%f447, [%rd9+24];
	mul.f32 	%f448, %f258, %f447;
	fma.rn.f32 	%f449, %f257, %f678, %f448;
	st.global.f32 	[%rd9+24], %f449;
$L__BB30_98:
	setp.ge.s32 	%p135, %r82, %r90;
	setp.ge.s32 	%p136, %r75, %r91;
	or.pred  	%p137, %p135, %p136;
	@%p137 bra 	$L__BB30_100;
	ld.global.f32 	%f450, [%rd9+28];
	mul.f32 	%f451, %f258, %f450;
	fma.rn.f32 	%f452, %f257, %f677, %f451;
	st.global.f32 	[%rd9+28], %f452;
$L__BB30_100:
	setp.ge.s32 	%p138, %r35, %r91;
	add.s32 	%r84, %r34, 5;
	setp.ge.s32 	%p139, %r84, %r90;
	add.s32 	%r85, %r83, %r91;
	or.pred  	%p140, %p139, %p138;
	@%p140 bra 	$L__BB30_102;
	add.s32 	%r275, %r35, %r85;
	mul.wide.s32 	%rd69, %r275, 4;
	add.s64 	%rd70, %rd1, %rd69;
	ld.global.f32 	%f453, [%rd70];
	mul.f32 	%f454, %f258, %f453;
	fma.rn.f32 	%f455, %f257, %f676, %f454;
	st.global.f32 	[%rd70], %f455;
$L__BB30_102:
	setp.ge.s32 	%p141, %r84, %r90;
	setp.ge.s32 	%p142, %r69, %r91;
	cvt.s64.s32 	%rd71, %r85;
	add.s64 	%rd72, %rd4, %rd71;
	shl.b64 	%rd73, %rd72, 2;
	add.s64 	%rd10, %rd1, %rd73;
	or.pred  	%p143, %p141, %p142;
	@%p143 bra 	$L__BB30_104;
	ld.global.f32 	%f456, [%rd10+4];
	mul.f32 	%f457, %f258, %f456;
	fma.rn.f32 	%f458, %f257, %f675, %f457;
	st.global.f32 	[%rd10+4], %f458;
$L__BB30_104:
	setp.ge.s32 	%p144, %r84, %r90;
	setp.ge.s32 	%p145, %r70, %r91;
	or.pred  	%p146, %p144, %p145;
	@%p146 bra 	$L__BB30_106;
	ld.global.f32 	%f459, [%rd10+8];
	mul.f32 	%f460, %f258, %f459;
	fma.rn.f32 	%f461, %f257, %f674, %f460;
	st.global.f32 	[%rd10+8], %f461;
$L__BB30_106:
	setp.ge.s32 	%p147, %r84, %r90;
	setp.ge.s32 	%p148, %r71, %r91;
	or.pred  	%p149, %p147, %p148;
	@%p149 bra 	$L__BB30_108;
	ld.global.f32 	%f462, [%rd10+12];
	mul.f32 	%f463, %f258, %f462;
	fma.rn.f32 	%f464, %f257, %f673, %f463;
	st.global.f32 	[%rd10+12], %f464;
$L__BB30_108:
	setp.ge.s32 	%p150, %r84, %r90;
	setp.ge.s32 	%p151, %r72, %r91;
	or.pred  	%p152, %p150, %p151;
	@%p152 bra 	$L__BB30_110;
	ld.global.f32 	%f465, [%rd10+16];
	mul.f32 	%f466, %f258, %f465;
	fma.rn.f32 	%f467, %f257, %f672, %f466;
	st.global.f32 	[%rd10+16], %f467;
$L__BB30_110:
	setp.ge.s32 	%p153, %r84, %r90;
	setp.ge.s32 	%p154, %r73, %r91;
	or.pred  	%p155, %p153, %p154;
	@%p155 bra 	$L__BB30_112;
	ld.global.f32 	%f468, [%rd10+20];
	mul.f32 	%f469, %f258, %f468;
	fma.rn.f32 	%f470, %f257, %f671, %f469;
	st.global.f32 	[%rd10+20], %f470;
$L__BB30_112:
	setp.ge.s32 	%p156, %r84, %r90;
	setp.ge.s32 	%p157, %r74, %r91;
	or.pred  	%p158, %p156, %p157;
	@%p158 bra 	$L__BB30_114;
	ld.global.f32 	%f471, [%rd10+24];
	mul.f32 	%f472, %f258, %f471;
	fma.rn.f32 	%f473, %f257, %f670, %f472;
	st.global.f32 	[%rd10+24], %f473;
$L__BB30_114:
	setp.ge.s32 	%p159, %r84, %r90;
	setp.ge.s32 	%p160, %r75, %r91;
	or.pred  	%p161, %p159, %p160;
	@%p161 bra 	$L__BB30_116;
	ld.global.f32 	%f474, [%rd10+28];
	mul.f32 	%f475, %f258, %f474;
	fma.rn.f32 	%f476, %f257, %f669, %f475;
	st.global.f32 	[%rd10+28], %f476;
$L__BB30_116:
	setp.ge.s32 	%p162, %r35, %r91;
	add.s32 	%r86, %r34, 6;
	setp.ge.s32 	%p163, %r86, %r90;
	add.s32 	%r87, %r85, %r91;
	or.pred  	%p164, %p163, %p162;
	@%p164 bra 	$L__BB30_118;
	add.s32 	%r276, %r35, %r87;
	mul.wide.s32 	%rd74, %r276, 4;
	add.s64 	%rd75, %rd1, %rd74;
	ld.global.f32 	%f477, [%rd75];
	mul.f32 	%f478, %f258, %f477;
	fma.rn.f32 	%f479, %f257, %f668, %f478;
	st.global.f32 	[%rd75], %f479;
$L__BB30_118:
	setp.ge.s32 	%p165, %r86, %r90;
	setp.ge.s32 	%p166, %r69, %r91;
	cvt.s64.s32 	%rd76, %r87;
	add.s64 	%rd77, %rd4, %rd76;
	shl.b64 	%rd78, %rd77, 2;
	add.s64 	%rd11, %rd1, %rd78;
	or.pred  	%p167, %p165, %p166;
	@%p167 bra 	$L__BB30_120;
	ld.global.f32 	%f480, [%rd11+4];
	mul.f32 	%f481, %f258, %f480;
	fma.rn.f32 	%f482, %f257, %f667, %f481;
	st.global.f32 	[%rd11+4], %f482;
$L__BB30_120:
	setp.ge.s32 	%p168, %r86, %r90;
	setp.ge.s32 	%p169, %r70, %r91;
	or.pred  	%p170, %p168, %p169;
	@%p170 bra 	$L__BB30_122;
	ld.global.f32 	%f483, [%rd11+8];
	mul.f32 	%f484, %f258, %f483;
	fma.rn.f32 	%f485, %f257, %f666, %f484;
	st.global.f32 	[%rd11+8], %f485;
$L__BB30_122:
	setp.ge.s32 	%p171, %r86, %r90;
	setp.ge.s32 	%p172, %r71, %r91;
	or.pred  	%p173, %p171, %p172;
	@%p173 bra 	$L__BB30_124;
	ld.global.f32 	%f486, [%rd11+12];
	mul.f32 	%f487, %f258, %f486;
	fma.rn.f32 	%f488, %f257, %f665, %f487;
	st.global.f32 	[%rd11+12], %f488;
$L__BB30_124:
	setp.ge.s32 	%p174, %r86, %r90;
	setp.ge.s32 	%p175, %r72, %r91;
	or.pred  	%p176, %p174, %p175;
	@%p176 bra 	$L__BB30_126;
	ld.global.f32 	%f489, [%rd11+16];
	mul.f32 	%f490, %f258, %f489;
	fma.rn.f32 	%f491, %f257, %f664, %f490;
	st.global.f32 	[%rd11+16], %f491;
$L__BB30_126:
	setp.ge.s32 	%p177, %r86, %r90;
	setp.ge.s32 	%p178, %r73, %r91;
	or.pred  	%p179, %p177, %p178;
	@%p179 bra 	$L__BB30_128;
	ld.global.f32 	%f492, [%rd11+20];
	mul.f32 	%f493, %f258, %f492;
	fma.rn.f32 	%f494, %f257, %f663, %f493;
	st.global.f32 	[%rd11+20], %f494;
$L__BB30_128:
	setp.ge.s32 	%p180, %r86, %r90;
	setp.ge.s32 	%p181, %r74, %r91;
	or.pred  	%p182, %p180, %p181;
	@%p182 bra 	$L__BB30_130;
	ld.global.f32 	%f495, [%rd11+24];
	mul.f32 	%f496, %f258, %f495;
	fma.rn.f32 	%f497, %f257, %f662, %f496;
	st.global.f32 	[%rd11+24], %f497;
$L__BB30_130:
	setp.ge.s32 	%p183, %r86, %r90;
	setp.ge.s32 	%p184, %r75, %r91;
	or.pred  	%p185, %p183, %p184;
	@%p185 bra 	$L__BB30_132;
	ld.global.f32 	%f498, [%rd11+28];
	mul.f32 	%f499, %f258, %f498;
	fma.rn.f32 	%f500, %f257, %f661, %f499;
	st.global.f32 	[%rd11+28], %f500;
$L__BB30_132:
	setp.ge.s32 	%p186, %r35, %r91;
	add.s32 	%r88, %r34, 7;
	setp.ge.s32 	%p187, %r88, %r90;
	add.s32 	%r89, %r87, %r91;
	or.pred  	%p188, %p187, %p186;
	@%p188 bra 	$L__BB30_134;
	add.s32 	%r277, %r35, %r89;
	mul.wide.s32 	%rd79, %r277, 4;
	add.s64 	%rd80, %rd1, %rd79;
	ld.global.f32 	%f501, [%rd80];
	mul.f32 	%f502, %f258, %f501;
	fma.rn.f32 	%f503, %f257, %f660, %f502;
	st.global.f32 	[%rd80], %f503;
$L__BB30_134:
	setp.ge.s32 	%p189, %r88, %r90;
	setp.ge.s32 	%p190, %r69, %r91;
	cvt.s64.s32 	%rd81, %r89;
	add.s64 	%rd82, %rd4, %rd81;
	shl.b64 	%rd83, %rd82, 2;
	add.s64 	%rd12, %rd1, %rd83;
	or.pred  	%p191, %p189, %p190;
	@%p191 bra 	$L__BB30_136;
	ld.global.f32 	%f504, [%rd12+4];
	mul.f32 	%f505, %f258, %f504;
	fma.rn.f32 	%f506, %f257, %f659, %f505;
	st.global.f32 	[%rd12+4], %f506;
$L__BB30_136:
	setp.ge.s32 	%p192, %r88, %r90;
	setp.ge.s32 	%p193, %r70, %r91;
	or.pred  	%p194, %p192, %p193;
	@%p194 bra 	$L__BB30_138;
	ld.global.f32 	%f507, [%rd12+8];
	mul.f32 	%f508, %f258, %f507;
	fma.rn.f32 	%f509, %f257, %f658, %f508;
	st.global.f32 	[%rd12+8], %f509;
$L__BB30_138:
	setp.ge.s32 	%p195, %r88, %r90;
	setp.ge.s32 	%p196, %r71, %r91;
	or.pred  	%p197, %p195, %p196;
	@%p197 bra 	$L__BB30_140;
	ld.global.f32 	%f510, [%rd12+12];
	mul.f32 	%f511, %f258, %f510;
	fma.rn.f32 	%f512, %f257, %f657, %f511;
	st.global.f32 	[%rd12+12], %f512;
$L__BB30_140:
	setp.ge.s32 	%p198, %r88, %r90;
	setp.ge.s32 	%p199, %r72, %r91;
	or.pred  	%p200, %p198, %p199;
	@%p200 bra 	$L__BB30_142;
	ld.global.f32 	%f513, [%rd12+16];
	mul.f32 	%f514, %f258, %f513;
	fma.rn.f32 	%f515, %f257, %f656, %f514;
	st.global.f32 	[%rd12+16], %f515;
$L__BB30_142:
	setp.ge.s32 	%p201, %r88, %r90;
	setp.ge.s32 	%p202, %r73, %r91;
	or.pred  	%p203, %p201, %p202;
	@%p203 bra 	$L__BB30_144;
	ld.global.f32 	%f516, [%rd12+20];
	mul.f32 	%f517, %f258, %f516;
	fma.rn.f32 	%f518, %f257, %f655, %f517;
	st.global.f32 	[%rd12+20], %f518;
$L__BB30_144:
	setp.ge.s32 	%p204, %r88, %r90;
	setp.ge.s32 	%p205, %r74, %r91;
	or.pred  	%p206, %p204, %p205;
	@%p206 bra 	$L__BB30_146;
	ld.global.f32 	%f519, [%rd12+24];
	mul.f32 	%f520, %f258, %f519;
	fma.rn.f32 	%f521, %f257, %f654, %f520;
	st.global.f32 	[%rd12+24], %f521;
$L__BB30_146:
	setp.ge.s32 	%p207, %r88, %r90;
	setp.ge.s32 	%p208, %r75, %r91;
	or.pred  	%p209, %p207, %p208;
	@%p209 bra 	$L__BB30_148;
	ld.global.f32 	%f522, [%rd12+28];
	mul.f32 	%f523, %f258, %f522;
	fma.rn.f32 	%f524, %f257, %f653, %f523;
	st.global.f32 	[%rd12+28], %f524;
$L__BB30_148:
	ret;

}
	// .globl	_Z20sgemm_vectorize_smemILi128ELi64ELi8ELi4ELi8EEvPKfS1_Pfiiiff
.visible .entry _Z20sgemm_vectorize_smemILi128ELi64ELi8ELi4ELi8EEvPKfS1_Pfiiiff(
	.param .u64 .ptr .align 1 _Z20sgemm_vectorize_smemILi128ELi64ELi8ELi4ELi8EEvPKfS1_Pfiiiff_param_0,
	.param .u64 .ptr .align 1 _Z20sgemm_vectorize_smemILi128ELi64ELi8ELi4ELi8EEvPKfS1_Pfiiiff_param_1,
	.param .u64 .ptr .align 1 _Z20sgemm_vectorize_smemILi128ELi64ELi8ELi4ELi8EEvPKfS1_Pfiiiff_param_2,
	.param .u32 _Z20sgemm_vectorize_smemILi128ELi64ELi8ELi4ELi8EEvPKfS1_Pfiiiff_param_3,
	.param .u32 _Z20sgemm_vectorize_smemILi128ELi64ELi8ELi4ELi8EEvPKfS1_Pfiiiff_param_4,
	.param .u32 _Z20sgemm_vectorize_smemILi128ELi64ELi8ELi4ELi8EEvPKfS1_Pfiiiff_param_5,
	.param .f32 _Z20sgemm_vectorize_smemILi128ELi64ELi8ELi4ELi8EEvPKfS1_Pfiiiff_param_6,
	.param .f32 _Z20sgemm_vectorize_smemILi128ELi64ELi8ELi4ELi8EEvPKfS1_Pfiiiff_param_7
)
{
	.reg .pred 	%p<114>;
	.reg .b32 	%r<287>;
	.reg .b32 	%f<393>;
	.reg .b64 	%rd<60>;
	// demoted variable
	.shared .align 4 .b8 _ZZ20sgemm_vectorize_smemILi128ELi64ELi8ELi4ELi8EEvPKfS1_PfiiiffE2As[4096];
	// demoted variable
	.shared .align 4 .b8 _ZZ20sgemm_vectorize_smemILi128ELi64ELi8ELi4ELi8EEvPKfS1_PfiiiffE2Bs[2048];
	ld.param.u64 	%rd9, [_Z20sgemm_vectorize_smemILi128ELi64ELi8ELi4ELi8EEvPKfS1_Pfiiiff_param_0];
	ld.param.u64 	%rd10, [_Z20sgemm_vectorize_smemILi128ELi64ELi8ELi4ELi8EEvPKfS1_Pfiiiff_param_1];
	ld.param.u64 	%rd11, [_Z20sgemm_vectorize_smemILi128ELi64ELi8ELi4ELi8EEvPKfS1_Pfiiiff_param_2];
	ld.param.u32 	%r72, [_Z20sgemm_vectorize_smemILi128ELi64ELi8ELi4ELi8EEvPKfS1_Pfiiiff_param_3];
	ld.param.u32 	%r73, [_Z20sgemm_vectorize_smemILi128ELi64ELi8ELi4ELi8EEvPKfS1_Pfiiiff_param_4];
	ld.param.u32 	%r74, [_Z20sgemm_vectorize_smemILi128ELi64ELi8ELi4ELi8EEvPKfS1_Pfiiiff_param_5];
	ld.param.f32 	%f129, [_Z20sgemm_vectorize_smemILi128ELi64ELi8ELi4ELi8EEvPKfS1_Pfiiiff_param_6];
	ld.param.f32 	%f130, [_Z20sgemm_vectorize_smemILi128ELi64ELi8ELi4ELi8EEvPKfS1_Pfiiiff_param_7];
	cvta.to.global.u64 	%rd1, %rd11;
	cvta.to.global.u64 	%rd2, %rd9;
	cvta.to.global.u64 	%rd3, %rd10;
	mov.u32 	%r1, %tid.y;
	mov.u32 	%r2, %tid.x;
	mov.u32 	%r75, %ctaid.y;
	shl.b32 	%r3, %r75, 7;
	mov.u32 	%r76, %ctaid.x;
	shl.b32 	%r4, %r76, 6;
	mov.u32 	%r77, %ntid.x;
	mad.lo.s32 	%r5, %r77, %r1, %r2;
	mov.u32 	%r78, %ntid.y;
	mul.lo.s32 	%r6, %r77, %r78;
	setp.lt.s32 	%p1, %r74, -6;
	mov.f32 	%f361, 0f00000000;
	mov.f32 	%f362, %f361;
	mov.f32 	%f363, %f361;
	mov.f32 	%f364, %f361;
	mov.f32 	%f365, %f361;
	mov.f32 	%f366, %f361;
	mov.f32 	%f367, %f361;
	mov.f32 	%f368, %f361;
	mov.f32 	%f369, %f361;
	mov.f32 	%f370, %f361;
	mov.f32 	%f371, %f361;
	mov.f32 	%f372, %f361;
	mov.f32 	%f373, %f361;
	mov.f32 	%f374, %f361;
	mov.f32 	%f375, %f361;
	mov.f32 	%f376, %f361;
	mov.f32 	%f377, %f361;
	mov.f32 	%f378, %f361;
	mov.f32 	%f379, %f361;
	mov.f32 	%f380, %f361;
	mov.f32 	%f381, %f361;
	mov.f32 	%f382, %f361;
	mov.f32 	%f383, %f361;
	mov.f32 	%f384, %f361;
	mov.f32 	%f385, %f361;
	mov.f32 	%f386, %f361;
	mov.f32 	%f387, %f361;
	mov.f32 	%f388, %f361;
	mov.f32 	%f389, %f361;
	mov.f32 	%f390, %f361;
	mov.f32 	%f391, %f361;
	mov.f32 	%f392, %f361;
	@%p1 bra 	$L__BB31_20;
	add.s32 	%r80, %r74, -1;
	shr.s32 	%r81, %r80, 31;
	shr.u32 	%r82, %r81, 29;
	add.s32 	%r83, %r80, %r82;
	shr.s32 	%r7, %r83, 3;
	add.s32 	%r8, %r5, %r6;
	max.u32 	%r84, %r8, 256;
	setp.lt.u32 	%p2, %r8, 256;
	selp.u32 	%r85, 1, 0, %p2;
	add.s32 	%r86, %r8, %r85;
	sub.s32 	%r87, %r84, %r86;
	div.u32 	%r88, %r87, %r6;
	add.s32 	%r9, %r88, %r85;
	max.u32 	%r89, %r8, 128;
	setp.lt.u32 	%p3, %r8, 128;
	selp.u32 	%r90, 1, 0, %p3;
	add.s32 	%r91, %r8, %r90;
	sub.s32 	%r92, %r89, %r91;
	div.u32 	%r93, %r92, %r6;
	add.s32 	%r10, %r93, %r90;
	and.b32  	%r11, %r9, 3;
	shl.b32 	%r94, %r5, 2;
	and.b32  	%r95, %r94, 4;
	shr.u32 	%r96, %r5, 1;
	add.s32 	%r97, %r3, %r96;
	mad.lo.s32 	%r12, %r97, %r74, %r95;
	shl.b32 	%r98, %r8, 2;
	and.b32  	%r99, %r98, 4;
	shr.u32 	%r100, %r8, 1;
	add.s32 	%r101, %r3, %r100;
	mad.lo.s32 	%r13, %r101, %r74, %r99;
	shl.b32 	%r102, %r8, 9;
	and.b32  	%r103, %r102, 512;
	add.s32 	%r104, %r103, %r100;
	shl.b32 	%r105, %r104, 2;
	mov.u32 	%r106, _ZZ20sgemm_vectorize_smemILi128ELi64ELi8ELi4ELi8EEvPKfS1_PfiiiffE2As;
	add.s32 	%r14, %r106, %r105;
	add.s32 	%r15, %r8, %r6;
	shl.b32 	%r107, %r15, 2;
	and.b32  	%r108, %r107, 4;
	shr.u32 	%r109, %r15, 1;
	add.s32 	%r110, %r3, %r109;
	mad.lo.s32 	%r16, %r110, %r74, %r108;
	shl.b32 	%r111, %r15, 9;
	and.b32  	%r112, %r111, 512;
	add.s32 	%r113, %r112, %r109;
	shl.b32 	%r114, %r113, 2;
	add.s32 	%r17, %r106, %r114;
	shr.u32 	%r18, %r5, 4;
	shr.u32 	%r19, %r8, 4;
	shr.u32 	%r20, %r15, 4;
	mov.b32 	%r274, 0;
	mov.f32 	%f361, 0f00000000;
$L__BB31_2:
	setp.gt.u32 	%p4, %r5, 255;
	shl.b32 	%r25, %r274, 3;
	@%p4 bra 	$L__BB31_10;
	setp.eq.s32 	%p5, %r11, 3;
	mov.u32 	%r275, %r5;
	@%p5 bra 	$L__BB31_7;
	setp.eq.s32 	%p6, %r11, 0;
	add.s32 	%r115, %r25, %r12;
	mul.wide.s32 	%rd12, %r115, 4;
	add.s64 	%rd13, %rd2, %rd12;
	ld.global.nc.v4.f32 	{%f133, %f134, %f135, %f136}, [%rd13];
	shl.b32 	%r116, %r5, 9;
	and.b32  	%r117, %r116, 512;
	shr.u32 	%r118, %r5, 1;
	add.s32 	%r119, %r117, %r118;
	shl.b32 	%r120, %r119, 2;
	mov.u32 	%r121, _ZZ20sgemm_vectorize_smemILi128ELi64ELi8ELi4ELi8EEvPKfS1_PfiiiffE2As;
	add.s32 	%r122, %r121, %r120;
	st.shared.f32 	[%r122], %f133;
	st.shared.f32 	[%r122+512], %f134;
	st.shared.f32 	[%r122+1024], %f135;
	st.shared.f32 	[%r122+1536], %f136;
	mov.u32 	%r275, %r8;
	@%p6 bra 	$L__BB31_7;
	setp.eq.s32 	%p7, %r11, 1;
	add.s32 	%r123, %r25, %r13;
	mul.wide.s32 	%rd14, %r123, 4;
	add.s64 	%rd15, %rd2, %rd14;
	ld.global.nc.v4.f32 	{%f137, %f138, %f139, %f140}, [%rd15];
	st.shared.f32 	[%r14], %f137;
	st.shared.f32 	[%r14+512], %f138;
	st.shared.f32 	[%r14+1024], %f139;
	st.shared.f32 	[%r14+1536], %f140;
	mov.u32 	%r275, %r15;
	@%p7 bra 	$L__BB31_7;
	add.s32 	%r275, %r15, %r6;
	add.s32 	%r124, %r25, %r16;
	mul.wide.s32 	%rd16, %r124, 4;
	add.s64 	%rd17, %rd2, %rd16;
	ld.global.nc.v4.f32 	{%f141, %f142, %f143, %f144}, [%rd17];
	st.shared.f32 	[%r17], %f141;
	st.shared.f32 	[%r17+512], %f142;
	st.shared.f32 	[%r17+1024], %f143;
	st.shared.f32 	[%r17+1536], %f144;
$L__BB31_7:
	setp.lt.u32 	%p8, %r9, 3;
	@%p8 bra 	$L__BB31_10;
	shl.b32 	%r277, %r275, 2;
	shl.b32 	%r125, %r6, 3;
	add.s32 	%r283, %r125, %r277;
	shl.b32 	%r126, %r6, 1;
	add.s32 	%r282, %r126, %r275;
	mad.lo.s32 	%r281, %r6, 12, %r277;
	mad.lo.s32 	%r280, %r6, 3, %r275;
	add.s32 	%r279, %r6, %r275;
	shl.b32 	%r278, %r279, 2;
$L__BB31_9:
	.pragma "nounroll";
	and.b32  	%r127, %r277, 4;
	shr.u32 	%r128, %r275, 1;
	add.s32 	%r129, %r127, %r25;
	add.s32 	%r130, %r3, %r128;
	mad.lo.s32 	%r131, %r130, %r74, %r129;
	mul.wide.s32 	%rd18, %r131, 4;
	add.s64 	%rd19, %rd2, %rd18;
	ld.global.nc.v4.f32 	{%f145, %f146, %f147, %f148}, [%rd19];
	shl.b32 	%r132, %r277, 7;
	and.b32  	%r133, %r132, 512;
	add.s32 	%r134, %r133, %r128;
	shl.b32 	%r135, %r134, 2;
	mov.u32 	%r136, _ZZ20sgemm_vectorize_smemILi128ELi64ELi8ELi4ELi8EEvPKfS1_PfiiiffE2As;
	add.s32 	%r137, %r136, %r135;
	st.shared.f32 	[%r137], %f145;
	st.shared.f32 	[%r137+512], %f146;
	st.shared.f32 	[%r137+1024], %f147;
	st.shared.f32 	[%r137+1536], %f148;
	add.s32 	%r138, %r275, %r6;
	and.b32  	%r139, %r278, 4;
	shr.u32 	%r140, %r279, 1;
	add.s32 	%r141, %r139, %r25;
	add.s32 	%r142, %r3, %r140;
	mad.lo.s32 	%r143, %r142, %r74, %r141;
	mul.wide.s32 	%rd20, %r143, 4;
	add.s64 	%rd21, %rd2, %rd20;
	ld.global.nc.v4.f32 	{%f149, %f150, %f151, %f152}, [%rd21];
	shl.b32 	%r144, %r278, 7;
	and.b32  	%r145, %r144, 512;
	add.s32 	%r146, %r145, %r140;
	shl.b32 	%r147, %r146, 2;
	add.s32 	%r148, %r136, %r147;
	st.shared.f32 	[%r148], %f149;
	st.shared.f32 	[%r148+512], %f150;
	st.shared.f32 	[%r148+1024], %f151;
	st.shared.f32 	[%r148+1536], %f152;
	add.s32 	%r149, %r138, %r6;
	and.b32  	%r150, %r283, 4;
	shr.u32 	%r151, %r282, 1;
	add.s32 	%r152, %r150, %r25;
	add.s32 	%r153, %r3, %r151;
	mad.lo.s32 	%r154, %r153, %r74, %r152;
	mul.wide.s32 	%rd22, %r154, 4;
	add.s64 	%rd23, %rd2, %rd22;
	ld.global.nc.v4.f32 	{%f153, %f154, %f155, %f156}, [%rd23];
	shl.b32 	%r155, %r283, 7;
	and.b32  	%r156, %r155, 512;
	add.s32 	%r157, %r156, %r151;
	shl.b32 	%r158, %r157, 2;
	add.s32 	%r159, %r136, %r158;
	st.shared.f32 	[%r159], %f153;
	st.shared.f32 	[%r159+512], %f154;
	st.shared.f32 	[%r159+1024], %f155;
	st.shared.f32 	[%r159+1536], %f156;
	add.s32 	%r160, %r149, %r6;
	and.b32  	%r161, %r281, 4;
	shr.u32 	%r162, %r280, 1;
	add.s32 	%r163, %r161, %r25;
	add.s32 	%r164, %r3, %r162;
	mad.lo.s32 	%r165, %r164, %r74, %r163;
	mul.wide.s32 	%rd24, %r165, 4;
	add.s64 	%rd25, %rd2, %rd24;
	ld.global.nc.v4.f32 	{%f157, %f158, %f159, %f160}, [%rd25];
	shl.b32 	%r166, %r281, 7;
	and.b32  	%r167, %r166, 512;
	add.s32 	%r168, %r167, %r162;
	shl.b32 	%r169, %r168, 2;
	add.s32 	%r170, %r136, %r169;
	st.shared.f32 	[%r170], %f157;
	st.shared.f32 	[%r170+512], %f158;
	st.shared.f32 	[%r170+1024], %f159;
	st.shared.f32 	[%r170+1536], %f160;
	add.s32 	%r275, %r160, %r6;
	shl.b32 	%r171, %r6, 4;
	add.s32 	%r283, %r283, %r171;
	shl.b32 	%r172, %r6, 2;
	add.s32 	%r282, %r282, %r172;
	add.s32 	%r281, %r281, %r171;
	add.s32 	%r280, %r280, %r172;
	add.s32 	%r279, %r279, %r172;
	add.s32 	%r278, %r278, %r171;
	add.s32 	%r277, %r277, %r171;
	setp.lt.u32 	%p9, %r275, 256;
	@%p9 bra 	$L__BB31_9;
$L__BB31_10:
	setp.gt.u32 	%p10, %r5, 127;
	@%p10 bra 	$L__BB31_17;
	and.b32  	%r35, %r10, 3;
	setp.eq.s32 	%p11, %r35, 3;
	mov.u32 	%r276, %r5;
	@%p11 bra 	$L__BB31_15;
	setp.eq.s32 	%p12, %r35, 0;
	add.s32 	%r173, %r25, %r18;
	shl.b32 	%r174, %r5, 2;
	and.b32  	%r175, %r174, 60;
	add.s32 	%r176, %r175, %r4;
	mad.lo.s32 	%r177, %r173, %r73, %r176;
	mul.wide.s32 	%rd26, %r177, 4;
	add.s64 	%rd27, %rd3, %rd26;
	ld.global.nc.v4.f32 	{%f161, %f162, %f163, %f164}, [%rd27];
	shl.b32 	%r178, %r18, 8;
	shl.b32 	%r179, %r5, 4;
	and.b32  	%r180, %r179, 240;
	or.b32  	%r181, %r178, %r180;
	mov.u32 	%r182, _ZZ20sgemm_vectorize_smemILi128ELi64ELi8ELi4ELi8EEvPKfS1_PfiiiffE2Bs;
	add.s32 	%r183, %r182, %r181;
	st.shared.f32 	[%r183], %f161;
	st.shared.f32 	[%r183+4], %f162;
	st.shared.f32 	[%r183+8], %f163;
	st.shared.f32 	[%r183+12], %f164;
	mov.u32 	%r276, %r8;
	@%p12 bra 	$L__BB31_15;
	setp.eq.s32 	%p13, %r35, 1;
	add.s32 	%r184, %r25, %r19;
	shl.b32 	%r185, %r8, 2;
	and.b32  	%r186, %r185, 60;
	add.s32 	%r187, %r186, %r4;
	mad.lo.s32 	%r188, %r184, %r73, %r187;
	mul.wide.s32 	%rd28, %r188, 4;
	add.s64 	%rd29, %rd3, %rd28;
	ld.global.nc.v4.f32 	{%f165, %f166, %f167, %f168}, [%rd29];
	shl.b32 	%r189, %r19, 8;
	shl.b32 	%r190, %r8, 4;
	and.b32  	%r191, %r190, 240;
	or.b32  	%r192, %r189, %r191;
	mov.u32 	%r193, _ZZ20sgemm_vectorize_smemILi128ELi64ELi8ELi4ELi8EEvPKfS1_PfiiiffE2Bs;
	add.s32 	%r194, %r193, %r192;
	st.shared.f32 	[%r194], %f165;
	st.shared.f32 	[%r194+4], %f166;
	st.shared.f32 	[%r194+8], %f167;
	st.shared.f32 	[%r194+12], %f168;
	mov.u32 	%r276, %r15;
	@%p13 bra 	$L__BB31_15;
	add.s32 	%r276, %r15, %r6;
	add.s32 	%r195, %r25, %r20;
	shl.b32 	%r196, %r15, 2;
	and.b32  	%r197, %r196, 60;
	add.s32 	%r198, %r197, %r4;
	mad.lo.s32 	%r199, %r195, %r73, %r198;
	mul.wide.s32 	%rd30, %r199, 4;
	add.s64 	%rd31, %rd3, %rd30;
	ld.global.nc.v4.f32 	{%f169, %f170, %f171, %f172}, [%rd31];
	shl.b32 	%r200, %r20, 8;
	shl.b32 	%r201, %r15, 4;
	and.b32  	%r202, %r201, 240;
	or.b32  	%r203, %r200, %r202;
	mov.u32 	%r204, _ZZ20sgemm_vectorize_smemILi128ELi64ELi8ELi4ELi8EEvPKfS1_PfiiiffE2Bs;
	add.s32 	%r205, %r204, %r203;
	st.shared.f32 	[%r205], %f169;
	st.shared.f32 	[%r205+4], %f170;
	st.shared.f32 	[%r205+8], %f171;
	st.shared.f32 	[%r205+12], %f172;
$L__BB31_15:
	setp.lt.u32 	%p14, %r10, 3;
	@%p14 bra 	$L__BB31_17;
$L__BB31_16:
	.pragma "nounroll";
	shl.b32 	%r206, %r276, 2;
	and.b32  	%r207, %r206, 60;
	shr.u32 	%r208, %r276, 4;
	add.s32 	%r209, %r207, %r4;
	add.s32 	%r210, %r25, %r208;
	mad.lo.s32 	%r211, %r210, %r73, %r209;
	mul.wide.s32 	%rd32, %r211, 4;
	add.s64 	%rd33, %rd3, %rd32;
	ld.global.nc.v4.f32 	{%f173, %f174, %f175, %f176}, [%rd33];
	shl.b32 	%r212, %r276, 4;
	and.b32  	%r213, %r212, 240;
	shl.b32 	%r214, %r208, 8;
	or.b32  	%r215, %r214, %r213;
	mov.u32 	%r216, _ZZ20sgemm_vectorize_smemILi128ELi64ELi8ELi4ELi8EEvPKfS1_PfiiiffE2Bs;
	add.s32 	%r217, %r216, %r215;
	st.shared.f32 	[%r217], %f173;
	st.shared.f32 	[%r217+4], %f174;
	st.shared.f32 	[%r217+8], %f175;
	st.shared.f32 	[%r217+12], %f176;
	add.s32 	%r218, %r276, %r6;
	shl.b32 	%r219, %r218, 2;
	and.b32  	%r220, %r219, 60;
	shr.u32 	%r221, %r218, 4;
	add.s32 	%r222, %r220, %r4;
	add.s32 	%r223, %r25, %r221;
	mad.lo.s32 	%r224, %r223, %r73, %r222;
	mul.wide.s32 	%rd34, %r224, 4;
	add.s64 	%rd35, %rd3, %rd34;
	ld.global.nc.v4.f32 	{%f177, %f178, %f179, %f180}, [%rd35];
	shl.b32 	%r225, %r218, 4;
	and.b32  	%r226, %r225, 240;
	shl.b32 	%r227, %r221, 8;
	or.b32  	%r228, %r227, %r226;
	add.s32 	%r229, %r216, %r228;
	st.shared.f32 	[%r229], %f177;
	st.shared.f32 	[%r229+4], %f178;
	st.shared.f32 	[%r229+8], %f179;
	st.shared.f32 	[%r229+12], %f180;
	add.s32 	%r230, %r218, %r6;
	shl.b32 	%r231, %r230, 2;
	and.b32  	%r232, %r231, 60;
	shr.u32 	%r233, %r230, 4;
	add.s32 	%r234, %r232, %r4;
	add.s32 	%r235, %r25, %r233;
	mad.lo.s32 	%r236, %r235, %r73, %r234;
	mul.wide.s32 	%rd36, %r236, 4;
	add.s64 	%rd37, %rd3, %rd36;
	ld.global.nc.v4.f32 	{%f181, %f182, %f183, %f184}, [%rd37];
	shl.b32 	%r237, %r230, 4;
	and.b32  	%r238, %r237, 240;
	shl.b32 	%r239, %r233, 8;
	or.b32  	%r240, %r239, %r238;
	add.s32 	%r241, %r216, %r240;
	st.shared.f32 	[%r241], %f181;
	st.shared.f32 	[%r241+4], %f182;
	st.shared.f32 	[%r241+8], %f183;
	st.shared.f32 	[%r241+12], %f184;
	add.s32 	%r242, %r230, %r6;
	shl.b32 	%r243, %r242, 2;
	and.b32  	%r244, %r243, 60;
	shr.u32 	%r245, %r242, 4;
	add.s32 	%r246, %r244, %r4;
	add.s32 	%r247, %r25, %r245;
	mad.lo.s32 	%r248, %r247, %r73, %r246;
	mul.wide.s32 	%rd38, %r248, 4;
	add.s64 	%rd39, %rd3, %rd38;
	ld.global.nc.v4.f32 	{%f185, %f186, %f187, %f188}, [%rd39];
	shl.b32 	%r249, %r242, 4;
	and.b32  	%r250, %r249, 240;
	shl.b32 	%r251, %r245, 8;
	or.b32  	%r252, %r251, %r250;
	add.s32 	%r253, %r216, %r252;
	st.shared.f32 	[%r253], %f185;
	st.shared.f32 	[%r253+4], %f186;
	st.shared.f32 	[%r253+8], %f187;
	st.shared.f32 	[%r253+12], %f188;
	add.s32 	%r276, %r242, %r6;
	setp.lt.u32 	%p15, %r276, 128;
	@%p15 bra 	$L__BB31_16;
$L__BB31_17:
	bar.sync 	0;
	mov.b32 	%r286, 0;
$L__BB31_18:
	shl.b32 	%r255, %r286, 7;
	shl.b32 	%r256, %r1, 2;
	add.s32 	%r257, %r255, %r256;
	shl.b32 	%r258, %r257, 2;
	mov.u32 	%r259, _ZZ20sgemm_vectorize_smemILi128ELi64ELi8ELi4ELi8EEvPKfS1_PfiiiffE2As;
	add.s32 	%r260, %r259, %r258;
	ld.shared.f32 	%f189, [%r260];
	ld.shared.f32 	%f190, [%r260+4];
	ld.shared.f32 	%f191, [%r260+8];
	ld.shared.f32 	%f192, [%r260+12];
	shl.b32 	%r261, %r286, 6;
	shl.b32 	%r262, %r2, 3;
	add.s32 	%r263, %r261, %r262;
	shl.b32 	%r264, %r263, 2;
	mov.u32 	%r265, _ZZ20sgemm_vectorize_smemILi128ELi64ELi8ELi4ELi8EEvPKfS1_PfiiiffE2Bs;
	add.s32 	%r266, %r265, %r264;
	ld.shared.f32 	%f193, [%r266];
	ld.shared.f32 	%f194, [%r266+4];
	ld.shared.f32 	%f195, [%r266+8];
	ld.shared.f32 	%f196, [%r266+12];
	ld.shared.f32 	%f197, [%r266+16];
	ld.shared.f32 	%f198, [%r266+20];
	ld.shared.f32 	%f199, [%r266+24];
	ld.shared.f32 	%f200, [%r266+28];
	fma.rn.f32 	%f392, %f189, %f193, %f392;
	fma.rn.f32 	%f391, %f189, %f194, %f391;
	fma.rn.f32 	%f390, %f189, %f195, %f390;
	fma.rn.f32 	%f389, %f189, %f196, %f389;
	fma.rn.f32 	%f388, %f189, %f197, %f388;
	fma.rn.f32 	%f387, %f189, %f198, %f387;
	fma.rn.f32 	%f386, %f189, %f199, %f386;
	fma.rn.f32 	%f385, %f189, %f200, %f385;
	fma.rn.f32 	%f384, %f190, %f193, %f384;
	fma.rn.f32 	%f383, %f190, %f194, %f383;
	fma.rn.f32 	%f382, %f190, %f195, %f382;
	fma.rn.f32 	%f381, %f190, %f196, %f381;
	fma.rn.f32 	%f380, %f190, %f197, %f380;
	fma.rn.f32 	%f379, %f190, %f198, %f379;
	fma.rn.f32 	%f378, %f190, %f199, %f378;
	fma.rn.f32 	%f377, %f190, %f200, %f377;
	fma.rn.f32 	%f376, %f191, %f193, %f376;
	fma.rn.f32 	%f375, %f191, %f194, %f375;
	fma.rn.f32 	%f374, %f191, %f195, %f374;
	fma.rn.f32 	%f373, %f191, %f196, %f373;
	fma.rn.f32 	%f372, %f191, %f197, %f372;
	fma.rn.f32 	%f371, %f191, %f198, %f371;
	fma.rn.f32 	%f370, %f191, %f199, %f370;
	fma.rn.f32 	%f369, %f191, %f200, %f369;
	fma.rn.f32 	%f368, %f192, %f193, %f368;
	fma.rn.f32 	%f367, %f192, %f194, %f367;
	fma.rn.f32 	%f366, %f192, %f195, %f366;
	fma.rn.f32 	%f365, %f192, %f196, %f365;
	fma.rn.f32 	%f364, %f192, %f197, %f364;
	fma.rn.f32 	%f363, %f192, %f198, %f363;
	fma.rn.f32 	%f362, %f192, %f199, %f362;
	fma.rn.f32 	%f361, %f192, %f200, %f361;
	add.s32 	%r286, %r286, 1;
	setp.ne.s32 	%p16, %r286, 8;
	@%p16 bra 	$L__BB31_18;
	bar.sync 	0;
	add.s32 	%r58, %r274, 1;
	setp.eq.s32 	%p17, %r274, %r7;
	mov.u32 	%r274, %r58;
	@%p17 bra 	$L__BB31_20;
	bra.uni 	$L__BB31_2;
$L__BB31_20:
	shl.b32 	%r267, %r1, 2;
	add.s32 	%r21, %r3, %r267;
	shl.b32 	%r269, %r2, 3;
	add.s32 	%r22, %r4, %r269;
	setp.lt.s32 	%p18, %r21, %r72;
	mul.lo.s32 	%r23, %r21, %r73;
	setp.lt.s32 	%p19, %r22, %r73;
	and.pred  	%p20, %p18, %p19;
	@%p20 bra 	$L__BB31_21;
	bra.uni 	$L__BB31_22;
$L__BB31_21:
	add.s32 	%r270, %r22, %r23;
	mul.wide.s32 	%rd40, %r270, 4;
	add.s64 	%rd41, %rd1, %rd40;
	ld.global.f32 	%f201, [%rd41];
	mul.f32 	%f202, %f130, %f201;
	fma.rn.f32 	%f203, %f129, %f392, %f202;
	st.global.f32 	[%rd41], %f203;
$L__BB31_22:
	setp.ge.s32 	%p21, %r21, %r72;
	add.s32 	%r59, %r22, 1;
	setp.ge.s32 	%p22, %r59, %r73;
	cvt.s64.s32 	%rd42, %r23;
	cvt.s64.s32 	%rd4, %r22;
	add.s64 	%rd43, %rd4, %rd42;
	shl.b64 	%rd44, %rd43, 2;
	add.s64 	%rd5, %rd1, %rd44;
	or.pred  	%p23, %p21, %p22;
	@%p23 bra 	$L__BB31_24;
	ld.global.f32 	%f204, [%rd5+4];
	mul.f32 	%f205, %f130, %f204;
	fma.rn.f32 	%f206, %f129, %f391, %f205;
	st.global.f32 	[%rd5+4], %f206;
$L__BB31_24:
	setp.ge.s32 	%p24, %r21, %r72;
	add.s32 	%r60, %r22, 2;
	setp.ge.s32 	%p25, %r60, %r73;
	or.pred  	%p26, %p24, %p25;
	@%p26 bra 	$L__BB31_26;
	ld.global.f32 	%f207, [%rd5+8];
	mul.f32 	%f208, %f130, %f207;
	fma.rn.f32 	%f209, %f129, %f390, %f208;
	st.global.f32 	[%rd5+8], %f209;
$L__BB31_26:
	setp.ge.s32 	%p27, %r21, %r72;
	add.s32 	%r61, %r22, 3;
	setp.ge.s32 	%p28, %r61, %r73;
	or.pred  	%p29, %p27, %p28;
	@%p29 bra 	$L__BB31_28;
	ld.global.f32 	%f210, [%rd5+12];
	mul.f32 	%f211, %f130, %f210;
	fma.rn.f32 	%f212, %f129, %f389, %f211;
	st.global.f32 	[%rd5+12], %f212;
$L__BB31_28:
	setp.ge.s32 	%p30, %r21, %r72;
	add.s32 	%r62, %r22, 4;
	setp.ge.s32 	%p31, %r62, %r73;
	or.pred  	%p32, %p30, %p31;
	@%p32 bra 	$L__BB31_30;
	ld.global.f32 	%f213, [%rd5+16];
	mul.f32 	%f214, %f130, %f213;
	fma.rn.f32 	%f215, %f129, %f388, %f214;
	st.global.f32 	[%rd5+16], %f215;
$L__BB31_30:
	setp.ge.s32 	%p33, %r21, %r72;
	add.s32 	%r63, %r22, 5;
	setp.ge.s32 	%p34, %r63, %r73;
	or.pred  	%p35, %p33, %p34;
	@%p35 bra 	$L__BB31_32;
	ld.global.f32 	%f216, [%rd5+20];
	mul.f32 	%f217, %f130, %f216;
	fma.rn.f32 	%f218, %f129, %f387, %f217;
	st.global.f32 	[%rd5+20], %f218;
$L__BB31_32:
	setp.ge.s32 	%p36, %r21, %r72;
	add.s32 	%r64, %r22, 6;
	setp.ge.s32 	%p37, %r64, %r73;
	or.pred  	%p38, %p36, %p37;
	@%p38 bra 	$L__BB31_34;
	ld.global.f32 	%f219, [%rd5+24];
	mul.f32 	%f220, %f130, %f219;
	fma.rn.f32 	%f221, %f129, %f386, %f220;
	st.global.f32 	[%rd5+24], %f221;
$L__BB31_34:
	setp.ge.s32 	%p39, %r21, %r72;
	add.s32 	%r65, %r22, 7;
	setp.ge.s32 	%p40, %r65, %r73;
	or.pred  	%p41, %p39, %p40;
	@%p41 bra 	$L__BB31_36;
	ld.global.f32 	%f222, [%rd5+28];
	mul.f32 	%f223, %f130, %f222;
	fma.rn.f32 	%f224, %f129, %f385, %f223;
	st.global.f32 	[%rd5+28], %f224;
$L__BB31_36:
	setp.ge.s32 	%p42, %r22, %r73;
	add.s32 	%r66, %r21, 1;
	setp.ge.s32 	%p43, %r66, %r72;
	add.s32 	%r67, %r23, %r73;
	or.pred  	%p44, %p43, %p42;
	@%p44 bra 	$L__BB31_38;
	add.s32 	%r271, %r22, %r67;
	mul.wide.s32 	%rd45, %r271, 4;
	add.s64 	%rd46, %rd1, %rd45;
	ld.global.f32 	%f225, [%rd46];
	mul.f32 	%f226, %f130, %f225;
	fma.rn.f32 	%f227, %f129, %f384, %f226;
	st.global.f32 	[%rd46], %f227;
$L__BB31_38:
	setp.ge.s32 	%p45, %r66, %r72;
	setp.ge.s32 	%p46, %r59, %r73;
	cvt.s64.s32 	%rd47, %r67;
	add.s64 	%rd48, %rd4, %rd47;
	shl.b64 	%rd49, %rd48, 2;
	add.s64 	%rd6, %rd1, %rd49;
	or.pred  	%p47, %p45, %p46;
	@%p47 bra 	$L__BB31_40;
	ld.global.f32 	%f228, [%rd6+4];
	mul.f32 	%f229, %f130, %f228;
	fma.rn.f32 	%f230, %f129, %f383, %f229;
	st.global.f32 	[%rd6+4], %f230;
$L__BB31_40:
	setp.ge.s32 	%p48, %r66, %r72;
	setp.ge.s32 	%p49, %r60, %r73;
	or.pred  	%p50, %p48, %p49;
	@%p50 bra 	$L__BB31_42;
	ld.global.f32 	%f231, [%rd6+8];
	mul.f32 	%f232, %f130, %f231;
	fma.rn.f32 	%f233, %f129, %f382, %f232;
	st.global.f32 	[%rd6+8], %f233;
$L__BB31_42:
	setp.ge.s32 	%p51, %r66, %r72;
	setp.ge.s32 	%p52, %r61, %r73;
	or.pred  	%p53, %p51, %p52;
	@%p53 bra 	$L__BB31_44;
	ld.global.f32 	%f234, [%rd6+12];
	mul.f32 	%f235, %f130, %f234;
	fma.rn.f32 	%f236, %f129, %f381, %f235;
	st.global.f32 	[%rd6+12], %f236;
$L__BB31_44:
	setp.ge.s32 	%p54, %r66, %r72;
	setp.ge.s32 	%p55, %r62, %r73;
	or.pred  	%p56, %p54, %p55;
	@%p56 bra 	$L__BB31_46;
	ld.global.f32 	%f237, [%rd6+16];
	mul.f32 	%f238, %f130, %f237;
	fma.rn.f32 	%f239, %f129, %f380, %f238;
	st.global.f32 	[%rd6+16], %f239;
$L__BB31_46:
	setp.ge.s32 	%p57, %r66, %r72;
	setp.ge.s32 	%p58, %r63, %r73;
	or.pred  	%p59, %p57, %p58;
	@%p59 bra 	$L__BB31_48;
	ld.global.f32 	%f240, [%rd6+20];
	mul.f32 	%f241, %f130, %f240;
	fma.rn.f32 	%f242, %f129, %f379, %f241;
	st.global.f32 	[%rd6+20], %f242;
$L__BB31_48:
	setp.ge.s32 	%p60, %r66, %r72;
	setp.ge.s32 	%p61, %r64, %r73;
	or.pred  	%p62, %p60, %p61;
	@%p62 bra 	$L__BB31_50;
	ld.global.f32 	%f243, [%rd6+24];
	mul.f32 	%f244, %f130, %f243;
	fma.rn.f32 	%f245, %f129, %f378, %f244;
	st.global.f32 	[%rd6+24], %f245;
$L__BB31_50:
	setp.ge.s32 	%p63, %r66, %r72;
	setp.ge.s32 	%p64, %r65, %r73;
	or.pred  	%p65, %p63, %p64;
	@%p65 bra 	$L__BB31_52;
	ld.global.f32 	%f246, [%rd6+28];
	mul.f32 	%f247, %f130, %f246;
	fma.rn.f32 	%f248, %f129, %f377, %f247;
	st.global.f32 	[%rd6+28], %f248;
$L__BB31_52:
	setp.ge.s32 	%p66, %r22, %r73;
	add.s32 	%r68, %r21, 2;
	setp.ge.s32 	%p67, %r68, %r72;
	add.s32 	%r69, %r67, %r73;
	or.pred  	%p68, %p67, %p66;
	@%p68 bra 	$L__BB31_54;
	add.s32 	%r272, %r22, %r69;
	mul.wide.s32 	%rd50, %r272, 4;
	add.s64 	%rd51, %rd1, %rd50;
	ld.global.f32 	%f249, [%rd51];
	mul.f32 	%f250, %f130, %f249;
	fma.rn.f32 	%f251, %f129, %f376, %f250;
	st.global.f32 	[%rd51], %f251;
$L__BB31_54:
	setp.ge.s32 	%p69, %r68, %r72;
	setp.ge.s32 	%p70, %r59, %r73;
	cvt.s64.s32 	%rd52, %r69;
	add.s64 	%rd53, %rd4, %rd52;
	shl.b64 	%rd54, %rd53, 2;
	add.s64 	%rd7, %rd1, %rd54;
	or.pred  	%p71, %p69, %p70;
	@%p71 bra 	$L__BB31_56;
	ld.global.f32 	%f252, [%rd7+4];
	mul.f32 	%f253, %f130, %f252;
	fma.rn.f32 	%f254, %f129, %f375, %f253;
	st.global.f32 	[%rd7+4], %f254;
$L__BB31_56:
	setp.ge.s32 	%p72, %r68, %r72;
	setp.ge.s32 	%p73, %r60, %r73;
	or.pred  	%p74, %p72, %p73;
	@%p74 bra 	$L__BB31_58;
	ld.global.f32 	%f255, [%rd7+8];
	mul.f32 	%f256, %f130, %f255;
	fma.rn.f32 	%f257, %f129, %f374, %f256;
	st.global.f32 	[%rd7+8], %f257;
$L__BB31_58:
	setp.ge.s32 	%p75, %r68, %r72;
	setp.ge.s32 	%p76, %r61, %r73;
	or.pred  	%p77, %p75, %p76;
	@%p77 bra 	$L__BB31_60;
	ld.global.f32 	%f258, [%rd7+12];
	mul.f32 	%f259, %f130, %f258;
	fma.rn.f32 	%f260, %f129, %f373, %f259;
	st.global.f32 	[%rd7+12], %f260;
$L__BB31_60:
	setp.ge.s32 	%p78, %r68, %r72;
	setp.ge.s32 	%p79, %r62, %r73;
	or.pred  	%p80, %p78, %p79;
	@%p80 bra 	$L__BB31_62;
	ld.global.f32 	%f261, [%rd7+16];
	mul.f32 	%f262, %f130, %f261;
	fma.rn.f32 	%f263, %f129, %f372, %f262;
	st.global.f32 	[%rd7+16], %f263;
$L__BB31_62:
	setp.ge.s32 	%p81, %r68, %r72;
	setp.ge.s32 	%p82, %r63, %r73;
	or.pred  	%p83, %p81, %p82;
	@%p83 bra 	$L__BB31_64;
	ld.global.f32 	%f264, [%rd7+20];
	mul.f32 	%f265, %f130, %f264;
	fma.rn.f32 	%f266, %f129, %f371, %f265;
	st.global.f32 	[%rd7+20], %f266;
$L__BB31_64:
	setp.ge.s32 	%p84, %r68, %r72;
	setp.ge.s32 	%p85, %r64, %r73;
	or.pred  	%p86, %p84, %p85;
	@%p86 bra 	$L__BB31_66;
	ld.global.f32 	%f267, [%rd7+24];
	mul.f32 	%f268, %f130, %f267;
	fma.rn.f32 	%f269, %f129, %f370, %f268;
	st.global.f32 	[%rd7+24], %f269;
$L__BB31_66:
	setp.ge.s32 	%p87, %r68, %r72;
	setp.ge.s32 	%p88, %r65, %r73;
	or.pred  	%p89, %p87, %p88;
	@%p89 bra 	$L__BB31_68;
	ld.global.f32 	%f270, [%rd7+28];
	mul.f32 	%f271, %f130, %f270;
	fma.rn.f32 	%f272, %f129, %f369, %f271;
	st.global.f32 	[%rd7+28], %f272;
$L__BB31_68:
	setp.ge.s32 	%p90, %r22, %r73;
	add.s32 	%r70, %r21, 3;
	setp.ge.s32 	%p91, %r70, %r72;
	add.s32 	%r71, %r69, %r73;
	or.pred  	%p92, %p91, %p90;
	@%p92 bra 	$L__BB31_70;
	add.s32 	%r273, %r22, %r71;
	mul.wide.s32 	%rd55, %r273, 4;
	add.s64 	%rd56, %rd1, %rd55;
	ld.global.f32 	%f273, [%rd56];
	mul.f32 	%f274, %f130, %f273;
	fma.rn.f32 	%f275, %f129, %f368, %f274;
	st.global.f32 	[%rd56], %f275;
$L__BB31_70:
	setp.ge.s32 	%p93, %r70, %r72;
	setp.ge.s32 	%p94, %r59, %r73;
	cvt.s64.s32 	%rd57, %r71;
	add.s64 	%rd58, %rd4, %rd57;
	shl.b64 	%rd59, %rd58, 2;
	add.s64 	%rd8, %rd1, %rd59;
	or.pred  	%p95, %p93, %p94;
	@%p95 bra 	$L__BB31_72;
	ld.global.f32 	%f276, [%rd8+4];
	mul.f32 	%f277, %f130, %f276;
	fma.rn.f32 	%f278, %f129, %f367, %f277;
	st.global.f32 	[%rd8+4], %f278;
$L__BB31_72:
	setp.ge.s32 	%p96, %r70, %r72;
	setp.ge.s32 	%p97, %r60, %r73;
	or.pred  	%p98, %p96, %p97;
	@%p98 bra 	$L__BB31_74;
	ld.global.f32 	%f279, [%rd8+8];
	mul.f32 	%f280, %f130, %f279;
	fma.rn.f32 	%f281, %f129, %f366, %f280;
	st.global.f32 	[%rd8+8], %f281;
$L__BB31_74:
	setp.ge.s32 	%p99, %r70, %r72;
	setp.ge.s32 	%p100, %r61, %r73;
	or.pred  	%p101, %p99, %p100;
	@%p101 bra 	$L__BB31_76;
	ld.global.f32 	%f282, [%rd8+12];
	mul.f32 	%f283, %f130, %f282;
	fma.rn.f32 	%f284, %f129, %f365, %f283;
	st.global.f32 	[%rd8+12], %f284;
$L__BB31_76:
	setp.ge.s32 	%p102, %r70, %r72;
	setp.ge.s32 	%p103, %r62, %r73;
	or.pred  	%p104, %p102, %p103;
	@%p104 bra 	$L__BB31_78;
	ld.global.f32 	%f285, [%rd8+16];
	mul.f32 	%f286, %f130, %f285;
	fma.rn.f32 	%f287, %f129, %f364, %f286;
	st.global.f32 	[%rd8+16], %f287;
$L__BB31_78:
	setp.ge.s32 	%p105, %r70, %r72;
	setp.ge.s32 	%p106, %r63, %r73;
	or.pred  	%p107, %p105, %p106;
	@%p107 bra 	$L__BB31_80;
	ld.global.f32 	%f288, [%rd8+20];
	mul.f32 	%f289, %f130, %f288;
	fma.rn.f32 	%f290, %f129, %f363, %f289;
	st.global.f32 	[%rd8+20], %f290;
$L__BB31_80:
	setp.ge.s32 	%p108, %r70, %r72;
	setp.ge.s32 	%p109, %r64, %r73;
	or.pred  	%p110, %p108, %p109;
	@%p110 bra 	$L__BB31_82;
	ld.global.f32 	%f291, [%rd8+24];
	mul.f32 	%f292, %f130, %f291;
	fma.rn.f32 	%f293, %f129, %f362, %f292;
	st.global.f32 	[%rd8+24], %f293;
$L__BB31_82:
	setp.ge.s32 	%p111, %r70, %r72;
	setp.ge.s32 	%p112, %r65, %r73;
	or.pred  	%p113, %p111, %p112;
	@%p113 bra 	$L__BB31_84;
	ld.global.f32 	%f294, [%rd8+28];
	mul.f32 	%f295, %f130, %f294;
	fma.rn.f32 	%f296, %f129, %f361, %f295;
	st.global.f32 	[%rd8+28], %f296;
$L__BB31_84:
	ret;

}
	// .globl	_Z20sgemm_vectorize_smemILi128ELi64ELi8ELi8ELi4EEvPKfS1_Pfiiiff
.visible .entry _Z20sgemm_vectorize_smemILi128ELi64ELi8ELi8ELi4EEvPKfS1_Pfiiiff(
	.param .u64 .ptr .align 1 _Z20sgemm_vectorize_smemILi128ELi64ELi8ELi8ELi4EEvPKfS1_Pfiiiff_param_0,
	.param .u64 .ptr .align 1 _Z20sgemm_vectorize_smemILi128ELi64ELi8ELi8ELi4EEvPKfS1_Pfiiiff_param_1,
	.param .u64 .ptr .align 1 _Z20sgemm_vectorize_smemILi128ELi64ELi8ELi8ELi4EEvPKfS1_Pfiiiff_param_2,
	.param .u32 _Z20sgemm_vectorize_smemILi128ELi64ELi8ELi8ELi4EEvPKfS1_Pfiiiff_param_3,
	.param .u32 _Z20sgemm_vectorize_smemILi128ELi64ELi8ELi8ELi4EEvPKfS1_Pfiiiff_param_4,
	.param .u32 _Z20sgemm_vectorize_smemILi128ELi64ELi8ELi8ELi4EEvPKfS1_Pfiiiff_param_5,
	.param .f32 _Z20sgemm_vectorize_smemILi128ELi64ELi8ELi8ELi4EEvPKfS1_Pfiiiff_param_6,
	.param .f32 _Z20sgemm_vectorize_smemILi128ELi64ELi8ELi8ELi4EEvPKfS1_Pfiiiff_param_7
)
{
	.reg .pred 	%p<114>;
	.reg .b32 	%r<295>;
	.reg .b32 	%f<393>;
	.reg .b64 	%rd<84>;
	// demoted variable
	.shared .align 4 .b8 _ZZ20sgemm_vectorize_smemILi128ELi64ELi8ELi8ELi4EEvPKfS1_PfiiiffE2As[4096];
	// demoted variable
	.shared .align 4 .b8 _ZZ20sgemm_vectorize_smemILi128ELi64ELi8ELi8ELi4EEvPKfS1_PfiiiffE2Bs[2048];
	ld.param.u64 	%rd13, [_Z20sgemm_vectorize_smemILi128ELi64ELi8ELi8ELi4EEvPKfS1_Pfiiiff_param_0];
	ld.param.u64 	%rd14, [_Z20sgemm_vectorize_smemILi128ELi64ELi8ELi8ELi4EEvPKfS1_Pfiiiff_param_1];
	ld.param.u64 	%rd15, [_Z20sgemm_vectorize_smemILi128ELi64ELi8ELi8ELi4EEvPKfS1_Pfiiiff_param_2];
	ld.param.u32 	%r76, [_Z20sgemm_vectorize_smemILi128ELi64ELi8ELi8ELi4EEvPKfS1_Pfiiiff_param_3];
	ld.param.u32 	%r77, [_Z20sgemm_vectorize_smemILi128ELi64ELi8ELi8ELi4EEvPKfS1_Pfiiiff_param_4];
	ld.param.u32 	%r78, [_Z20sgemm_vectorize_smemILi128ELi64ELi8ELi8ELi4EEvPKfS1_Pfiiiff_param_5];
	ld.param.f32 	%f129, [_Z20sgemm_vectorize_smemILi128ELi64ELi8ELi8ELi4EEvPKfS1_Pfiiiff_param_6];
	ld.param.f32 	%f130, [_Z20sgemm_vectorize_smemILi128ELi64ELi8ELi8ELi4EEvPKfS1_Pfiiiff_param_7];
	cvta.to.global.u64 	%rd1, %rd15;
	cvta.to.global.u64 	%rd2, %rd13;
	cvta.to.global.u64 	%rd3, %rd14;
	mov.u32 	%r1, %tid.y;
	mov.u32 	%r2, %tid.x;
	mov.u32 	%r79, %ctaid.y;
	shl.b32 	%r3, %r79, 7;
	mov.u32 	%r80, %ctaid.x;
	shl.b32 	%r4, %r80, 6;
	mov.u32 	%r81, %ntid.x;
	mad.lo.s32 	%r5, %r81, %r1, %r2;
	mov.u32 	%r82, %ntid.y;
	mul.lo.s32 	%r6, %r81, %r82;
	setp.lt.s32 	%p1, %r78, -6;
	mov.f32 	%f361, 0f00000000;
	mov.f32 	%f362, %f361;
	mov.f32 	%f363, %f361;
	mov.f32 	%f364, %f361;
	mov.f32 	%f365, %f361;
	mov.f32 	%f366, %f361;
	mov.f32 	%f367, %f361;
	mov.f32 	%f368, %f361;
	mov.f32 	%f369, %f361;
	mov.f32 	%f370, %f361;
	mov.f32 	%f371, %f361;
	mov.f32 	%f372, %f361;
	mov.f32 	%f373, %f361;
	mov.f32 	%f374, %f361;
	mov.f32 	%f375, %f361;
	mov.f32 	%f376, %f361;
	mov.f32 	%f377, %f361;
	mov.f32 	%f378, %f361;
	mov.f32 	%f379, %f361;
	mov.f32 	%f380, %f361;
	mov.f32 	%f381, %f361;
	mov.f32 	%f382, %f361;
	mov.f32 	%f383, %f361;
	mov.f32 	%f384, %f361;
	mov.f32 	%f385, %f361;
	mov.f32 	%f386, %f361;
	mov.f32 	%f387, %f361;
	mov.f32 	%f388, %f361;
	mov.f32 	%f389, %f361;
	mov.f32 	%f390, %f361;
	mov.f32 	%f391, %f361;
	mov.f32 	%f392, %f361;
	@%p1 bra 	$L__BB32_20;
	add.s32 	%r84, %r78, -1;
	shr.s32 	%r85, %r84, 31;
	shr.u32 	%r86, %r85, 29;
	add.s32 	%r87, %r84, %r86;
	shr.s32 	%r7, %r87, 3;
	add.s32 	%r8, %r5, %r6;
	max.u32 	%r88, %r8, 256;
	setp.lt.u32 	%p2, %r8, 256;
	selp.u32 	%r89, 1, 0, %p2;
	add.s32 	%r90, %r8, %r89;
	sub.s32 	%r91, %r88, %r90;
	div.u32 	%r92, %r91, %r6;
	add.s32 	%r9, %r92, %r89;
	max.u32 	%r93, %r8, 128;
	setp.lt.u32 	%p3, %r8, 128;
	selp.u32 	%r94, 1, 0, %p3;
	add.s32 	%r95, %r8, %r94;
	sub.s32 	%r96, %r93, %r95;
	div.u32 	%r97, %r96, %r6;
	add.s32 	%r10, %r97, %r94;
	and.b32  	%r11, %r9, 3;
	shl.b32 	%r98, %r5, 2;
	and.b32  	%r99, %r98, 4;
	shr.u32 	%r100, %r5, 1;
	add.s32 	%r101, %r3, %r100;
	mad.lo.s32 	%r12, %r101, %r78, %r99;
	shl.b32 	%r102, %r8, 2;
	and.b32  	%r103, %r102, 4;
	shr.u32 	%r104, %r8, 1;
	add.s32 	%r105, %r3, %r104;
	mad.lo.s32 	%r13, %r105, %r78, %r103;
	shl.b32 	%r106, %r8, 9;
	and.b32  	%r107, %r106, 512;
	add.s32 	%r108, %r107, %r104;
	shl.b32 	%r109, %r108, 2;
	mov.u32 	%r110, _ZZ20sgemm_vectorize_smemILi128ELi64ELi8ELi8ELi4EEvPKfS1_PfiiiffE2As;
	add.s32 	%r14, %r110, %r109;
	add.s32 	%r15, %r8, %r6;
	shl.b32 	%r111, %r15, 2;
	and.b32  	%r112, %r111, 4;
	shr.u32 	%r113, %r15, 1;
	add.s32 	%r114, %r3, %r113;
	mad.lo.s32 	%r16, %r114, %r78, %r112;
	shl.b32 	%r115, %r15, 9;
	and.b32  	%r116, %r115, 512;
	add.s32 	%r117, %r116, %r113;
	shl.b32 	%r118, %r117, 2;
	add.s32 	%r17, %r110, %r118;
	shr.u32 	%r18, %r5, 4;
	shr.u32 	%r19, %r8, 4;
	shr.u32 	%r20, %r15, 4;
	mov.b32 	%r282, 0;
	mov.f32 	%f361, 0f00000000;
$L__BB32_2:
	setp.gt.u32 	%p4, %r5, 255;
	shl.b32 	%r25, %r282, 3;
	@%p4 bra 	$L__BB32_10;
	setp.eq.s32 	%p5, %r11, 3;
	mov.u32 	%r283, %r5;
	@%p5 bra 	$L__BB32_7;
	setp.eq.s32 	%p6, %r11, 0;
	add.s32 	%r119, %r25, %r12;
	mul.wide.s32 	%rd16, %r119, 4;
	add.s64 	%rd17, %rd2, %rd16;
	ld.global.nc.v4.f32 	{%f133, %f134, %f135, %f136}, [%rd17];
	shl.b32 	%r120, %r5, 9;
	and.b32  	%r121, %r120, 512;
	shr.u32 	%r122, %r5, 1;
	add.s32 	%r123, %r121, %r122;
	shl.b32 	%r124, %r123, 2;
	mov.u32 	%r125, _ZZ20sgemm_vectorize_smemILi128ELi64ELi8ELi8ELi4EEvPKfS1_PfiiiffE2As;
	add.s32 	%r126, %r125, %r124;
	st.shared.f32 	[%r126], %f133;
	st.shared.f32 	[%r126+512], %f134;
	st.shared.f32 	[%r126+1024], %f135;
	st.shared.f32 	[%r126+1536], %f136;
	mov.u32 	%r283, %r8;
	@%p6 bra 	$L__BB32_7;
	setp.eq.s32 	%p7, %r11, 1;
	add.s32 	%r127, %r25, %r13;
	mul.wide.s32 	%rd18, %r127, 4;
	add.s64 	%rd19, %rd2, %rd18;
	ld.global.nc.v4.f32 	{%f137, %f138, %f139, %f140}, [%rd19];
	st.shared.f32 	[%r14], %f137;
	st.shared.f32 	[%r14+512], %f138;
	st.shared.f32 	[%r14+1024], %f139;
	st.shared.f32 	[%r14+1536], %f140;
	mov.u32 	%r283, %r15;
	@%p7 bra 	$L__BB32_7;
	add.s32 	%r283, %r15, %r6;
	add.s32 	%r128, %r25, %r16;
	mul.wide.s32 	%rd20, %r128, 4;
	add.s64 	%rd21, %rd2, %rd20;
	ld.global.nc.v4.f32 	{%f141, %f142, %f143, %f144}, [%rd21];
	st.shared.f32 	[%r17], %f141;
	st.shared.f32 	[%r17+512], %f142;
	st.shared.f32 	[%r17+1024], %f143;
	st.shared.f32 	[%r17+1536], %f144;
$L__BB32_7:
	setp.lt.u32 	%p8, %r9, 3;
	@%p8 bra 	$L__BB32_10;
	shl.b32 	%r285, %r283, 2;
	shl.b32 	%r129, %r6, 3;
	add.s32 	%r291, %r129, %r285;
	shl.b32 	%r130, %r6, 1;
	add.s32 	%r290, %r130, %r283;
	mad.lo.s32 	%r289, %r6, 12, %r285;
	mad.lo.s32 	%r288, %r6, 3, %r283;
	add.s32 	%r287, %r6, %r283;
	shl.b32 	%r286, %r287, 2;
$L__BB32_9:
	.pragma "nounroll";
	and.b32  	%r131, %r285, 4;
	shr.u32 	%r132, %r283, 1;
	add.s32 	%r133, %r131, %r25;
	add.s32 	%r134, %r3, %r132;
	mad.lo.s32 	%r135, %r134, %r78, %r133;
	mul.wide.s32 	%rd22, %r135, 4;
	add.s64 	%rd23, %rd2, %rd22;
	ld.global.nc.v4.f32 	{%f145, %f146, %f147, %f148}, [%rd23];
	shl.b32 	%r136, %r285, 7;
	and.b32  	%r137, %r136, 512;
	add.s32 	%r138, %r137, %r132;
	shl.b32 	%r139, %r138, 2;
	mov.u32 	%r140, _ZZ20sgemm_vectorize_smemILi128ELi64ELi8ELi8ELi4EEvPKfS1_PfiiiffE2As;
	add.s32 	%r141, %r140, %r139;
	st.shared.f32 	[%r141], %f145;
	st.shared.f32 	[%r141+512], %f146;
	st.shared.f32 	[%r141+1024], %f147;
	st.shared.f32 	[%r141+1536], %f148;
	add.s32 	%r142, %r283, %r6;
	and.b32  	%r143, %r286, 4;
	shr.u32 	%r144, %r287, 1;
	add.s32 	%r145, %r143, %r25;
	add.s32 	%r146, %r3, %r144;
	mad.lo.s32 	%r147, %r146, %r78, %r145;
	mul.wide.s32 	%rd24, %r147, 4;
	add.s64 	%rd25, %rd2, %rd24;
	ld.global.nc.v4.f32 	{%f149, %f150, %f151, %f152}, [%rd25];
	shl.b32 	%r148, %r286, 7;
	and.b32  	%r149, %r148, 512;
	add.s32 	%r150, %r149, %r144;
	shl.b32 	%r151, %r150, 2;
	add.s32 	%r152, %r140, %r151;
	st.shared.f32 	[%r152], %f149;
	st.shared.f32 	[%r152+512], %f150;
	st.shared.f32 	[%r152+1024], %f151;
	st.shared.f32 	[%r152+1536], %f152;
	add.s32 	%r153, %r142, %r6;
	and.b32  	%r154, %r291, 4;
	shr.u32 	%r155, %r290, 1;
	add.s32 	%r156, %r154, %r25;
	add.s32 	%r157, %r3, %r155;
	mad.lo.s32 	%r158, %r157, %r78, %r156;
	mul.wide.s32 	%rd26, %r158, 4;
	add.s64 	%rd27, %rd2, %rd26;
	ld.global.nc.v4.f32 	{%f153, %f154, %f155, %f156}, [%rd27];
	shl.b32 	%r159, %r291, 7;
	and.b32  	%r160, %r159, 512;
	add.s32 	%r161, %r160, %r155;
	shl.b32 	%r162, %r161, 2;
	add.s32 	%r163, %r140, %r162;
	st.shared.f32 	[%r163], %f153;
	st.shared.f32 	[%r163+512], %f154;
	st.shared.f32 	[%r163+1024], %f155;
	st.shared.f32 	[%r163+1536], %f156;
	add.s32 	%r164, %r153, %r6;
	and.b32  	%r165, %r289, 4;
	shr.u32 	%r166, %r288, 1;
	add.s32 	%r167, %r165, %r25;
	add.s32 	%r168, %r3, %r166;
	mad.lo.s32 	%r169, %r168, %r78, %r167;
	mul.wide.s32 	%rd28, %r169, 4;
	add.s64 	%rd29, %rd2, %rd28;
	ld.global.nc.v4.f32 	{%f157, %f158, %f159, %f160}, [%rd29];
	shl.b32 	%r170, %r289, 7;
	and.b32  	%r171, %r170, 512;
	add.s32 	%r172, %r171, %r166;
	shl.b32 	%r173, %r172, 2;
	add.s32 	%r174, %r140, %r173;
	st.shared.f32 	[%r174], %f157;
	st.shared.f32 	[%r174+512], %f158;
	st.shared.f32 	[%r174+1024], %f159;
	st.shared.f32 	[%r174+1536], %f160;
	add.s32 	%r283, %r164, %r6;
	shl.b32 	%r175, %r6, 4;
	add.s32 	%r291, %r291, %r175;
	shl.b32 	%r176, %r6, 2;
	add.s32 	%r290, %r290, %r176;
	add.s32 	%r289, %r289, %r175;
	add.s32 	%r288, %r288, %r176;
	add.s32 	%r287, %r287, %r176;
	add.s32 	%r286, %r286, %r175;
	add.s32 	%r285, %r285, %r175;
	setp.lt.u32 	%p9, %r283, 256;
	@%p9 bra 	$L__BB32_9;
$L__BB32_10:
	setp.gt.u32 	%p10, %r5, 127;
	@%p10 bra 	$L__BB32_17;
	and.b32  	%r35, %r10, 3;
	setp.eq.s32 	%p11, %r35, 3;
	mov.u32 	%r284, %r5;
	@%p11 bra 	$L__BB32_15;
	setp.eq.s32 	%p12, %r35, 0;
	add.s32 	%r177, %r25, %r18;
	shl.b32 	%r178, %r5, 2;
	and.b32  	%r179, %r178, 60;
	add.s32 	%r180, %r179, %r4;
	mad.lo.s32 	%r181, %r177, %r77, %r180;
	mul.wide.s32 	%rd30, %r181, 4;
	add.s64 	%rd31, %rd3, %rd30;
	ld.global.nc.v4.f32 	{%f161, %f162, %f163, %f164}, [%rd31];
	shl.b32 	%r182, %r18, 8;
	shl.b32 	%r183, %r5, 4;
	and.b32  	%r184, %r183, 240;
	or.b32  	%r185, %r182, %r184;
	mov.u32 	%r186, _ZZ20sgemm_vectorize_smemILi128ELi64ELi8ELi8ELi4EEvPKfS1_PfiiiffE2Bs;
	add.s32 	%r187, %r186, %r185;
	st.shared.f32 	[%r187], %f161;
	st.shared.f32 	[%r187+4], %f162;
	st.shared.f32 	[%r187+8], %f163;
	st.shared.f32 	[%r187+12], %f164;
	mov.u32 	%r284, %r8;
	@%p12 bra 	$L__BB32_15;
	setp.eq.s32 	%p13, %r35, 1;
	add.s32 	%r188, %r25, %r19;
	shl.b32 	%r189, %r8, 2;
	and.b32  	%r190, %r189, 60;
	add.s32 	%r191, %r190, %r4;
	mad.lo.s32 	%r192, %r188, %r77, %r191;
	mul.wide.s32 	%rd32, %r192, 4;
	add.s64 	%rd33, %rd3, %rd32;
	ld.global.nc.v4.f32 	{%f165, %f166, %f167, %f168}, [%rd33];
	shl.b32 	%r193, %r19, 8;
	shl.b32 	%r194, %r8, 4;
	and.b32  	%r195, %r194, 240;
	or.b32  	%r196, %r193, %r195;
	mov.u32 	%r197, _ZZ20sgemm_vectorize_smemILi128ELi64ELi8ELi8ELi4EEvPKfS1_PfiiiffE2Bs;
	add.s32 	%r198, %r197, %r196;
	st.shared.f32 	[%r198], %f165;
	st.shared.f32 	[%r198+4], %f166;
	st.shared.f32 	[%r198+8], %f167;
	st.shared.f32 	[%r198+12], %f168;
	mov.u32 	%r284, %r15;
	@%p13 bra 	$L__BB32_15;
	add.s32 	%r284, %r15, %r6;
	add.s32 	%r199, %r25, %r20;
	shl.b32 	%r200, %r15, 2;
	and.b32  	%r201, %r200, 60;
	add.s32 	%r202, %r201, %r4;
	mad.lo.s32 	%r203, %r199, %r77, %r202;
	mul.wide.s32 	%rd34, %r203, 4;
	add.s64 	%rd35, %rd3, %rd34;
	ld.global.nc.v4.f32 	{%f169, %f170, %f171, %f172}, [%rd35];
	shl.b32 	%r204, %r20, 8;
	shl.b32 	%r205, %r15, 4;
	and.b32  	%r206, %r205, 240;
	or.b32  	%r207, %r204, %r206;
	mov.u32 	%r208, _ZZ20sgemm_vectorize_smemILi128ELi64ELi8ELi8ELi4EEvPKfS1_PfiiiffE2Bs;
	add.s32 	%r209, %r208, %r207;
	st.shared.f32 	[%r209], %f169;
	st.shared.f32 	[%r209+4], %f170;
	st.shared.f32 	[%r209+8], %f171;
	st.shared.f32 	[%r209+12], %f172;
$L__BB32_15:
	setp.lt.u32 	%p14, %r10, 3;
	@%p14 bra 	$L__BB32_17;
$L__BB32_16:
	.pragma "nounroll";
	shl.b32 	%r210, %r284, 2;
	and.b32  	%r211, %r210, 60;
	shr.u32 	%r212, %r284, 4;
	add.s32 	%r213, %r211, %r4;
	add.s32 	%r214, %r25, %r212;
	mad.lo.s32 	%r215, %r214, %r77, %r213;
	mul.wide.s32 	%rd36, %r215, 4;
	add.s64 	%rd37, %rd3, %rd36;
	ld.global.nc.v4.f32 	{%f173, %f174, %f175, %f176}, [%rd37];
	shl.b32 	%r216, %r284, 4;
	and.b32  	%r217, %r216, 240;
	shl.b32 	%r218, %r212, 8;
	or.b32  	%r219, %r218, %r217;
	mov.u32 	%r220, _ZZ20sgemm_vectorize_smemILi128ELi64ELi8ELi8ELi4EEvPKfS1_PfiiiffE2Bs;
	add.s32 	%r221, %r220, %r219;
	st.shared.f32 	[%r221], %f173;
	st.shared.f32 	[%r221+4], %f174;
	st.shared.f32 	[%r221+8], %f175;
	st.shared.f32 	[%r221+12], %f176;
	add.s32 	%r222, %r284, %r6;
	shl.b32 	%r223, %r222, 2;
	and.b32  	%r224, %r223, 60;
	shr.u32 	%r225, %r222, 4;
	add.s32 	%r226, %r224, %r4;
	add.s32 	%r227, %r25, %r225;
	mad.lo.s32 	%r228, %r227, %r77, %r226;
	mul.wide.s32 	%rd38, %r228, 4;
	add.s64 	%rd39, %rd3, %rd38;
	ld.global.nc.v4.f32 	{%f177, %f178, %f179, %f180}, [%rd39];
	shl.b32 	%r229, %r222, 4;
	and.b32  	%r230, %r229, 240;
	shl.b32 	%r231, %r225, 8;
	or.b32  	%r232, %r231, %r230;
	add.s32 	%r233, %r220, %r232;
	st.shared.f32 	[%r233], %f177;
	st.shared.f32 	[%r233+4], %f178;
	st.shared.f32 	[%r233+8], %f179;
	st.shared.f32 	[%r233+12], %f180;
	add.s32 	%r234, %r222, %r6;
	shl.b32 	%r235, %r234, 2;
	and.b32  	%r236, %r235, 60;
	shr.u32 	%r237, %r234, 4;
	add.s32 	%r238, %r236, %r4;
	add.s32 	%r239, %r25, %r237;
	mad.lo.s32 	%r240, %r239, %r77, %r238;
	mul.wide.s32 	%rd40, %r240, 4;
	add.s64 	%rd41, %rd3, %rd40;
	ld.global.nc.v4.f32 	{%f181, %f182, %f183, %f184}, [%rd41];
	shl.b32 	%r241, %r234, 4;
	and.b32  	%r242, %r241, 240;
	shl.b32 	%r243, %r237, 8;
	or.b32  	%r244, %r243, %r242;
	add.s32 	%r245, %r220, %r244;
	st.shared.f32 	[%r245], %f181;
	st.shared.f32 	[%r245+4], %f182;
	st.shared.f32 	[%r245+8], %f183;
	st.shared.f32 	[%r245+12], %f184;
	add.s32 	%r246, %r234, %r6;
	shl.b32 	%r247, %r246, 2;
	and.b32  	%r248, %r247, 60;
	shr.u32 	%r249, %r246, 4;
	add.s32 	%r250, %r248, %r4;
	add.s32 	%r251, %r25, %r249;
	mad.lo.s32 	%r252, %r251, %r77, %r250;
	mul.wide.s32 	%rd42, %r252, 4;
	add.s64 	%rd43, %rd3, %rd42;
	ld.global.nc.v4.f32 	{%f185, %f186, %f187, %f188}, [%rd43];
	shl.b32 	%r253, %r246, 4;
	and.b32  	%r254, %r253, 240;
	shl.b32 	%r255, %r249, 8;
	or.b32  	%r256, %r255, %r254;
	add.s32 	%r257, %r220, %r256;
	st.shared.f32 	[%r257], %f185;
	st.shared.f32 	[%r257+4], %f186;
	st.shared.f32 	[%r257+8], %f187;
	st.shared.f32 	[%r257+12], %f188;
	add.s32 	%r284, %r246, %r6;
	setp.lt.u32 	%p15, %r284, 128;
	@%p15 bra 	$L__BB32_16;
$L__BB32_17:
	bar.sync 	0;
	mov.b32 	%r294, 0;
$L__BB32_18:
	shl.b32 	%r259, %r294, 7;
	shl.b32 	%r260, %r1, 3;
	add.s32 	%r261, %r259, %r260;
	shl.b32 	%r262, %r261, 2;
	mov.u32 	%r263, _ZZ20sgemm_vectorize_smemILi128ELi64ELi8ELi8ELi4EEvPKfS1_PfiiiffE2As;
	add.s32 	%r264, %r263, %r262;
	ld.shared.f32 	%f189, [%r264];
	ld.shared.f32 	%f190, [%r264+4];
	ld.shared.f32 	%f191, [%r264+8];
	ld.shared.f32 	%f192, [%r264+12];
	ld.shared.f32 	%f193, [%r264+16];
	ld.shared.f32 	%f194, [%r264+20];
	ld.shared.f32 	%f195, [%r264+24];
	ld.shared.f32 	%f196, [%r264+28];
	shl.b32 	%r265, %r294, 6;
	shl.b32 	%r266, %r2, 2;
	add.s32 	%r267, %r265, %r266;
	shl.b32 	%r268, %r267, 2;
	mov.u32 	%r269, _ZZ20sgemm_vectorize_smemILi128ELi64ELi8ELi8ELi4EEvPKfS1_PfiiiffE2Bs;
	add.s32 	%r270, %r269, %r268;
	ld.shared.f32 	%f197, [%r270];
	ld.shared.f32 	%f198, [%r270+4];
	ld.shared.f32 	%f199, [%r270+8];
	ld.shared.f32 	%f200, [%r270+12];
	fma.rn.f32 	%f392, %f189, %f197, %f392;
	fma.rn.f32 	%f391, %f189, %f198, %f391;
	fma.rn.f32 	%f390, %f189, %f199, %f390;
	fma.rn.f32 	%f389, %f189, %f200, %f389;
	fma.rn.f32 	%f388, %f190, %f197, %f388;
	fma.rn.f32 	%f387, %f190, %f198, %f387;
	fma.rn.f32 	%f386, %f190, %f199, %f386;
	fma.rn.f32 	%f385, %f190, %f200, %f385;
	fma.rn.f32 	%f384, %f191, %f197, %f384;
	fma.rn.f32 	%f383, %f191, %f198, %f383;
	fma.rn.f32 	%f382, %f191, %f199, %f382;
	fma.rn.f32 	%f381, %f191, %f200, %f381;
	fma.rn.f32 	%f380, %f192, %f197, %f380;
	fma.rn.f32 	%f379, %f192, %f198, %f379;
	fma.rn.f32 	%f378, %f192, %f199, %f378;
	fma.rn.f32 	%f377, %f192, %f200, %f377;
	fma.rn.f32 	%f376, %f193, %f197, %f376;
	fma.rn.f32 	%f375, %f193, %f198, %f375;
	fma.rn.f32 	%f374, %f193, %f199, %f374;
	fma.rn.f32 	%f373, %f193, %f200, %f373;
	fma.rn.f32 	%f372, %f194, %f197, %f372;
	fma.rn.f32 	%f371, %f194, %f198, %f371;
	fma.rn.f32 	%f370, %f194, %f199, %f370;
	fma.rn.f32 	%f369, %f194, %f200, %f369;
	fma.rn.f32 	%f368, %f195, %f197, %f368;
	fma.rn.f32 	%f367, %f195, %f198, %f367;
	fma.rn.f32 	%f366, %f195, %f199, %f366;
	fma.rn.f32 	%f365, %f195, %f200, %f365;
	fma.rn.f32 	%f364, %f196, %f197, %f364;
	fma.rn.f32 	%f363, %f196, %f198, %f363;
	fma.rn.f32 	%f362, %f196, %f199, %f362;
	fma.rn.f32 	%f361, %f196, %f200, %f361;
	add.s32 	%r294, %r294, 1;
	setp.ne.s32 	%p16, %r294, 8;
	@%p16 bra 	$L__BB32_18;
	bar.sync 	0;
	add.s32 	%r58, %r282, 1;
	setp.eq.s32 	%p17, %r282, %r7;
	mov.u32 	%r282, %r58;
	@%p17 bra 	$L__BB32_20;
	bra.uni 	$L__BB32_2;
$L__BB32_20:
	shl.b32 	%r271, %r1, 3;
	add.s32 	%r21, %r3, %r271;
	shl.b32 	%r273, %r2, 2;
	add.s32 	%r22, %r4, %r273;
	setp.lt.s32 	%p18, %r21, %r76;
	mul.lo.s32 	%r23, %r21, %r77;
	setp.lt.s32 	%p19, %r22, %r77;
	and.pred  	%p20, %p18, %p19;
	@%p20 bra 	$L__BB32_21;
	bra.uni 	$L__BB32_22;
$L__BB32_21:
	add.s32 	%r274, %r22, %r23;
	mul.wide.s32 	%rd44, %r274, 4;
	add.s64 	%rd45, %rd1, %rd44;
	ld.global.f32 	%f201, [%rd45];
	mul.f32 	%f202, %f130, %f201;
	fma.rn.f32 	%f203, %f129, %f392, %f202;
	st.global.f32 	[%rd45], %f203;
$L__BB32_22:
	setp.ge.s32 	%p21, %r21, %r76;
	add.s32 	%r59, %r22, 1;
	setp.ge.s32 	%p22, %r59, %r77;
	cvt.s64.s32 	%rd46, %r23;
	cvt.s64.s32 	%rd4, %r22;
	add.s64 	%rd47, %rd4, %rd46;
	shl.b64 	%rd48, %rd47, 2;
	add.s64 	%rd5, %rd1, %rd48;
	or.pred  	%p23, %p21, %p22;
	@%p23 bra 	$L__BB32_24;
	ld.global.f32 	%f204, [%rd5+4];
	mul.f32 	%f205, %f130, %f204;
	fma.rn.f32 	%f206, %f129, %f391, %f205;
	st.global.f32 	[%rd5+4], %f206;
$L__BB32_24:
	setp.ge.s32 	%p24, %r21, %r76;
	add.s32 	%r60, %r22, 2;
	setp.ge.s32 	%p25, %r60, %r77;
	or.pred  	%p26, %p24, %p25;
	@%p26 bra 	$L__BB32_26;
	ld.global.f32 	%f207, [%rd5+8];
	mul.f32 	%f208, %f130, %f207;
	fma.rn.f32 	%f209, %f129, %f390, %f208;
	st.global.f32 	[%rd5+8], %f209;
$L__BB32_26:
	setp.ge.s32 	%p27, %r21, %r76;
	add.s32 	%r61, %r22, 3;
	setp.ge.s32 	%p28, %r61, %r77;
	or.pred  	%p29, %p27, %p28;
	@%p29 bra 	$L__BB32_28;
	ld.global.f32 	%f210, [%rd5+12];
	mul.f32 	%f211, %f130, %f210;
	fma.rn.f32 	%f212, %f129, %f389, %f211;
	st.global.f32 	[%rd5+12], %f212;
$L__BB32_28:
	setp.ge.s32 	%p30, %r22, %r77;
	add.s32 	%r62, %r21, 1;
	setp.ge.s32 	%p31, %r62, %r76;
	add.s32 	%r63, %r23, %r77;
	or.pred  	%p32, %p31, %p30;
	@%p32 bra 	$L__BB32_30;
	add.s32 	%r275, %r22, %r63;
	mul.wide.s32 	%rd49, %r275, 4;
	add.s64 	%rd50, %rd1, %rd49;
	ld.global.f32 	%f213, [%rd50];
	mul.f32 	%f214, %f130, %f213;
	fma.rn.f32 	%f215, %f129, %f388, %f214;
	st.global.f32 	[%rd50], %f215;
$L__BB32_30:
	setp.ge.s32 	%p33, %r62, %r76;
	setp.ge.s32 	%p34, %r59, %r77;
	cvt.s64.s32 	%rd51, %r63;
	add.s64 	%rd52, %rd4, %rd51;
	shl.b64 	%rd53, %rd52, 2;
	add.s64 	%rd6, %rd1, %rd53;
	or.pred  	%p35, %p33, %p34;
	@%p35 bra 	$L__BB32_32;
	ld.global.f32 	%f216, [%rd6+4];
	mul.f32 	%f217, %f130, %f216;
	fma.rn.f32 	%f218, %f129, %f387, %f217;
	st.global.f32 	[%rd6+4], %f218;
$L__BB32_32:
	setp.ge.s32 	%p36, %r62, %r76;
	setp.ge.s32 	%p37, %r60, %r77;
	or.pred  	%p38, %p36, %p37;
	@%p38 bra 	$L__BB32_34;
	ld.global.f32 	%f219, [%rd6+8];
	mul.f32 	%f220, %f130, %f219;
	fma.rn.f32 	%f221, %f129, %f386, %f220;
	st.global.f32 	[%rd6+8], %f221;
$L__BB32_34:
	setp.ge.s32 	%p39, %r62, %r76;
	setp.ge.s32 	%p40, %r61, %r77;
	or.pred  	%p41, %p39, %p40;
	@%p41 bra 	$L__BB32_36;
	ld.global.f32 	%f222, [%rd6+12];
	mul.f32 	%f223, %f130, %f222;
	fma.rn.f32 	%f224, %f129, %f385, %f223;
	st.global.f32 	[%rd6+12], %f224;
$L__BB32_36:
	setp.ge.s32 	%p42, %r22, %r77;
	add.s32 	%r64, %r21, 2;
	setp.ge.s32 	%p43, %r64, %r76;
	add.s32 	%r65, %r63, %r77;
	or.pred  	%p44, %p43, %p42;
	@%p44 bra 	$L__BB32_38;
	add.s32 	%r276, %r22, %r65;
	mul.wide.s32 	%rd54, %r276, 4;
	add.s64 	%rd55, %rd1, %rd54;
	ld.global.f32 	%f225, [%rd55];
	mul.f32 	%f226, %f130, %f225;
	fma.rn.f32 	%f227, %f129, %f384, %f226;
	st.global.f32 	[%rd55], %f227;
$L__BB32_38:
	setp.ge.s32 	%p45, %r64, %r76;
	setp.ge.s32 	%p46, %r59, %r77;
	cvt.s64.s32 	%rd56, %r65;
	add.s64 	%rd57, %rd4, %rd56;
	shl.b64 	%rd58, %rd57, 2;
	add.s64 	%rd7, %rd1, %rd58;
	or.pred  	%p47, %p45, %p46;
	@%p47 bra 	$L__BB32_40;
	ld.global.f32 	%f228, [%rd7+4];
	mul.f32 	%f229, %f130, %f228;
	fma.rn.f32 	%f230, %f129, %f383, %f229;
	st.global.f32 	[%rd7+4], %f230;
$L__BB32_40:
	setp.ge.s32 	%p48, %r64, %r76;
	setp.ge.s32 	%p49, %r60, %r77;
	or.pred  	%p50, %p48, %p49;
	@%p50 bra 	$L__BB32_42;
	ld.global.f32 	%f231, [%rd7+8];
	mul.f32 	%f232, %f130, %f231;
	fma.rn.f32 	%f233, %f129, %f382, %f232;
	st.global.f32 	[%rd7+8], %f233;
$L__BB32_42:
	setp.ge.s32 	%p51, %r64, %r76;
	setp.ge.s32 	%p52, %r61, %r77;
	or.pred  	%p53, %p51, %p52;
	@%p53 bra 	$L__BB32_44;
	ld.global.f32 	%f234, [%rd7+12];
	mul.f32 	%f235, %f130, %f234;
	fma.rn.f32 	%f236, %f129, %f381, %f235;
	st.global.f32 	[%rd7+12], %f236;
$L__BB32_44:
	setp.ge.s32 	%p54, %r22, %r77;
	add.s32 	%r66, %r21, 3;
	setp.ge.s32 	%p55, %r66, %r76;
	add.s32 	%r67, %r65, %r77;
	or.pred  	%p56, %p55, %p54;
	@%p56 bra 	$L__BB32_46;
	add.s32 	%r277, %r22, %r67;
	mul.wide.s32 	%rd59, %r277, 4;
	add.s64 	%rd60, %rd1, %rd59;
	ld.global.f32 	%f237, [%rd60];
	mul.f32 	%f238, %f130, %f237;
	fma.rn.f32 	%f239, %f129, %f380, %f238;
	st.global.f32 	[%rd60], %f239;
$L__BB32_46:
	setp.ge.s32 	%p57, %r66, %r76;
	setp.ge.s32 	%p58, %r59, %r77;
	cvt.s64.s32 	%rd61, %r67;
	add.s64 	%rd62, %rd4, %rd61;
	shl.b64 	%rd63, %rd62, 2;
	add.s64 	%rd8, %rd1, %rd63;
	or.pred  	%p59, %p57, %p58;
	@%p59 bra 	$L__BB32_48;
	ld.global.f32 	%f240, [%rd8+4];
	mul.f32 	%f241, %f130, %f240;
	fma.rn.f32 	%f242, %f129, %f379, %f241;
	st.global.f32 	[%rd8+4], %f242;
$L__BB32_48:
	setp.ge.s32 	%p60, %r66, %r76;
	setp.ge.s32 	%p61, %r60, %r77;
	or.pred  	%p62, %p60, %p61;
	@%p62 bra 	$L__BB32_50;
	ld.global.f32 	%f243, [%rd8+8];
	mul.f32 	%f244, %f130, %f243;
	fma.rn.f32 	%f245, %f129, %f378, %f244;
	st.global.f32 	[%rd8+8], %f245;
$L__BB32_50:
	setp.ge.s32 	%p63, %r66, %r76;
	setp.ge.s32 	%p64, %r61, %r77;
	or.pred  	%p65, %p63, %p64;
	@%p65 bra 	$L__BB32_52;
	ld.global.f32 	%f246, [%rd8+12];
	mul.f32 	%f247, %f130, %f246;
	fma.rn.f32 	%f248, %f129, %f377, %f247;
	st.global.f32 	[%rd8+12], %f248;
$L__BB32_52:
	setp.ge.s32 	%p66, %r22, %r77;
	add.s32 	%r68, %r21, 4;
	setp.ge.s32 	%p67, %r68, %r76;
	add.s32 	%r69, %r67, %r77;
	or.pred  	%p68, %p67, %p66;
	@%p68 bra 	$L__BB32_54;
	add.s32 	%r278, %r22, %r69;
	mul.wide.s32 	%rd64, %r278, 4;
	add.s64 	%rd65, %rd1, %rd64;
	ld.global.f32 	%f249, [%rd65];
	mul.f32 	%f250, %f130, %f249;
	fma.rn.f32 	%f251, %f129, %f376, %f250;
	st.global.f32 	[%rd65], %f251;
$L__BB32_54:
	setp.ge.s32 	%p69, %r68, %r76;
	setp.ge.s32 	%p70, %r59, %r77;
	cvt.s64.s32 	%rd66, %r69;
	add.s64 	%rd67, %rd4, %rd66;
	shl.b64 	%rd68, %rd67, 2;
	add.s64 	%rd9, %rd1, %rd68;
	or.pred  	%p71, %p69, %p70;
	@%p71 bra 	$L__BB32_56;
	ld.global.f32 	%f252, [%rd9+4];
	mul.f32 	%f253, %f130, %f252;
	fma.rn.f32 	%f254, %f129, %f375, %f253;
	st.global.f32 	[%rd9+4], %f254;
$L__BB32_56:
	setp.ge.s32 	%p72, %r68, %r76;
	setp.ge.s32 	%p73, %r60, %r77;
	or.pred  	%p74, %p72, %p73;
	@%p74 bra 	$L__BB32_58;
	ld.global.f32 	%f255, [%rd9+8];
	mul.f32 	%f256, %f130, %f255;
	fma.rn.f32 	%f257, %f129, %f374, %f256;
	st.global.f32 	[%rd9+8], %f257;
$L__BB32_58:
	setp.ge.s32 	%p75, %r68, %r76;
	setp.ge.s32 	%p76, %r61, %r77;
	or.pred  	%p77, %p75, %p76;
	@%p77 bra 	$L__BB32_60;
	ld.global.f32 	%f258, [%rd9+12];
	mul.f32 	%f259, %f130, %f258;
	fma.rn.f32 	%f260, %f129, %f373, %f259;
	st.global.f32 	[%rd9+12], %f260;
$L__BB32_60:
	setp.ge.s32 	%p78, %r22, %r77;
	add.s32 	%r70, %r21, 5;
	setp.ge.s32 	%p79, %r70, %r76;
	add.s32 	%r71, %r69, %r77;
	or.pred  	%p80, %p79, %p78;
	@%p80 bra 	$L__BB32_62;
	add.s32 	%r279, %r22, %r71;
	mul.wide.s32 	%rd69, %r279, 4;
	add.s64 	%rd70, %rd1, %rd69;
	ld.global.f32 	%f261, [%rd70];
	mul.f32 	%f262, %f130, %f261;
	fma.rn.f32 	%f263, %f129, %f372, %f262;
	st.global.f32 	[%rd70], %f263;
$L__BB32_62:
	setp.ge.s32 	%p81, %r70, %r76;
	setp.ge.s32 	%p82, %r59, %r77;
	cvt.s64.s32 	%rd71, %r71;
	add.s64 	%rd72, %rd4, %rd71;
	shl.b64 	%rd73, %rd72, 2;
	add.s64 	%rd10, %rd1, %rd73;
	or.pred  	%p83, %p81, %p82;
	@%p83 bra 	$L__BB32_64;
	ld.global.f32 	%f264, [%rd10+4];
	mul.f32 	%f265, %f130, %f264;
	fma.rn.f32 	%f266, %f129, %f371, %f265;
	st.global.f32 	[%rd10+4], %f266;
$L__BB32_64:
	setp.ge.s32 	%p84, %r70, %r76;
	setp.ge.s32 	%p85, %r60, %r77;
	or.pred  	%p86, %p84, %p85;
	@%p86 bra 	$L__BB32_66;
	ld.global.f32 	%f267, [%rd10+8];
	mul.f32 	%f268, %f130, %f267;
	fma.rn.f32 	%f269, %f129, %f370, %f268;
	st.global.f32 	[%rd10+8], %f269;
$L__BB32_66:
	setp.ge.s32 	%p87, %r70, %r76;
	setp.ge.s32 	%p88, %r61, %r77;
	or.pred  	%p89, %p87, %p88;
	@%p89 bra 	$L__BB32_68;
	ld.global.f32 	%f270, [%rd10+12];
	mul.f32 	%f271, %f130, %f270;
	fma.rn.f32 	%f272, %f129, %f369, %f271;
	st.global.f32 	[%rd10+12], %f272;
$L__BB32_68:
	setp.ge.s32 	%p90, %r22, %r77;
	add.s32 	%r72, %r21, 6;
	setp.ge.s32 	%p91, %r72, %r76;
	add.s32 	%r73, %r71, %r77;
	or.pred  	%p92, %p91, %p90;
	@%p92 bra 	$L__BB32_70;
	add.s32 	%r280, %r22, %r73;
	mul.wide.s32 	%rd74, %r280, 4;
	add.s64 	%rd75, %rd1, %rd74;
	ld.global.f32 	%f273, [%rd75];
	mul.f32 	%f274, %f130, %f273;
	fma.rn.f32 	%f275, %f129, %f368, %f274;
	st.global.f32 	[%rd75], %f275;
$L__BB32_70:
	setp.ge.s32 	%p93, %r72, %r76;
	setp.ge.s32 	%p94, %r59, %r77;
	cvt.s64.s32 	%rd76, %r73;
	add.s64 	%rd77, %rd4, %rd76;
	shl.b64 	%rd78, %rd77, 2;
	add.s64 	%rd11, %rd1, %rd78;
	or.pred  	%p95, %p93, %p94;
	@%p95 bra 	$L__BB32_72;
	ld.global.f32 	%f276, [%rd11+4];
	mul.f32 	%f277, %f130, %f276;
	fma.rn.f32 	%f278, %f129, %f367, %f277;
	st.global.f32 	[%rd11+4], %f278;
$L__BB32_72:
	setp.ge.s32 	%p96, %r72, %r76;
	setp.ge.s32 	%p97, %r60, %r77;
	or.pred  	%p98, %p96, %p97;
	@%p98 bra 	$L__BB32_74;
	ld.global.f32 	%f279, [%rd11+8];
	mul.f32 	%f280, %f130, %f279;
	fma.rn.f32 	%f281, %f129, %f366, %f280;
	st.global.f32 	[%rd11+8], %f281;
$L__BB32_74:
	setp.ge.s32 	%p99, %r72, %r76;
	setp.ge.s32 	%p100, %r61, %r77;
	or.pred  	%p101, %p99, %p100;
	@%p101 bra 	$L__BB32_76;
	ld.global.f32 	%f282, [%rd11+12];
	mul.f32 	%f283, %f130, %f282;
	fma.rn.f32 	%f284, %f129, %f365, %f283;
	st.global.f32 	[%rd11+12], %f284;
$L__BB32_76:
	setp.ge.s32 	%p102, %r22, %r77;
	add.s32 	%r74, %r21, 7;
	setp.ge.s32 	%p103, %r74, %r76;
	add.s32 	%r75, %r73, %r77;
	or.pred  	%p104, %p103, %p102;
	@%p104 bra 	$L__BB32_78;
	add.s32 	%r281, %r22, %r75;
	mul.wide.s32 	%rd79, %r281, 4;
	add.s64 	%rd80, %rd1, %rd79;
	ld.global.f32 	%f285, [%rd80];
	mul.f32 	%f286, %f130, %f285;
	fma.rn.f32 	%f287, %f129, %f364, %f286;
	st.global.f32 	[%rd80], %f287;
$L__BB32_78:
	setp.ge.s32 	%p105, %r74, %r76;
	setp.ge.s32 	%p106, %r59, %r77;
	cvt.s64.s32 	%rd81, %r75;
	add.s64 	%rd82, %rd4, %rd81;
	shl.b64 	%rd83, %rd82, 2;
	add.s64 	%rd12, %rd1, %rd83;
	or.pred  	%p107, %p105, %p106;
	@%p107 bra 	$L__BB32_80;
	ld.global.f32 	%f288, [%rd12+4];
	mul.f32 	%f289, %f130, %f288;
	fma.rn.f32 	%f290, %f129, %f363, %f289;
	st.global.f32 	[%rd12+4], %f290;
$L__BB32_80:
	setp.ge.s32 	%p108, %r74, %r76;
	setp.ge.s32 	%p109, %r60, %r77;
	or.pred  	%p110, %p108, %p109;
	@%p110 bra 	$L__BB32_82;
	ld.global.f32 	%f291, [%rd12+8];
	mul.f32 	%f292, %f130, %f291;
	fma.rn.f32 	%f293, %f129, %f362, %f292;
	st.global.f32 	[%rd12+8], %f293;
$L__BB32_82:
	setp.ge.s32 	%p111, %r74, %r76;
	setp.ge.s32 	%p112, %r61, %r77;
	or.pred  	%p113, %p111, %p112;
	@%p113 bra 	$L__BB32_84;
	ld.global.f32 	%f294, [%rd12+12];
	mul.f32 	%f295, %f130, %f294;
	fma.rn.f32 	%f296, %f129, %f361, %f295;
	st.global.f32 	[%rd12+12], %f296;
$L__BB32_84:
	ret;

}
	// .globl	_Z20sgemm_vectorize_smemILi128ELi64ELi8ELi8ELi8EEvPKfS1_Pfiiiff
.visible .entry _Z20sgemm_vectorize_smemILi128ELi64ELi8ELi8ELi8EEvPKfS1_Pfiiiff(
	.param .u64 .ptr .align 1 _Z20sgemm_vectorize_smemILi128ELi64ELi8ELi8ELi8EEvPKfS1_Pfiiiff_param_0,
	.param .u64 .ptr .align 1 _Z20sgemm_vectorize_smemILi128ELi64ELi8ELi8ELi8EEvPKfS1_Pfiiiff_param_1,
	.param .u64 .ptr .align 1 _Z20sgemm_vectorize_smemILi128ELi64ELi8ELi8ELi8EEvPKfS1_Pfiiiff_param_2,
	.param .u32 _Z20sgemm_vectorize_smemILi128ELi64ELi8ELi8ELi8EEvPKfS1_Pfiiiff_param_3,
	.param .u32 _Z20sgemm_vectorize_smemILi128ELi64ELi8ELi8ELi8EEvPKfS1_Pfiiiff_param_4,
	.param .u32 _Z20sgemm_vectorize_smemILi128ELi64ELi8ELi8ELi8EEvPKfS1_Pfiiiff_param_5,
	.param .f32 _Z20sgemm_vectorize_smemILi128ELi64ELi8ELi8ELi8EEvPKfS1_Pfiiiff_param_6,
	.param .f32 _Z20sgemm_vectorize_smemILi128ELi64ELi8ELi8ELi8EEvPKfS1_Pfiiiff_param_7
)
{
	.reg .pred 	%p<210>;
	.reg .b32 	%r<291>;
	.reg .b32 	%f<717>;
	.reg .b64 	%rd<84>;
	// demoted variable
	.shared .align 4 .b8 _ZZ20sgemm_vectorize_smemILi128ELi64ELi8ELi8ELi8EEvPKfS1_PfiiiffE2As[4096];
	// demoted variable
	.shared .align 4 .b8 _ZZ20sgemm_vectorize_smemILi128ELi64ELi8ELi8ELi8EEvPKfS1_PfiiiffE2Bs[2048];
	ld.param.u64 	%rd13, [_Z20sgemm_vectorize_smemILi128ELi64ELi8ELi8ELi8EEvPKfS1_Pfiiiff_param_0];
	ld.param.u64 	%rd14, [_Z20sgemm_vectorize_smemILi128ELi64ELi8ELi8ELi8EEvPKfS1_Pfiiiff_param_1];
	ld.param.u64 	%rd15, [_Z20sgemm_vectorize_smemILi128ELi64ELi8ELi8ELi8EEvPKfS1_Pfiiiff_param_2];
	ld.param.u32 	%r90, [_Z20sgemm_vectorize_smemILi128ELi64ELi8ELi8ELi8EEvPKfS1_Pfiiiff_param_3];
	ld.param.u32 	%r91, [_Z20sgemm_vectorize_smemILi128ELi64ELi8ELi8ELi8EEvPKfS1_Pfiiiff_param_4];
	ld.param.u32 	%r92, [_Z20sgemm_vectorize_smemILi128ELi64ELi8ELi8ELi8EEvPKfS1_Pfiiiff_param_5];
	ld.param.f32 	%f257, [_Z20sgemm_vectorize_smemILi128ELi64ELi8ELi8ELi8EEvPKfS1_Pfiiiff_param_6];
	ld.param.f32 	%f258, [_Z20sgemm_vectorize_smemILi128ELi64ELi8ELi8ELi8EEvPKfS1_Pfiiiff_param_7];
	cvta.to.global.u64 	%rd1, %rd15;
	cvta.to.global.u64 	%rd2, %rd13;
	cvta.to.global.u64 	%rd3, %rd14;
	mov.u32 	%r1, %tid.y;
	mov.u32 	%r2, %tid.x;
	mov.u32 	%r93, %ctaid.y;
	shl.b32 	%r3, %r93, 7;
	mov.u32 	%r94, %ctaid.x;
	shl.b32 	%r4, %r94, 6;
	mov.u32 	%r95, %ntid.x;
	mad.lo.s32 	%r5, %r95, %r1, %r2;
	mov.u32 	%r96, %ntid.y;
	mul.lo.s32 	%r6, %r95, %r96;
	setp.lt.s32 	%p1, %r92, -6;
	mov.f32 	%f653, 0f00000000;
	mov.f32 	%f654, %f653;
	mov.f32 	%f655, %f653;
	mov.f32 	%f656, %f653;
	mov.f32 	%f657, %f653;
	mov.f32 	%f658, %f653;
	mov.f32 	%f659, %f653;
	mov.f32 	%f660, %f653;
	mov.f32 	%f661, %f653;
	mov.f32 	%f662, %f653;
	mov.f32 	%f663, %f653;
	mov.f32 	%f664, %f653;
	mov.f32 	%f665, %f653;
	mov.f32 	%f666, %f653;
	mov.f32 	%f667, %f653;
	mov.f32 	%f668, %f653;
	mov.f32 	%f669, %f653;
	mov.f32 	%f670, %f653;
	mov.f32 	%f671, %f653;
	mov.f32 	%f672, %f653;
	mov.f32 	%f673, %f653;
	mov.f32 	%f674, %f653;
	mov.f32 	%f675, %f653;
	mov.f32 	%f676, %f653;
	mov.f32 	%f677, %f653;
	mov.f32 	%f678, %f653;
	mov.f32 	%f679, %f653;
	mov.f32 	%f680, %f653;
	mov.f32 	%f681, %f653;
	mov.f32 	%f682, %f653;
	mov.f32 	%f683, %f653;
	mov.f32 	%f684, %f653;
	mov.f32 	%f685, %f653;
	mov.f32 	%f686, %f653;
	mov.f32 	%f687, %f653;
	mov.f32 	%f688, %f653;
	mov.f32 	%f689, %f653;
	mov.f32 	%f690, %f653;
	mov.f32 	%f691, %f653;
	mov.f32 	%f692, %f653;
	mov.f32 	%f693, %f653;
	mov.f32 	%f694, %f653;
	mov.f32 	%f695, %f653;
	mov.f32 	%f696, %f653;
	mov.f32 	%f697, %f653;
	mov.f32 	%f698, %f653;
	mov.f32 	%f699, %f653;
	mov.f32 	%f700, %f653;
	mov.f32 	%f701, %f653;
	mov.f32 	%f702, %f653;
	mov.f32 	%f703, %f653;
	mov.f32 	%f704, %f653;
	mov.f32 	%f705, %f653;
	mov.f32 	%f706, %f653;
	mov.f32 	%f707, %f653;
	mov.f32 	%f708, %f653;
	mov.f32 	%f709, %f653;
	mov.f32 	%f710, %f653;
	mov.f32 	%f711, %f653;
	mov.f32 	%f712, %f653;
	mov.f32 	%f713, %f653;
	mov.f32 	%f714, %f653;
	mov.f32 	%f715, %f653;
	mov.f32 	%f716, %f653;
	@%p1 bra 	$L__BB33_20;
	add.s32 	%r98, %r92, -1;
	shr.s32 	%r99, %r98, 31;
	shr.u32 	%r100, %r99, 29;
	add.s32 	%r101, %r98, %r100;
	shr.s32 	%r7, %r101, 3;
	shl.b32 	%r8, %r1, 3;
	shl.b32 	%r9, %r2, 3;
	add.s32 	%r10, %r5, %r6;
	max.u32 	%r102, %r10, 256;
	setp.lt.u32 	%p2, %r10, 256;
	selp.u32 	%r103, 1, 0, %p2;
	add.s32 	%r104, %r10, %r103;
	sub.s32 	%r105, %r102, %r104;
	div.u32 	%r106, %r105, %r6;
	add.s32 	%r11, %r106, %r103;
	max.u32 	%r107, %r10, 128;
	setp.lt.u32 	%p3, %r10, 128;
	selp.u32 	%r108, 1, 0, %p3;
	add.s32 	%r109, %r10, %r108;
	sub.s32 	%r110, %r107, %r109;
	div.u32 	%r111, %r110, %r6;
	add.s32 	%r12, %r111, %r108;
	and.b32  	%r13, %r11, 3;
	shl.b32 	%r112, %r5, 2;
	and.b32  	%r113, %r112, 4;
	shr.u32 	%r114, %r5, 1;
	add.s32 	%r115, %r3, %r114;
	mad.lo.s32 	%r14, %r115, %r92, %r113;
	shl.b32 	%r116, %r5, 9;
	and.b32  	%r117, %r116, 512;
	add.s32 	%r118, %r117, %r114;
	shl.b32 	%r119, %r118, 2;
	mov.u32 	%r120, _ZZ20sgemm_vectorize_smemILi128ELi64ELi8ELi8ELi8EEvPKfS1_PfiiiffE2As;
	add.s32 	%r15, %r120, %r119;
	shl.b32 	%r121, %r10, 2;
	and.b32  	%r122, %r121, 4;
	shr.u32 	%r123, %r10, 1;
	add.s32 	%r124, %r3, %r123;
	mad.lo.s32 	%r16, %r124, %r92, %r122;
	shl.b32 	%r125, %r10, 9;
	and.b32  	%r126, %r125, 512;
	add.s32 	%r127, %r126, %r123;
	shl.b32 	%r128, %r127, 2;
	add.s32 	%r17, %r120, %r128;
	add.s32 	%r18, %r10, %r6;
	shl.b32 	%r129, %r18, 2;
	and.b32  	%r130, %r129, 4;
	shr.u32 	%r131, %r18, 1;
	add.s32 	%r132, %r3, %r131;
	mad.lo.s32 	%r19, %r132, %r92, %r130;
	shl.b32 	%r133, %r18, 9;
	and.b32  	%r134, %r133, 512;
	add.s32 	%r135, %r134, %r131;
	shl.b32 	%r136, %r135, 2;
	add.s32 	%r20, %r120, %r136;
	add.s32 	%r21, %r18, %r6;
	and.b32  	%r22, %r12, 3;
	and.b32  	%r137, %r112, 60;
	shr.u32 	%r23, %r5, 4;
	add.s32 	%r24, %r137, %r4;
	shl.b32 	%r138, %r5, 4;
	and.b32  	%r139, %r138, 240;
	shl.b32 	%r140, %r23, 8;
	or.b32  	%r141, %r140, %r139;
	mov.u32 	%r142, _ZZ20sgemm_vectorize_smemILi128ELi64ELi8ELi8ELi8EEvPKfS1_PfiiiffE2Bs;
	add.s32 	%r25, %r142, %r141;
	and.b32  	%r143, %r121, 60;
	shr.u32 	%r26, %r10, 4;
	add.s32 	%r27, %r143, %r4;
	shl.b32 	%r144, %r10, 4;
	and.b32  	%r145, %r144, 240;
	shl.b32 	%r146, %r26, 8;
	or.b32  	%r147, %r146, %r145;
	add.s32 	%r28, %r142, %r147;
	and.b32  	%r148, %r129, 60;
	shr.u32 	%r29, %r18, 4;
	add.s32 	%r30, %r148, %r4;
	shl.b32 	%r149, %r18, 4;
	and.b32  	%r150, %r149, 240;
	shl.b32 	%r151, %r29, 8;
	or.b32  	%r152, %r151, %r150;
	add.s32 	%r31, %r142, %r152;
	shl.b32 	%r32, %r6, 4;
	shl.b32 	%r33, %r6, 2;
	mov.b32 	%r278, 0;
	mov.f32 	%f653, 0f00000000;
$L__BB33_2:
	setp.gt.u32 	%p4, %r5, 255;
	shl.b32 	%r38, %r278, 3;
	@%p4 bra 	$L__BB33_10;
	setp.eq.s32 	%p5, %r13, 3;
	mov.u32 	%r279, %r5;
	@%p5 bra 	$L__BB33_7;
	setp.eq.s32 	%p6, %r13, 0;
	add.s32 	%r153, %r38, %r14;
	mul.wide.s32 	%rd16, %r153, 4;
	add.s64 	%rd17, %rd2, %rd16;
	ld.global.nc.v4.f32 	{%f261, %f262, %f263, %f264}, [%rd17];
	st.shared.f32 	[%r15], %f261;
	st.shared.f32 	[%r15+512], %f262;
	st.shared.f32 	[%r15+1024], %f263;
	st.shared.f32 	[%r15+1536], %f264;
	mov.u32 	%r279, %r10;
	@%p6 bra 	$L__BB33_7;
	setp.eq.s32 	%p7, %r13, 1;
	add.s32 	%r154, %r38, %r16;
	mul.wide.s32 	%rd18, %r154, 4;
	add.s64 	%rd19, %rd2, %rd18;
	ld.global.nc.v4.f32 	{%f265, %f266, %f267, %f268}, [%rd19];
	st.shared.f32 	[%r17], %f265;
	st.shared.f32 	[%r17+512], %f266;
	st.shared.f32 	[%r17+1024], %f267;
	st.shared.f32 	[%r17+1536], %f268;
	mov.u32 	%r279, %r18;
	@%p7 bra 	$L__BB33_7;
	add.s32 	%r155, %r38, %r19;
	mul.wide.s32 	%rd20, %r155, 4;
	add.s64 	%rd21, %rd2, %rd20;
	ld.global.nc.v4.f32 	{%f269, %f270, %f271, %f272}, [%rd21];
	st.shared.f32 	[%r20], %f269;
	st.shared.f32 	[%r20+512], %f270;
	st.shared.f32 	[%r20+1024], %f271;
	st.shared.f32 	[%r20+1536], %f272;
	mov.u32 	%r279, %r21;
$L__BB33_7:
	setp.lt.u32 	%p8, %r11, 3;
	@%p8 bra 	$L__BB33_10;
	shl.b32 	%r281, %r279, 2;
	shl.b32 	%r156, %r6, 3;
	add.s32 	%r287, %r156, %r281;
	shl.b32 	%r157, %r6, 1;
	add.s32 	%r286, %r157, %r279;
	mad.lo.s32 	%r285, %r6, 12, %r281;
	mad.lo.s32 	%r284, %r6, 3, %r279;
	add.s32 	%r283, %r6, %r279;
	shl.b32 	%r282, %r283, 2;
$L__BB33_9:
	.pragma "nounroll";
	and.b32  	%r158, %r281, 4;
	shr.u32 	%r159, %r279, 1;
	add.s32 	%r160, %r158, %r38;
	add.s32 	%r161, %r3, %r159;
	mad.lo.s32 	%r162, %r161, %r92, %r160;
	mul.wide.s32 	%rd22, %r162, 4;
	add.s64 	%rd23, %rd2, %rd22;
	ld.global.nc.v4.f32 	{%f273, %f274, %f275, %f276}, [%rd23];
	shl.b32 	%r163, %r281, 7;
	and.b32  	%r164, %r163, 512;
	add.s32 	%r165, %r164, %r159;
	shl.b32 	%r166, %r165, 2;
	mov.u32 	%r167, _ZZ20sgemm_vectorize_smemILi128ELi64ELi8ELi8ELi8EEvPKfS1_PfiiiffE2As;
	add.s32 	%r168, %r167, %r166;
	st.shared.f32 	[%r168], %f273;
	st.shared.f32 	[%r168+512], %f274;
	st.shared.f32 	[%r168+1024], %f275;
	st.shared.f32 	[%r168+1536], %f276;
	add.s32 	%r169, %r279, %r6;
	and.b32  	%r170, %r282, 4;
	shr.u32 	%r171, %r283, 1;
	add.s32 	%r172, %r170, %r38;
	add.s32 	%r173, %r3, %r171;
	mad.lo.s32 	%r174, %r173, %r92, %r172;
	mul.wide.s32 	%rd24, %r174, 4;
	add.s64 	%rd25, %rd2, %rd24;
	ld.global.nc.v4.f32 	{%f277, %f278, %f279, %f280}, [%rd25];
	shl.b32 	%r175, %r282, 7;
	and.b32  	%r176, %r175, 512;
	add.s32 	%r177, %r176, %r171;
	shl.b32 	%r178, %r177, 2;
	add.s32 	%r179, %r167, %r178;
	st.shared.f32 	[%r179], %f277;
	st.shared.f32 	[%r179+512], %f278;
	st.shared.f32 	[%r179+1024], %f279;
	st.shared.f32 	[%r179+1536], %f280;
	add.s32 	%r180, %r169, %r6;
	and.b32  	%r181, %r287, 4;
	shr.u32 	%r182, %r286, 1;
	add.s32 	%r183, %r181, %r38;
	add.s32 	%r184, %r3, %r182;
	mad.lo.s32 	%r185, %r184, %r92, %r183;
	mul.wide.s32 	%rd26, %r185, 4;
	add.s64 	%rd27, %rd2, %rd26;
	ld.global.nc.v4.f32 	{%f281, %f282, %f283, %f284}, [%rd27];
	shl.b32 	%r186, %r287, 7;
	and.b32  	%r187, %r186, 512;
	add.s32 	%r188, %r187, %r182;
	shl.b32 	%r189, %r188, 2;
	add.s32 	%r190, %r167, %r189;
	st.shared.f32 	[%r190], %f281;
	st.shared.f32 	[%r190+512], %f282;
	st.shared.f32 	[%r190+1024], %f283;
	st.shared.f32 	[%r190+1536], %f284;
	add.s32 	%r191, %r180, %r6;
	and.b32  	%r192, %r285, 4;
	shr.u32 	%r193, %r284, 1;
	add.s32 	%r194, %r192, %r38;
	add.s32 	%r195, %r3, %r193;
	mad.lo.s32 	%r196, %r195, %r92, %r194;
	mul.wide.s32 	%rd28, %r196, 4;
	add.s64 	%rd29, %rd2, %rd28;
	ld.global.nc.v4.f32 	{%f285, %f286, %f287, %f288}, [%rd29];
	shl.b32 	%r197, %r285, 7;
	and.b32  	%r198, %r197, 512;
	add.s32 	%r199, %r198, %r193;
	shl.b32 	%r200, %r199, 2;
	add.s32 	%r201, %r167, %r200;
	st.shared.f32 	[%r201], %f285;
	st.shared.f32 	[%r201+512], %f286;
	st.shared.f32 	[%r201+1024], %f287;
	st.shared.f32 	[%r201+1536], %f288;
	add.s32 	%r279, %r191, %r6;
	add.s32 	%r287, %r287, %r32;
	add.s32 	%r286, %r286, %r33;
	add.s32 	%r285, %r285, %r32;
	add.s32 	%r284, %r284, %r33;
	add.s32 	%r283, %r283, %r33;
	add.s32 	%r282, %r282, %r32;
	add.s32 	%r281, %r281, %r32;
	setp.lt.u32 	%p9, %r279, 256;
	@%p9 bra 	$L__BB33_9;
$L__BB33_10:
	setp.gt.u32 	%p10, %r5, 127;
	@%p10 bra 	$L__BB33_17;
	setp.eq.s32 	%p11, %r22, 3;
	mov.u32 	%r280, %r5;
	@%p11 bra 	$L__BB33_15;
	setp.eq.s32 	%p12, %r22, 0;
	add.s32 	%r202, %r38, %r23;
	mad.lo.s32 	%r203, %r202, %r91, %r24;
	mul.wide.s32 	%rd30, %r203, 4;
	add.s64 	%rd31, %rd3, %rd30;
	ld.global.nc.v4.f32 	{%f289, %f290, %f291, %f292}, [%rd31];
	st.shared.f32 	[%r25], %f289;
	st.shared.f32 	[%r25+4], %f290;
	st.shared.f32 	[%r25+8], %f291;
	st.shared.f32 	[%r25+12], %f292;
	mov.u32 	%r280, %r10;
	@%p12 bra 	$L__BB33_15;
	setp.eq.s32 	%p13, %r22, 1;
	add.s32 	%r204, %r38, %r26;
	mad.lo.s32 	%r205, %r204, %r91, %r27;
	mul.wide.s32 	%rd32, %r205, 4;
	add.s64 	%rd33, %rd3, %rd32;
	ld.global.nc.v4.f32 	{%f293, %f294, %f295, %f296}, [%rd33];
	st.shared.f32 	[%r28], %f293;
	st.shared.f32 	[%r28+4], %f294;
	st.shared.f32 	[%r28+8], %f295;
	st.shared.f32 	[%r28+12], %f296;
	mov.u32 	%r280, %r18;
	@%p13 bra 	$L__BB33_15;
	add.s32 	%r206, %r38, %r29;
	mad.lo.s32 	%r207, %r206, %r91, %r30;
	mul.wide.s32 	%rd34, %r207, 4;
	add.s64 	%rd35, %rd3, %rd34;
	ld.global.nc.v4.f32 	{%f297, %f298, %f299, %f300}, [%rd35];
	st.shared.f32 	[%r31], %f297;
	st.shared.f32 	[%r31+4], %f298;
	st.shared.f32 	[%r31+8], %f299;
	st.shared.f32 	[%r31+12], %f300;
	mov.u32 	%r280, %r21;
$L__BB33_15:
	setp.lt.u32 	%p14, %r12, 3;
	@%p14 bra 	$L__BB33_17;
$L__BB33_16:
	.pragma "nounroll";
	shl.b32 	%r208, %r280, 2;
	and.b32  	%r209, %r208, 60;
	shr.u32 	%r210, %r280, 4;
	add.s32 	%r211, %r209, %r4;
	add.s32 	%r212, %r38, %r210;
	mad.lo.s32 	%r213, %r212, %r91, %r211;
	mul.wide.s32 	%rd36, %r213, 4;
	add.s64 	%rd37, %rd3, %rd36;
	ld.global.nc.v4.f32 	{%f301, %f302, %f303, %f304}, [%rd37];
	shl.b32 	%r214, %r280, 4;
	and.b32  	%r215, %r214, 240;
	shl.b32 	%r216, %r210, 8;
	or.b32  	%r217, %r216, %r215;
	mov.u32 	%r218, _ZZ20sgemm_vectorize_smemILi128ELi64ELi8ELi8ELi8EEvPKfS1_PfiiiffE2Bs;
	add.s32 	%r219, %r218, %r217;
	st.shared.f32 	[%r219], %f301;
	st.shared.f32 	[%r219+4], %f302;
	st.shared.f32 	[%r219+8], %f303;
	st.shared.f32 	[%r219+12], %f304;
	add.s32 	%r220, %r280, %r6;
	shl.b32 	%r221, %r220, 2;
	and.b32  	%r222, %r221, 60;
	shr.u32 	%r223, %r220, 4;
	add.s32 	%r224, %r222, %r4;
	add.s32 	%r225, %r38, %r223;
	mad.lo.s32 	%r226, %r225, %r91, %r224;
	mul.wide.s32 	%rd38, %r226, 4;
	add.s64 	%rd39, %rd3, %rd38;
	ld.global.nc.v4.f32 	{%f305, %f306, %f307, %f308}, [%rd39];
	shl.b32 	%r227, %r220, 4;
	and.b32  	%r228, %r227, 240;
	shl.b32 	%r229, %r223, 8;
	or.b32  	%r230, %r229, %r228;
	add.s32 	%r231, %r218, %r230;
	st.shared.f32 	[%r231], %f305;
	st.shared.f32 	[%r231+4], %f306;
	st.shared.f32 	[%r231+8], %f307;
	st.shared.f32 	[%r231+12], %f308;
	add.s32 	%r232, %r220, %r6;
	shl.b32 	%r233, %r232, 2;
	and.b32  	%r234, %r233, 60;
	shr.u32 	%r235, %r232, 4;
	add.s32 	%r236, %r234, %r4;
	add.s32 	%r237, %r38, %r235;
	mad.lo.s32 	%r238, %r237, %r91, %r236;
	mul.wide.s32 	%rd40, %r238, 4;
	add.s64 	%rd41, %rd3, %rd40;
	ld.global.nc.v4.f32 	{%f309, %f310, %f311, %f312}, [%rd41];
	shl.b32 	%r239, %r232, 4;
	and.b32  	%r240, %r239, 240;
	shl.b32 	%r241, %r235, 8;
	or.b32  	%r242, %r241, %r240;
	add.s32 	%r243, %r218, %r242;
	st.shared.f32 	[%r243], %f309;
	st.shared.f32 	[%r243+4], %f310;
	st.shared.f32 	[%r243+8], %f311;
	st.shared.f32 	[%r243+12], %f312;
	add.s32 	%r244, %r232, %r6;
	shl.b32 	%r245, %r244, 2;
	and.b32  	%r246, %r245, 60;
	shr.u32 	%r247, %r244, 4;
	add.s32 	%r248, %r246, %r4;
	add.s32 	%r249, %r38, %r247;
	mad.lo.s32 	%r250, %r249, %r91, %r248;
	mul.wide.s32 	%rd42, %r250, 4;
	add.s64 	%rd43, %rd3, %rd42;
	ld.global.nc.v4.f32 	{%f313, %f314, %f315, %f316}, [%rd43];
	shl.b32 	%r251, %r244, 4;
	and.b32  	%r252, %r251, 240;
	shl.b32 	%r253, %r247, 8;
	or.b32  	%r254, %r253, %r252;
	add.s32 	%r255, %r218, %r254;
	st.shared.f32 	[%r255], %f313;
	st.shared.f32 	[%r255+4], %f314;
	st.shared.f32 	[%r255+8], %f315;
	st.shared.f32 	[%r255+12], %f316;
	add.s32 	%r280, %r244, %r6;
	setp.lt.u32 	%p15, %r280, 128;
	@%p15 bra 	$L__BB33_16;
$L__BB33_17:
	bar.sync 	0;
	mov.b32 	%r290, 0;
$L__BB33_18:
	shl.b32 	%r257, %r290, 7;
	add.s32 	%r258, %r257, %r8;
	shl.b32 	%r259, %r258, 2;
	mov.u32 	%r260, _ZZ20sgemm_vectorize_smemILi128ELi64ELi8ELi8ELi8EEvPKfS1_PfiiiffE2As;
	add.s32 	%r261, %r260, %r259;
	ld.shared.f32 	%f317, [%r261];
	ld.shared.f32 	%f318, [%r261+4];
	ld.shared.f32 	%f319, [%r261+8];
	ld.shared.f32 	%f320, [%r261+12];
	ld.shared.f32 	%f321, [%r261+16];
	ld.shared.f32 	%f322, [%r261+20];
	ld.shared.f32 	%f323, [%r261+24];
	ld.shared.f32 	%f324, [%r261+28];
	shl.b32 	%r262, %r290, 6;
	add.s32 	%r263, %r262, %r9;
	shl.b32 	%r264, %r263, 2;
	mov.u32 	%r265, _ZZ20sgemm_vectorize_smemILi128ELi64ELi8ELi8ELi8EEvPKfS1_PfiiiffE2Bs;
	add.s32 	%r266, %r265, %r264;
	ld.shared.f32 	%f325, [%r266];
	ld.shared.f32 	%f326, [%r266+4];
	ld.shared.f32 	%f327, [%r266+8];
	ld.shared.f32 	%f328, [%r266+12];
	ld.shared.f32 	%f329, [%r266+16];
	ld.shared.f32 	%f330, [%r266+20];
	ld.shared.f32 	%f331, [%r266+24];
	ld.shared.f32 	%f332, [%r266+28];
	fma.rn.f32 	%f716, %f317, %f325, %f716;
	fma.rn.f32 	%f715, %f317, %f326, %f715;
	fma.rn.f32 	%f714, %f317, %f327, %f714;
	fma.rn.f32 	%f713, %f317, %f328, %f713;
	fma.rn.f32 	%f712, %f317, %f329, %f712;
	fma.rn.f32 	%f711, %f317, %f330, %f711;
	fma.rn.f32 	%f710, %f317, %f331, %f710;
	fma.rn.f32 	%f709, %f317, %f332, %f709;
	fma.rn.f32 	%f708, %f318, %f325, %f708;
	fma.rn.f32 	%f707, %f318, %f326, %f707;
	fma.rn.f32 	%f706, %f318, %f327, %f706;
	fma.rn.f32 	%f705, %f318, %f328, %f705;
	fma.rn.f32 	%f704, %f318, %f329, %f704;
	fma.rn.f32 	%f703, %f318, %f330, %f703;
	fma.rn.f32 	%f702, %f318, %f331, %f702;
	fma.rn.f32 	%f701, %f318, %f332, %f701;
	fma.rn.f32 	%f700, %f319, %f325, %f700;
	fma.rn.f32 	%f699, %f319, %f326, %f699;
	fma.rn.f32 	%f698, %f319, %f327, %f698;
	fma.rn.f32 	%f697, %f319, %f328, %f697;
	fma.rn.f32 	%f696, %f319, %f329, %f696;
	fma.rn.f32 	%f695, %f319, %f330, %f695;
	fma.rn.f32 	%f694, %f319, %f331, %f694;
	fma.rn.f32 	%f693, %f319, %f332, %f693;
	fma.rn.f32 	%f692, %f320, %f325, %f692;
	fma.rn.f32 	%f691, %f320, %f326, %f691;
	fma.rn.f32 	%f690, %f320, %f327, %f690;
	fma.rn.f32 	%f689, %f320, %f328, %f689;
	fma.rn.f32 	%f688, %f320, %f329, %f688;
	fma.rn.f32 	%f687, %f320, %f330, %f687;
	fma.rn.f32 	%f686, %f320, %f331, %f686;
	fma.rn.f32 	%f685, %f320, %f332, %f685;
	fma.rn.f32 	%f684, %f321, %f325, %f684;
	fma.rn.f32 	%f683, %f321, %f326, %f683;
	fma.rn.f32 	%f682, %f321, %f327, %f682;
	fma.rn.f32 	%f681, %f321, %f328, %f681;
	fma.rn.f32 	%f680, %f321, %f329, %f680;
	fma.rn.f32 	%f679, %f321, %f330, %f679;
	fma.rn.f32 	%f678, %f321, %f331, %f678;
	fma.rn.f32 	%f677, %f321, %f332, %f677;
	fma.rn.f32 	%f676, %f322, %f325, %f676;
	fma.rn.f32 	%f675, %f322, %f326, %f675;
	fma.rn.f32 	%f674, %f322, %f327, %f674;
	fma.rn.f32 	%f673, %f322, %f328, %f673;
	fma.rn.f32 	%f672, %f322, %f329, %f672;
	fma.rn.f32 	%f671, %f322, %f330, %f671;
	fma.rn.f32 	%f670, %f322, %f331, %f670;
	fma.rn.f32 	%f669, %f322, %f332, %f669;
	fma.rn.f32 	%f668, %f323, %f325, %f668;
	fma.rn.f32 	%f667, %f323, %f326, %f667;
	fma.rn.f32 	%f666, %f323, %f327, %f666;
	fma.rn.f32 	%f665, %f323, %f328, %f665;
	fma.rn.f32 	%f664, %f323, %f329, %f664;
	fma.rn.f32 	%f663, %f323, %f330, %f663;
	fma.rn.f32 	%f662, %f323, %f331, %f662;
	fma.rn.f32 	%f661, %f323, %f332, %f661;
	fma.rn.f32 	%f660, %f324, %f325, %f660;
	fma.rn.f32 	%f659, %f324, %f326, %f659;
	fma.rn.f32 	%f658, %f324, %f327, %f658;
	fma.rn.f32 	%f657, %f324, %f328, %f657;
	fma.rn.f32 	%f656, %f324, %f329, %f656;
	fma.rn.f32 	%f655, %f324, %f330, %f655;
	fma.rn.f32 	%f654, %f324, %f331, %f654;
	fma.rn.f32 	%f653, %f324, %f332, %f653;
	add.s32 	%r290, %r290, 1;
	setp.ne.s32 	%p16, %r290, 8;
	@%p16 bra 	$L__BB33_18;
	bar.sync 	0;
	add.s32 	%r68, %r278, 1;
	setp.eq.s32 	%p17, %r278, %r7;
	mov.u32 	%r278, %r68;
	@%p17 bra 	$L__BB33_20;
	bra.uni 	$L__BB33_2;
$L__BB33_20:
	shl.b32 	%r267, %r1, 3;
	add.s32 	%r34, %r3, %r267;
	shl.b32 	%r269, %r2, 3;
	add.s32 	%r35, %r4, %r269;
	setp.lt.s32 	%p18, %r34, %r90;
	mul.lo.s32 	%r36, %r34, %r91;
	setp.lt.s32 	%p19, %r35, %r91;
	and.pred  	%p20, %p18, %p19;
	@%p20 bra 	$L__BB33_21;
	bra.uni 	$L__BB33_22;
$L__BB33_21:
	add.s32 	%r270, %r35, %r36;
	mul.wide.s32 	%rd44, %r270, 4;
	add.s64 	%rd45, %rd1, %rd44;
	ld.global.f32 	%f333, [%rd45];
	mul.f32 	%f334, %f258, %f333;
	fma.rn.f32 	%f335, %f257, %f716, %f334;
	st.global.f32 	[%rd45], %f335;
$L__BB33_22:
	setp.ge.s32 	%p21, %r34, %r90;
	add.s32 	%r69, %r35, 1;
	setp.ge.s32 	%p22, %r69, %r91;
	cvt.s64.s32 	%rd46, %r36;
	cvt.s64.s32 	%rd4, %r35;
	add.s64 	%rd47, %rd4, %rd46;
	shl.b64 	%rd48, %rd47, 2;
	add.s64 	%rd5, %rd1, %rd48;
	or.pred  	%p23, %p21, %p22;
	@%p23 bra 	$L__BB33_24;
	ld.global.f32 	%f336, [%rd5+4];
	mul.f32 	%f337, %f258, %f336;
	fma.rn.f32 	%f338, %f257, %f715, %f337;
	st.global.f32 	[%rd5+4], %f338;
$L__BB33_24:
	add.s32 	%r70, %r35, 2;
	setp.ge.s32 	%p25, %r70, %r91;
	or.pred  	%p26, %p21, %p25;
	@%p26 bra 	$L__BB33_26;
	ld.global.f32 	%f339, [%rd5+8];
	mul.f32 	%f340, %f258, %f339;
	fma.rn.f32 	%f341, %f257, %f714, %f340;
	st.global.f32 	[%rd5+8], %f341;
$L__BB33_26:
	add.s32 	%r71, %r35, 3;
	setp.ge.s32 	%p28, %r71, %r91;
	or.pred  	%p29, %p21, %p28;
	@%p29 bra 	$L__BB33_28;
	ld.global.f32 	%f342, [%rd5+12];
	mul.f32 	%f343, %f258, %f342;
	fma.rn.f32 	%f344, %f257, %f713, %f343;
	st.global.f32 	[%rd5+12], %f344;
$L__BB33_28:
	add.s32 	%r72, %r35, 4;
	setp.ge.s32 	%p31, %r72, %r91;
	or.pred  	%p32, %p21, %p31;
	@%p32 bra 	$L__BB33_30;
	ld.global.f32 	%f345, [%rd5+16];
	mul.f32 	%f346, %f258, %f345;
	fma.rn.f32 	%f347, %f257, %f712, %f346;
	st.global.f32 	[%rd5+16], %f347;
$L__BB33_30:
	add.s32 	%r73, %r35, 5;
	setp.ge.s32 	%p34, %r73, %r91;
	or.pred  	%p35, %p21, %p34;
	@%p35 bra 	$L__BB33_32;
	ld.global.f32 	%f348, [%rd5+20];
	mul.f32 	%f349, %f258, %f348;
	fma.rn.f32 	%f350, %f257, %f711, %f349;
	st.global.f32 	[%rd5+20], %f350;
$L__BB33_32:
	add.s32 	%r74, %r35, 6;
	setp.ge.s32 	%p37, %r74, %r91;
	or.pred  	%p38, %p21, %p37;
	@%p38 bra 	$L__BB33_34;
	ld.global.f32 	%f351, [%rd5+24];
	mul.f32 	%f352, %f258, %f351;
	fma.rn.f32 	%f353, %f257, %f710, %f352;
	st.global.f32 	[%rd5+24], %f353;
$L__BB33_34:
	add.s32 	%r75, %r35, 7;
	setp.ge.s32 	%p40, %r75, %r91;
	or.pred  	%p41, %p21, %p40;
	@%p41 bra 	$L__BB33_36;
	ld.global.f32 	%f354, [%rd5+28];
	mul.f32 	%f355, %f258, %f354;
	fma.rn.f32 	%f356, %f257, %f709, %f355;
	st.global.f32 	[%rd5+28], %f356;
$L__BB33_36:
	setp.ge.s32 	%p42, %r35, %r91;
	add.s32 	%r76, %r34, 1;
	setp.ge.s32 	%p43, %r76, %r90;
	add.s32 	%r77, %r36, %r91;
	or.pred  	%p44, %p43, %p42;
	@%p44 bra 	$L__BB33_38;
	add.s32 	%r271, %r35, %r77;
	mul.wide.s32 	%rd49, %r271, 4;
	add.s64 	%rd50, %rd1, %rd49;
	ld.global.f32 	%f357, [%rd50];
	mul.f32 	%f358, %f258, %f357;
	fma.rn.f32 	%f359, %f257, %f708, %f358;
	st.global.f32 	[%rd50], %f359;
$L__BB33_38:
	cvt.s64.s32 	%rd51, %r77;
	add.s64 	%rd52, %rd4, %rd51;
	shl.b64 	%rd53, %rd52, 2;
	add.s64 	%rd6, %rd1, %rd53;
	or.pred  	%p47, %p43, %p22;
	@%p47 bra 	$L__BB33_40;
	ld.global.f32 	%f360, [%rd6+4];
	mul.f32 	%f361, %f258, %f360;
	fma.rn.f32 	%f362, %f257, %f707, %f361;
	st.global.f32 	[%rd6+4], %f362;
$L__BB33_40:
	or.pred  	%p50, %p43, %p25;
	@%p50 bra 	$L__BB33_42;
	ld.global.f32 	%f363, [%rd6+8];
	mul.f32 	%f364, %f258, %f363;
	fma.rn.f32 	%f365, %f257, %f706, %f364;
	st.global.f32 	[%rd6+8], %f365;
$L__BB33_42:
	or.pred  	%p53, %p43, %p28;
	@%p53 bra 	$L__BB33_44;
	ld.global.f32 	%f366, [%rd6+12];
	mul.f32 	%f367, %f258, %f366;
	fma.rn.f32 	%f368, %f257, %f705, %f367;
	st.global.f32 	[%rd6+12], %f368;
$L__BB33_44:
	setp.ge.s32 	%p54, %r76, %r90;
	setp.ge.s32 	%p55, %r72, %r91;
	or.pred  	%p56, %p54, %p55;
	@%p56 bra 	$L__BB33_46;
	ld.global.f32 	%f369, [%rd6+16];
	mul.f32 	%f370, %f258, %f369;
	fma.rn.f32 	%f371, %f257, %f704, %f370;
	st.global.f32 	[%rd6+16], %f371;
$L__BB33_46:
	setp.ge.s32 	%p58, %r73, %r91;
	or.pred  	%p59, %p54, %p58;
	@%p59 bra 	$L__BB33_48;
	ld.global.f32 	%f372, [%rd6+20];
	mul.f32 	%f373, %f258, %f372;
	fma.rn.f32 	%f374, %f257, %f703, %f373;
	st.global.f32 	[%rd6+20], %f374;
$L__BB33_48:
	setp.ge.s32 	%p61, %r74, %r91;
	or.pred  	%p62, %p54, %p61;
	@%p62 bra 	$L__BB33_50;
	ld.global.f32 	%f375, [%rd6+24];
	mul.f32 	%f376, %f258, %f375;
	fma.rn.f32 	%f377, %f257, %f702, %f376;
	st.global.f32 	[%rd6+24], %f377;
$L__BB33_50:
	setp.ge.s32 	%p64, %r75, %r91;
	or.pred  	%p65, %p54, %p64;
	@%p65 bra 	$L__BB33_52;
	ld.global.f32 	%f378, [%rd6+28];
	mul.f32 	%f379, %f258, %f378;
	fma.rn.f32 	%f380, %f257, %f701, %f379;
	st.global.f32 	[%rd6+28], %f380;
$L__BB33_52:
	setp.ge.s32 	%p66, %r35, %r91;
	add.s32 	%r78, %r34, 2;
	setp.ge.s32 	%p67, %r78, %r90;
	add.s32 	%r79, %r77, %r91;
	or.pred  	%p68, %p67, %p66;
	@%p68 bra 	$L__BB33_54;
	add.s32 	%r272, %r35, %r79;
	mul.wide.s32 	%rd54, %r272, 4;
	add.s64 	%rd55, %rd1, %rd54;
	ld.global.f32 	%f381, [%rd55];
	mul.f32 	%f382, %f258, %f381;
	fma.rn.f32 	%f383, %f257, %f700, %f382;
	st.global.f32 	[%rd55], %f383;
$L__BB33_54:
	setp.ge.s32 	%p70, %r69, %r91;
	cvt.s64.s32 	%rd56, %r79;
	add.s64 	%rd57, %rd4, %rd56;
	shl.b64 	%rd58, %rd57, 2;
	add.s64 	%rd7, %rd1, %rd58;
	or.pred  	%p71, %p67, %p70;
	@%p71 bra 	$L__BB33_56;
	ld.global.f32 	%f384, [%rd7+4];
	mul.f32 	%f385, %f258, %f384;
	fma.rn.f32 	%f386, %f257, %f699, %f385;
	st.global.f32 	[%rd7+4], %f386;
$L__BB33_56:
	setp.ge.s32 	%p73, %r70, %r91;
	or.pred  	%p74, %p67, %p73;
	@%p74 bra 	$L__BB33_58;
	ld.global.f32 	%f387, [%rd7+8];
	mul.f32 	%f388, %f258, %f387;
	fma.rn.f32 	%f389, %f257, %f698, %f388;
	st.global.f32 	[%rd7+8], %f389;
$L__BB33_58:
	setp.ge.s32 	%p76, %r71, %r91;
	or.pred  	%p77, %p67, %p76;
	@%p77 bra 	$L__BB33_60;
	ld.global.f32 	%f390, [%rd7+12];
	mul.f32 	%f391, %f258, %f390;
	fma.rn.f32 	%f392, %f257, %f697, %f391;
	st.global.f32 	[%rd7+12], %f392;
$L__BB33_60:
	or.pred  	%p80, %p67, %p55;
	@%p80 bra 	$L__BB33_62;
	ld.global.f32 	%f393, [%rd7+16];
	mul.f32 	%f394, %f258, %f393;
	fma.rn.f32 	%f395, %f257, %f696, %f394;
	st.global.f32 	[%rd7+16], %f395;
$L__BB33_62:
	or.pred  	%p83, %p67, %p58;
	@%p83 bra 	$L__BB33_64;
	ld.global.f32 	%f396, [%rd7+20];
	mul.f32 	%f397, %f258, %f396;
	fma.rn.f32 	%f398, %f257, %f695, %f397;
	st.global.f32 	[%rd7+20], %f398;
$L__BB33_64:
	setp.ge.s32 	%p84, %r78, %r90;
	setp.ge.s32 	%p85, %r74, %r91;
	or.pred  	%p86, %p84, %p85;
	@%p86 bra 	$L__BB33_66;
	ld.global.f32 	%f399, [%rd7+24];
	mul.f32 	%f400, %f258, %f399;
	fma.rn.f32 	%f401, %f257, %f694, %f400;
	st.global.f32 	[%rd7+24], %f401;
$L__BB33_66:
	setp.ge.s32 	%p87, %r78, %r90;
	setp.ge.s32 	%p88, %r75, %r91;
	or.pred  	%p89, %p87, %p88;
	@%p89 bra 	$L__BB33_68;
	ld.global.f32 	%f402, [%rd7+28];
	mul.f32 	%f403, %f258, %f402;
	fma.rn.f32 	%f404, %f257, %f693, %f403;
	st.global.f32 	[%rd7+28], %f404;
$L__BB33_68:
	setp.ge.s32 	%p90, %r35, %r91;
	add.s32 	%r80, %r34, 3;
	setp.ge.s32 	%p91, %r80, %r90;
	add.s32 	%r81, %r79, %r91;
	or.pred  	%p92, %p91, %p90;
	@%p92 bra 	$L__BB33_70;
	add.s32 	%r273, %r35, %r81;
	mul.wide.s32 	%rd59, %r273, 4;
	add.s64 	%rd60, %rd1, %rd59;
	ld.global.f32 	%f405, [%rd60];
	mul.f32 	%f406, %f258, %f405;
	fma.rn.f32 	%f407, %f257, %f692, %f406;
	st.global.f32 	[%rd60], %f407;
$L__BB33_70:
	setp.ge.s32 	%p93, %r80, %r90;
	setp.ge.s32 	%p94, %r69, %r91;
	cvt.s64.s32 	%rd61, %r81;
	add.s64 	%rd62, %rd4, %rd61;
	shl.b64 	%rd63, %rd62, 2;
	add.s64 	%rd8, %rd1, %rd63;
	or.pred  	%p95, %p93, %p94;
	@%p95 bra 	$L__BB33_72;
	ld.global.f32 	%f408, [%rd8+4];
	mul.f32 	%f409, %f258, %f408;
	fma.rn.f32 	%f410, %f257, %f691, %f409;
	st.global.f32 	[%rd8+4], %f410;
$L__BB33_72:
	setp.ge.s32 	%p96, %r80, %r90;
	setp.ge.s32 	%p97, %r70, %r91;
	or.pred  	%p98, %p96, %p97;
	@%p98 bra 	$L__BB33_74;
	ld.global.f32 	%f411, [%rd8+8];
	mul.f32 	%f412, %f258, %f411;
	fma.rn.f32 	%f413, %f257, %f690, %f412;
	st.global.f32 	[%rd8+8], %f413;
$L__BB33_74:
	setp.ge.s32 	%p99, %r80, %r90;
	setp.ge.s32 	%p100, %r71, %r91;
	or.pred  	%p101, %p99, %p100;
	@%p101 bra 	$L__BB33_76;
	ld.global.f32 	%f414, [%rd8+12];
	mul.f32 	%f415, %f258, %f414;
	fma.rn.f32 	%f416, %f257, %f689, %f415;
	st.global.f32 	[%rd8+12], %f416;
$L__BB33_76:
	setp.ge.s32 	%p102, %r80, %r90;
	setp.ge.s32 	%p103, %r72, %r91;
	or.pred  	%p104, %p102, %p103;
	@%p104 bra 	$L__BB33_78;
	ld.global.f32 	%f417, [%rd8+16];
	mul.f32 	%f418, %f258, %f417;
	fma.rn.f32 	%f419, %f257, %f688, %f418;
	st.global.f32 	[%rd8+16], %f419;
$L__BB33_78:
	setp.ge.s32 	%p105, %r80, %r90;
	setp.ge.s32 	%p106, %r73, %r91;
	or.pred  	%p107, %p105, %p106;
	@%p107 bra 	$L__BB33_80;
	ld.global.f32 	%f420, [%rd8+20];
	mul.f32 	%f421, %f258, %f420;
	fma.rn.f32 	%f422, %f257, %f687, %f421;
	st.global.f32 	[%rd8+20], %f422;
$L__BB33_80:
	setp.ge.s32 	%p108, %r80, %r90;
	setp.ge.s32 	%p109, %r74, %r91;
	or.pred  	%p110, %p108, %p109;
	@%p110 bra 	$L__BB33_82;
	ld.global.f32 	%f423, [%rd8+24];
	mul.f32 	%f424, %f258, %f423;
	fma.rn.f32 	%f425, %f257, %f686, %f424;
	st.global.f32 	[%rd8+24], %f425;
$L__BB33_82:
	setp.ge.s32 	%p111, %r80, %r90;
	setp.ge.s32 	%p112, %r75, %r91;
	or.pred  	%p113, %p111, %p112;
	@%p113 bra 	$L__BB33_84;
	ld.global.f32 	%f426, [%rd8+28];
	mul.f32 	%f427, %f258, %f426;
	fma.rn.f32 	%f428, %f257, %f685, %f427;
	st.global.f32 	[%rd8+28], %f428;
$L__BB33_84:
	setp.ge.s32 	%p114, %r35, %r91;
	add.s32 	%r82, %r34, 4;
	setp.ge.s32 	%p115, %r82, %r90;
	add.s32 	%r83, %r81, %r91;
	or.pred  	%p116, %p115, %p114;
	@%p116 bra 	$L__BB33_86;
	add.s32 	%r274, %r35, %r83;
	mul.wide.s32 	%rd64, %r274, 4;
	add.s64 	%rd65, %rd1, %rd64;
	ld.global.f32 	%f429, [%rd65];
	mul.f32 	%f430, %f258, %f429;
	fma.rn.f32 	%f431, %f257, %f684, %f430;
	st.global.f32 	[%rd65], %f431;
$L__BB33_86:
	setp.ge.s32 	%p117, %r82, %r90;
	setp.ge.s32 	%p118, %r69, %r91;
	cvt.s64.s32 	%rd66, %r83;
	add.s64 	%rd67, %rd4, %rd66;
	shl.b64 	%rd68, %rd67, 2;
	add.s64 	%rd9, %rd1, %rd68;
	or.pred  	%p119, %p117, %p118;
	@%p119 bra 	$L__BB33_88;
	ld.global.f32 	%f432, [%rd9+4];
	mul.f32 	%f433, %f258, %f432;
	fma.rn.f32 	%f434, %f257, %f683, %f433;
	st.global.f32 	[%rd9+4], %f434;
$L__BB33_88:
	setp.ge.s32 	%p120, %r82, %r90;
	setp.ge.s32 	%p121, %r70, %r91;
	or.pred  	%p122, %p120, %p121;
	@%p122 bra 	$L__BB33_90;
	ld.global.f32 	%f435, [%rd9+8];
	mul.f32 	%f436, %f258, %f435;
	fma.rn.f32 	%f437, %f257, %f682, %f436;
	st.global.f32 	[%rd9+8], %f437;
$L__BB33_90:
	setp.ge.s32 	%p123, %r82, %r90;
	setp.ge.s32 	%p124, %r71, %r91;
	or.pred  	%p125, %p123, %p124;
	@%p125 bra 	$L__BB33_92;
	ld.global.f32 	%f438, [%rd9+12];
	mul.f32 	%f439, %f258, %f438;
	fma.rn.f32 	%f440, %f257, %f681, %f439;
	st.global.f32 	[%rd9+12], %f440;
$L__BB33_92:
	setp.ge.s32 	%p126, %r82, %r90;
	setp.ge.s32 	%p127, %r72, %r91;
	or.pred  	%p128, %p126, %p127;
	@%p128 bra 	$L__BB33_94;
	ld.global.f32 	%f441, [%rd9+16];
	mul.f32 	%f442, %f258, %f441;
	fma.rn.f32 	%f443, %f257, %f680, %f442;
	st.global.f32 	[%rd9+16], %f443;
$L__BB33_94:
	setp.ge.s32 	%p129, %r82, %r90;
	setp.ge.s32 	%p130, %r73, %r91;
	or.pred  	%p131, %p129, %p130;
	@%p131 bra 	$L__BB33_96;
	ld.global.f32 	%f444, [%rd9+20];
	mul.f32 	%f445, %f258, %f444;
	fma.rn.f32 	%f446, %f257, %f679, %f445;
	st.global.f32 	[%rd9+20], %f446;
$L__BB33_96:
	setp.ge.s32 	%p132, %r82, %r90;
	setp.ge.s32 	%p133, %r74, %r91;
	or.pred  	%p134, %p132, %p133;
	@%p134 bra 	$L__BB33_98;
	ld.global.f32 	%f447, [%rd9+24];
	mul.f32 	%f448, %f258, %f447;
	fma.rn.f32 	%f449, %f257, %f678, %f448;
	st.global.f32 	[%rd9+24], %f449;
$L__BB33_98:
	setp.ge.s32 	%p135, %r82, %r90;
	setp.ge.s32 	%p136, %r75, %r91;
	or.pred  	%p137, %p135, %p136;
	@%p137 bra 	$L__BB33_100;
	ld.global.f32 	%f450, [%rd9+28];
	mul.f32 	%f451, %f258, %f450;
	fma.rn.f32 	%f452, %f257, %f677, %f451;
	st.global.f32 	[%rd9+28], %f452;
$L__BB33_100:
	setp.ge.s32 	%p138, %r35, %r91;
	add.s32 	%r84, %r34, 5;
	setp.ge.s32 	%p139, %r84, %r90;
	add.s32 	%r85, %r83, %r91;
	or.pred  	%p140, %p139, %p138;
	@%p140 bra 	$L__BB33_102;
	add.s32 	%r275, %r35, %r85;
	mul.wide.s32 	%rd69, %r275, 4;
	add.s64 	%rd70, %rd1, %rd69;
	ld.global.f32 	%f453, [%rd70];
	mul.f32 	%f454, %f258, %f453;
	fma.rn.f32 	%f455, %f257, %f676, %f454;
	st.global.f32 	[%rd70], %f455;
$L__BB33_102:
	setp.ge.s32 	%p141, %r84, %r90;
	setp.ge.s32 	%p142, %r69, %r91;
	cvt.s64.s32 	%rd71, %r85;
	add.s64 	%rd72, %rd4, %rd71;
	shl.b64 	%rd73, %rd72, 2;
	add.s64 	%rd10, %rd1, %rd73;
	or.pred  	%p143, %p141, %p142;
	@%p143 bra 	$L__BB33_104;
	ld.global.f32 	%f456, [%rd10+4];
	mul.f32 	%f457, %f258, %f456;
	fma.rn.f32 	%f458, %f257, %f675, %f457;
	st.global.f32 	[%rd10+4], %f458;
$L__BB33_104:
	setp.ge.s32 	%p144, %r84, %r90;
	setp.ge.s32 	%p145, %r70, %r91;
	or.pred  	%p146, %p144, %p145;
	@%p146 bra 	$L__BB33_106;
	ld.global.f32 	%f459, [%rd10+8];
	mul.f32 	%f460, %f258, %f459;
	fma.rn.f32 	%f461, %f257, %f674, %f460;
	st.global.f32 	[%rd10+8], %f461;
$L__BB33_106:
	setp.ge.s32 	%p147, %r84, %r90;
	setp.ge.s32 	%p148, %r71, %r91;
	or.pred  	%p149, %p147, %p148;
	@%p149 bra 	$L__BB33_108;
	ld.global.f32 	%f462, [%rd10+12];
	mul.f32 	%f463, %f258, %f462;
	fma.rn.f32 	%f464, %f257, %f673, %f463;
	st.global.f32 	[%rd10+12], %f464;
$L__BB33_108:
	setp.ge.s32 	%p150, %r84, %r90;
	setp.ge.s32 	%p151, %r72, %r91;
	or.pred  	%p152, %p150, %p151;
	@%p152 bra 	$L__BB33_110;
	ld.global.f32 	%f465, [%rd10+16];
	mul.f32 	%f466, %f258, %f465;
	fma.rn.f32 	%f467, %f257, %f672, %f466;
	st.global.f32 	[%rd10+16], %f467;
$L__BB33_110:
	setp.ge.s32 	%p153, %r84, %r90;
	setp.ge.s32 	%p154, %r73, %r91;
	or.pred  	%p155, %p153, %p154;
	@%p155 bra 	$L__BB33_112;
	ld.global.f32 	%f468, [%rd10+20];
	mul.f32 	%f469, %f258, %f468;
	fma.rn.f32 	%f470, %f257, %f671, %f469;
	st.global.f32 	[%rd10+20], %f470;
$L__BB33_112:
	setp.ge.s32 	%p156, %r84, %r90;
	setp.ge.s32 	%p157, %r74, %r91;
	or.pred  	%p158, %p156, %p157;
	@%p158 bra 	$L__BB33_114;
	ld.global.f32 	%f471, [%rd10+24];
	mul.f32 	%f472, %f258, %f471;
	fma.rn.f32 	%f473, %f257, %f670, %f472;
	st.global.f32 	[%rd10+24], %f473;
$L__BB33_114:
	setp.ge.s32 	%p159, %r84, %r90;
	setp.ge.s32 	%p160, %r75, %r91;
	or.pred  	%p161, %p159, %p160;
	@%p161 bra 	$L__BB33_116;
	ld.global.f32 	%f474, [%rd10+28];
	mul.f32 	%f475, %f258, %f474;
	fma.rn.f32 	%f476, %f257, %f669, %f475;
	st.global.f32 	[%rd10+28], %f476;
$L__BB33_116:
	setp.ge.s32 	%p162, %r35, %r91;
	add.s32 	%r86, %r34, 6;
	setp.ge.s32 	%p163, %r86, %r90;
	add.s32 	%r87, %r85, %r91;
	or.pred  	%p164, %p163, %p162;
	@%p164 bra 	$L__BB33_118;
	add.s32 	%r276, %r35, %r87;
	mul.wide.s32 	%rd74, %r276, 4;
	add.s64 	%rd75, %rd1, %rd74;
	ld.global.f32 	%f477, [%rd75];
	mul.f32 	%f478, %f258, %f477;
	fma.rn.f32 	%f479, %f257, %f668, %f478;
	st.global.f32 	[%rd75], %f479;
$L__BB33_118:
	setp.ge.s32 	%p165, %r86, %r90;
	setp.ge.s32 	%p166, %r69, %r91;
	cvt.s64.s32 	%rd76, %r87;
	add.s64 	%rd77, %rd4, %rd76;
	shl.b64 	%rd78, %rd77, 2;
	add.s64 	%rd11, %rd1, %rd78;
	or.pred  	%p167, %p165, %p166;
	@%p167 bra 	$L__BB33_120;
	ld.global.f32 	%f480, [%rd11+4];
	mul.f32 	%f481, %f258, %f480;
	fma.rn.f32 	%f482, %f257, %f667, %f481;
	st.global.f32 	[%rd11+4], %f482;
$L__BB33_120:
	setp.ge.s32 	%p168, %r86, %r90;
	setp.ge.s32 	%p169, %r70, %r91;
	or.pred  	%p170, %p168, %p169;
	@%p170 bra 	$L__BB33_122;
	ld.global.f32 	%f483, [%rd11+8];
	mul.f32 	%f484, %f258, %f483;
	fma.rn.f32 	%f485, %f257, %f666, %f484;
	st.global.f32 	[%rd11+8], %f485;
$L__BB33_122:
	setp.ge.s32 	%p171, %r86, %r90;
	setp.ge.s32 	%p172, %r71, %r91;
	or.pred  	%p173, %p171, %p172;
	@%p173 bra 	$L__BB33_124;
	ld.global.f32 	%f486, [%rd11+12];
	mul.f32 	%f487, %f258, %f486;
	fma.rn.f32 	%f488, %f257, %f665, %f487;
	st.global.f32 	[%rd11+12], %f488;
$L__BB33_124:
	setp.ge.s32 	%p174, %r86, %r90;
	setp.ge.s32 	%p175, %r72, %r91;
	or.pred  	%p176, %p174, %p175;
	@%p176 bra 	$L__BB33_126;
	ld.global.f32 	%f489, [%rd11+16];
	mul.f32 	%f490, %f258, %f489;
	fma.rn.f32 	%f491, %f257, %f664, %f490;
	st.global.f32 	[%rd11+16], %f491;
$L__BB33_126:
	setp.ge.s32 	%p177, %r86, %r90;
	setp.ge.s32 	%p178, %r73, %r91;
	or.pred  	%p179, %p177, %p178;
	@%p179 bra 	$L__BB33_128;
	ld.global.f32 	%f492, [%rd11+20];
	mul.f32 	%f493, %f258, %f492;
	fma.rn.f32 	%f494, %f257, %f663, %f493;
	st.global.f32 	[%rd11+20], %f494;
$L__BB33_128:
	setp.ge.s32 	%p180, %r86, %r90;
	setp.ge.s32 	%p181, %r74, %r91;
	or.pred  	%p182, %p180, %p181;
	@%p182 bra 	$L__BB33_130;
	ld.global.f32 	%f495, [%rd11+24];
	mul.f32 	%f496, %f258, %f495;
	fma.rn.f32 	%f497, %f257, %f662, %f496;
	st.global.f32 	[%rd11+24], %f497;
$L__BB33_130:
	setp.ge.s32 	%p183, %r86, %r90;
	setp.ge.s32 	%p184, %r75, %r91;
	or.pred  	%p185, %p183, %p184;
	@%p185 bra 	$L__BB33_132;
	ld.global.f32 	%f498, [%rd11+28];
	mul.f32 	%f499, %f258, %f498;
	fma.rn.f32 	%f500, %f257, %f661, %f499;
	st.global.f32 	[%rd11+28], %f500;
$L__BB33_132:
	setp.ge.s32 	%p186, %r35, %r91;
	add.s32 	%r88, %r34, 7;
	setp.ge.s32 	%p187, %r88, %r90;
	add.s32 	%r89, %r87, %r91;
	or.pred  	%p188, %p187, %p186;
	@%p188 bra 	$L__BB33_134;
	add.s32 	%r277, %r35, %r89;
	mul.wide.s32 	%rd79, %r277, 4;
	add.s64 	%rd80, %rd1, %rd79;
	ld.global.f32 	%f501, [%rd80];
	mul.f32 	%f502, %f258, %f501;
	fma.rn.f32 	%f503, %f257, %f660, %f502;
	st.global.f32 	[%rd80], %f503;
$L__BB33_134:
	setp.ge.s32 	%p189, %r88, %r90;
	setp.ge.s32 	%p190, %r69, %r91;
	cvt.s64.s32 	%rd81, %r89;
	add.s64 	%rd82, %rd4, %rd81;
	shl.b64 	%rd83, %rd82, 2;
	add.s64 	%rd12, %rd1, %rd83;
	or.pred  	%p191, %p189, %p190;
	@%p191 bra 	$L__BB33_136;
	ld.global.f32 	%f504, [%rd12+4];
	mul.f32 	%f505, %f258, %f504;
	fma.rn.f32 	%f506, %f257, %f659, %f505;
	st.global.f32 	[%rd12+4], %f506;
$L__BB33_136:
	setp.ge.s32 	%p192, %r88, %r90;
	setp.ge.s32 	%p193, %r70, %r91;
	or.pred  	%p194, %p192, %p193;
	@%p194 bra 	$L__BB33_138;
	ld.global.f32 	%f507, [%rd12+8];
	mul.f32 	%f508, %f258, %f507;
	fma.rn.f32 	%f509, %f257, %f658, %f508;
	st.global.f32 	[%rd12+8], %f509;
$L__BB33_138:
	setp.ge.s32 	%p195, %r88, %r90;
	setp.ge.s32 	%p196, %r71, %r91;
	or.pred  	%p197, %p195, %p196;
	@%p197 bra 	$L__BB33_140;
	ld.global.f32 	%f510, [%rd12+12];
	mul.f32 	%f511, %f258, %f510;
	fma.rn.f32 	%f512, %f257, %f657, %f511;
	st.global.f32 	[%rd12+12], %f512;
$L__BB33_140:
	setp.ge.s32 	%p198, %r88, %r90;
	setp.ge.s32 	%p199, %r72, %r91;
	or.pred  	%p200, %p198, %p199;
	@%p200 bra 	$L__BB33_142;
	ld.global.f32 	%f513, [%rd12+16];
	mul.f32 	%f514, %f258, %f513;
	fma.rn.f32 	%f515, %f257, %f656, %f514;
	st.global.f32 	[%rd12+16], %f515;
$L__BB33_142:
	setp.ge.s32 	%p201, %r88, %r90;
	setp.ge.s32 	%p202, %r73, %r91;
	or.pred  	%p203, %p201, %p202;
	@%p203 bra 	$L__BB33_144;
	ld.global.f32 	%f516, [%rd12+20];
	mul.f32 	%f517, %f258, %f516;
	fma.rn.f32 	%f518, %f257, %f655, %f517;
	st.global.f32 	[%rd12+20], %f518;
$L__BB33_144:
	setp.ge.s32 	%p204, %r88, %r90;
	setp.ge.s32 	%p205, %r74, %r91;
	or.pred  	%p206, %p204, %p205;
	@%p206 bra 	$L__BB33_146;
	ld.global.f32 	%f519, [%rd12+24];
	mul.f32 	%f520, %f258, %f519;
	fma.rn.f32 	%f521, %f257, %f654, %f520;
	st.global.f32 	[%rd12+24], %f521;
$L__BB33_146:
	setp.ge.s32 	%p207, %r88, %r90;
	setp.ge.s32 	%p208, %r75, %r91;
	or.pred  	%p209, %p207, %p208;
	@%p209 bra 	$L__BB33_148;
	ld.global.f32 	%f522, [%rd12+28];
	mul.f32 	%f523, %f258, %f522;
	fma.rn.f32 	%f524, %f257, %f653, %f523;
	st.global.f32 	[%rd12+28], %f524;
$L__BB33_148:
	ret;

}
	// .globl	_Z20sgemm_vectorize_smemILi128ELi64ELi16ELi4ELi8EEvPKfS1_Pfiiiff
.visible .entry _Z20sgemm_vectorize_smemILi128ELi64ELi16ELi4ELi8EEvPKfS1_Pfiiiff(
	.param .u64 .ptr .align 1 _Z20sgemm_vectorize_smemILi128ELi64ELi16ELi4ELi8EEvPKfS1_Pfiiiff_param_0,
	.param .u64 .ptr .align 1 _Z20sgemm_vectorize_smemILi128ELi64ELi16ELi4ELi8EEvPKfS1_Pfiiiff_param_1,
	.param .u64 .ptr .align 1 _Z20sgemm_vectorize_smemILi128ELi64ELi16ELi4ELi8EEvPKfS1_Pfiiiff_param_2,
	.param .u32 _Z20sgemm_vectorize_smemILi128ELi64ELi16ELi4ELi8EEvPKfS1_Pfiiiff_param_3,
	.param .u32 _Z20sgemm_vectorize_smemILi128ELi64ELi16ELi4ELi8EEvPKfS1_Pfiiiff_param_4,
	.param .u32 _Z20sgemm_vectorize_smemILi128ELi64ELi16ELi4ELi8EEvPKfS1_Pfiiiff_param_5,
	.param .f32 _Z20sgemm_vectorize_smemILi128ELi64ELi16ELi4ELi8EEvPKfS1_Pfiiiff_param_6,
	.param .f32 _Z20sgemm_vectorize_smemILi128ELi64ELi16ELi4ELi8EEvPKfS1_Pfiiiff_param_7
)
{
	.reg .pred 	%p<114>;
	.reg .b32 	%r<287>;
	.reg .b32 	%f<393>;
	.reg .b64 	%rd<60>;
	// demoted variable
	.shared .align 4 .b8 _ZZ20sgemm_vectorize_smemILi128ELi64ELi16ELi4ELi8EEvPKfS1_PfiiiffE2As[8192];
	// demoted variable
	.shared .align 4 .b8 _ZZ20sgemm_vectorize_smemILi128ELi64ELi16ELi4ELi8EEvPKfS1_PfiiiffE2Bs[4096];
	ld.param.u64 	%rd9, [_Z20sgemm_vectorize_smemILi128ELi64ELi16ELi4ELi8EEvPKfS1_Pfiiiff_param_0];
	ld.param.u64 	%rd10, [_Z20sgemm_vectorize_smemILi128ELi64ELi16ELi4ELi8EEvPKfS1_Pfiiiff_param_1];
	ld.param.u64 	%rd11, [_Z20sgemm_vectorize_smemILi128ELi64ELi16ELi4ELi8EEvPKfS1_Pfiiiff_param_2];
	ld.param.u32 	%r72, [_Z20sgemm_vectorize_smemILi128ELi64ELi16ELi4ELi8EEvPKfS1_Pfiiiff_param_3];
	ld.param.u32 	%r73, [_Z20sgemm_vectorize_smemILi128ELi64ELi16ELi4ELi8EEvPKfS1_Pfiiiff_param_4];
	ld.param.u32 	%r74, [_Z20sgemm_vectorize_smemILi128ELi64ELi16ELi4ELi8EEvPKfS1_Pfiiiff_param_5];
	ld.param.f32 	%f129, [_Z20sgemm_vectorize_smemILi128ELi64ELi16ELi4ELi8EEvPKfS1_Pfiiiff_param_6];
	ld.param.f32 	%f130, [_Z20sgemm_vectorize_smemILi128ELi64ELi16ELi4ELi8EEvPKfS1_Pfiiiff_param_7];
	cvta.to.global.u64 	%rd1, %rd11;
	cvta.to.global.u64 	%rd2, %rd9;
	cvta.to.global.u64 	%rd3, %rd10;
	mov.u32 	%r1, %tid.y;
	mov.u32 	%r2, %tid.x;
	mov.u32 	%r75, %ctaid.y;
	shl.b32 	%r3, %r75, 7;
	mov.u32 	%r76, %ctaid.x;
	shl.b32 	%r4, %r76, 6;
	mov.u32 	%r77, %ntid.x;
	mad.lo.s32 	%r5, %r77, %r1, %r2;
	mov.u32 	%r78, %ntid.y;
	mul.lo.s32 	%r6, %r77, %r78;
	setp.lt.s32 	%p1, %r74, -14;
	mov.f32 	%f361, 0f00000000;
	mov.f32 	%f362, %f361;
	mov.f32 	%f363, %f361;
	mov.f32 	%f364, %f361;
	mov.f32 	%f365, %f361;
	mov.f32 	%f366, %f361;
	mov.f32 	%f367, %f361;
	mov.f32 	%f368, %f361;
	mov.f32 	%f369, %f361;
	mov.f32 	%f370, %f361;
	mov.f32 	%f371, %f361;
	mov.f32 	%f372, %f361;
	mov.f32 	%f373, %f361;
	mov.f32 	%f374, %f361;
	mov.f32 	%f375, %f361;
	mov.f32 	%f376, %f361;
	mov.f32 	%f377, %f361;
	mov.f32 	%f378, %f361;
	mov.f32 	%f379, %f361;
	mov.f32 	%f380, %f361;
	mov.f32 	%f381, %f361;
	mov.f32 	%f382, %f361;
	mov.f32 	%f383, %f361;
	mov.f32 	%f384, %f361;
	mov.f32 	%f385, %f361;
	mov.f32 	%f386, %f361;
	mov.f32 	%f387, %f361;
	mov.f32 	%f388, %f361;
	mov.f32 	%f389, %f361;
	mov.f32 	%f390, %f361;
	mov.f32 	%f391, %f361;
	mov.f32 	%f392, %f361;
	@%p1 bra 	$L__BB34_20;
	add.s32 	%r80, %r74, -1;
	shr.s32 	%r81, %r80, 31;
	shr.u32 	%r82, %r81, 28;
	add.s32 	%r83, %r80, %r82;
	shr.s32 	%r7, %r83, 4;
	add.s32 	%r8, %r5, %r6;
	max.u32 	%r84, %r8, 512;
	setp.lt.u32 	%p2, %r8, 512;
	selp.u32 	%r85, 1, 0, %p2;
	add.s32 	%r86, %r8, %r85;
	sub.s32 	%r87, %r84, %r86;
	div.u32 	%r88, %r87, %r6;
	add.s32 	%r9, %r88, %r85;
	max.u32 	%r89, %r8, 256;
	setp.lt.u32 	%p3, %r8, 256;
	selp.u32 	%r90, 1, 0, %p3;
	add.s32 	%r91, %r8, %r90;
	sub.s32 	%r92, %r89, %r91;
	div.u32 	%r93, %r92, %r6;
	add.s32 	%r10, %r93, %r90;
	and.b32  	%r11, %r9, 3;
	shl.b32 	%r94, %r5, 2;
	and.b32  	%r95, %r94, 12;
	shr.u32 	%r96, %r5, 2;
	add.s32 	%r97, %r3, %r96;
	mad.lo.s32 	%r12, %r97, %r74, %r95;
	shl.b32 	%r98, %r8, 2;
	and.b32  	%r99, %r98, 12;
	shr.u32 	%r100, %r8, 2;
	add.s32 	%r101, %r3, %r100;
	mad.lo.s32 	%r13, %r101, %r74, %r99;
	shl.b32 	%r102, %r8, 9;
	and.b32  	%r103, %r102, 1536;
	add.s32 	%r104, %r103, %r100;
	shl.b32 	%r105, %r104, 2;
	mov.u32 	%r106, _ZZ20sgemm_vectorize_smemILi128ELi64ELi16ELi4ELi8EEvPKfS1_PfiiiffE2As;
	add.s32 	%r14, %r106, %r105;
	add.s32 	%r15, %r8, %r6;
	shl.b32 	%r107, %r15, 2;
	and.b32  	%r108, %r107, 12;
	shr.u32 	%r109, %r15, 2;
	add.s32 	%r110, %r3, %r109;
	mad.lo.s32 	%r16, %r110, %r74, %r108;
	shl.b32 	%r111, %r15, 9;
	and.b32  	%r112, %r111, 1536;
	add.s32 	%r113, %r112, %r109;
	shl.b32 	%r114, %r113, 2;
	add.s32 	%r17, %r106, %r114;
	shr.u32 	%r18, %r5, 4;
	shr.u32 	%r19, %r8, 4;
	shr.u32 	%r20, %r15, 4;
	mov.b32 	%r274, 0;
	mov.f32 	%f361, 0f00000000;
$L__BB34_2:
	setp.gt.u32 	%p4, %r5, 511;
	shl.b32 	%r25, %r274, 4;
	@%p4 bra 	$L__BB34_10;
	setp.eq.s32 	%p5, %r11, 3;
	mov.u32 	%r275, %r5;
	@%p5 bra 	$L__BB34_7;
	setp.eq.s32 	%p6, %r11, 0;
	add.s32 	%r115, %r25, %r12;
	mul.wide.s32 	%rd12, %r115, 4;
	add.s64 	%rd13, %rd2, %rd12;
	ld.global.nc.v4.f32 	{%f133, %f134, %f135, %f136}, [%rd13];
	shl.b32 	%r116, %r5, 9;
	and.b32  	%r117, %r116, 1536;
	shr.u32 	%r118, %r5, 2;
	add.s32 	%r119, %r117, %r118;
	shl.b32 	%r120, %r119, 2;
	mov.u32 	%r121, _ZZ20sgemm_vectorize_smemILi128ELi64ELi16ELi4ELi8EEvPKfS1_PfiiiffE2As;
	add.s32 	%r122, %r121, %r120;
	st.shared.f32 	[%r122], %f133;
	st.shared.f32 	[%r122+512], %f134;
	st.shared.f32 	[%r122+1024], %f135;
	st.shared.f32 	[%r122+1536], %f136;
	mov.u32 	%r275, %r8;
	@%p6 bra 	$L__BB34_7;
	setp.eq.s32 	%p7, %r11, 1;
	add.s32 	%r123, %r25, %r13;
	mul.wide.s32 	%rd14, %r123, 4;
	add.s64 	%rd15, %rd2, %rd14;
	ld.global.nc.v4.f32 	{%f137, %f138, %f139, %f140}, [%rd15];
	st.shared.f32 	[%r14], %f137;
	st.shared.f32 	[%r14+512], %f138;
	st.shared.f32 	[%r14+1024], %f139;
	st.shared.f32 	[%r14+1536], %f140;
	mov.u32 	%r275, %r15;
	@%p7 bra 	$L__BB34_7;
	add.s32 	%r275, %r15, %r6;
	add.s32 	%r124, %r25, %r16;
	mul.wide.s32 	%rd16, %r124, 4;
	add.s64 	%rd17, %rd2, %rd16;
	ld.global.nc.v4.f32 	{%f141, %f142, %f143, %f144}, [%rd17];
	st.shared.f32 	[%r17], %f141;
	st.shared.f32 	[%r17+512], %f142;
	st.shared.f32 	[%r17+1024], %f143;
	st.shared.f32 	[%r17+1536], %f144;
$L__BB34_7:
	setp.lt.u32 	%p8, %r9, 3;
	@%p8 bra 	$L__BB34_10;
	shl.b32 	%r277, %r275, 2;
	shl.b32 	%r125, %r6, 3;
	add.s32 	%r283, %r125, %r277;
	shl.b32 	%r126, %r6, 1;
	add.s32 	%r282, %r126, %r275;
	mad.lo.s32 	%r281, %r6, 12, %r277;
	mad.lo.s32 	%r280, %r6, 3, %r275;
	add.s32 	%r279, %r6, %r275;
	shl.b32 	%r278, %r279, 2;
$L__BB34_9:
	.pragma "nounroll";
	and.b32  	%r127, %r277, 12;
	shr.u32 	%r128, %r275, 2;
	add.s32 	%r129, %r127, %r25;
	add.s32 	%r130, %r3, %r128;
	mad.lo.s32 	%r131, %r130, %r74, %r129;
	mul.wide.s32 	%rd18, %r131, 4;
	add.s64 	%rd19, %rd2, %rd18;
	ld.global.nc.v4.f32 	{%f145, %f146, %f147, %f148}, [%rd19];
	shl.b32 	%r132, %r277, 7;
	and.b32  	%r133, %r132, 1536;
	add.s32 	%r134, %r133, %r128;
	shl.b32 	%r135, %r134, 2;
	mov.u32 	%r136, _ZZ20sgemm_vectorize_smemILi128ELi64ELi16ELi4ELi8EEvPKfS1_PfiiiffE2As;
	add.s32 	%r137, %r136, %r135;
	st.shared.f32 	[%r137], %f145;
	st.shared.f32 	[%r137+512], %f146;
	st.shared.f32 	[%r137+1024], %f147;
	st.shared.f32 	[%r137+1536], %f148;
	add.s32 	%r138, %r275, %r6;
	and.b32  	%r139, %r278, 12;
	shr.u32 	%r140, %r279, 2;
	add.s32 	%r141, %r139, %r25;
	add.s32 	%r142, %r3, %r140;
	mad.lo.s32 	%r143, %r142, %r74, %r141;
	mul.wide.s32 	%rd20, %r143, 4;
	add.s64 	%rd21, %rd2, %rd20;
	ld.global.nc.v4.f32 	{%f149, %f150, %f151, %f152}, [%rd21];
	shl.b32 	%r144, %r278, 7;
	and.b32  	%r145, %r144, 1536;
	add.s32 	%r146, %r145, %r140;
	shl.b32 	%r147, %r146, 2;
	add.s32 	%r148, %r136, %r147;
	st.shared.f32 	[%r148], %f149;
	st.shared.f32 	[%r148+512], %f150;
	st.shared.f32 	[%r148+1024], %f151;
	st.shared.f32 	[%r148+1536], %f152;
	add.s32 	%r149, %r138, %r6;
	and.b32  	%r150, %r283, 12;
	shr.u32 	%r151, %r282, 2;
	add.s32 	%r152, %r150, %r25;
	add.s32 	%r153, %r3, %r151;
	mad.lo.s32 	%r154, %r153, %r74, %r152;
	mul.wide.s32 	%rd22, %r154, 4;
	add.s64 	%rd23, %rd2, %rd22;
	ld.global.nc.v4.f32 	{%f153, %f154, %f155, %f156}, [%rd23];
	shl.b32 	%r155, %r283, 7;
	and.b32  	%r156, %r155, 1536;
	add.s32 	%r157, %r156, %r151;
	shl.b32 	%r158, %r157, 2;
	add.s32 	%r159, %r136, %r158;
	st.shared.f32 	[%r159], %f153;
	st.shared.f32 	[%r159+512], %f154;
	st.shared.f32 	[%r159+1024], %f155;
	st.shared.f32 	[%r159+1536], %f156;
	add.s32 	%r160, %r149, %r6;
	and.b32  	%r161, %r281, 12;
	shr.u32 	%r162, %r280, 2;
	add.s32 	%r163, %r161, %r25;
	add.s32 	%r164, %r3, %r162;
	mad.lo.s32 	%r165, %r164, %r74, %r163;
	mul.wide.s32 	%rd24, %r165, 4;
	add.s64 	%rd25, %rd2, %rd24;
	ld.global.nc.v4.f32 	{%f157, %f158, %f159, %f160}, [%rd25];
	shl.b32 	%r166, %r281, 7;
	and.b32  	%r167, %r166, 1536;
	add.s32 	%r168, %r167, %r162;
	shl.b32 	%r169, %r168, 2;
	add.s32 	%r170, %r136, %r169;
	st.shared.f32 	[%r170], %f157;
	st.shared.f32 	[%r170+512], %f158;
	st.shared.f32 	[%r170+1024], %f159;
	st.shared.f32 	[%r170+1536], %f160;
	add.s32 	%r275, %r160, %r6;
	shl.b32 	%r171, %r6, 4;
	add.s32 	%r283, %r283, %r171;
	shl.b32 	%r172, %r6, 2;
	add.s32 	%r282, %r282, %r172;
	add.s32 	%r281, %r281, %r171;
	add.s32 	%r280, %r280, %r172;
	add.s32 	%r279, %r279, %r172;
	add.s32 	%r278, %r278, %r171;
	add.s32 	%r277, %r277, %r171;
	setp.lt.u32 	%p9, %r275, 512;
	@%p9 bra 	$L__BB34_9;
$L__BB34_10:
	setp.gt.u32 	%p10, %r5, 255;
	@%p10 bra 	$L__BB34_17;
	and.b32  	%r35, %r10, 3;
	setp.eq.s32 	%p11, %r35, 3;
	mov.u32 	%r276, %r5;
	@%p11 bra 	$L__BB34_15;
	setp.eq.s32 	%p12, %r35, 0;
	add.s32 	%r173, %r25, %r18;
	shl.b32 	%r174, %r5, 2;
	and.b32  	%r175, %r174, 60;
	add.s32 	%r176, %r175, %r4;
	mad.lo.s32 	%r177, %r173, %r73, %r176;
	mul.wide.s32 	%rd26, %r177, 4;
	add.s64 	%rd27, %rd3, %rd26;
	ld.global.nc.v4.f32 	{%f161, %f162, %f163, %f164}, [%rd27];
	shl.b32 	%r178, %r18, 8;
	shl.b32 	%r179, %r5, 4;
	and.b32  	%r180, %r179, 240;
	or.b32  	%r181, %r178, %r180;
	mov.u32 	%r182, _ZZ20sgemm_vectorize_smemILi128ELi64ELi16ELi4ELi8EEvPKfS1_PfiiiffE2Bs;
	add.s32 	%r183, %r182, %r181;
	st.shared.f32 	[%r183], %f161;
	st.shared.f32 	[%r183+4], %f162;
	st.shared.f32 	[%r183+8], %f163;
	st.shared.f32 	[%r183+12], %f164;
	mov.u32 	%r276, %r8;
	@%p12 bra 	$L__BB34_15;
	setp.eq.s32 	%p13, %r35, 1;
	add.s32 	%r184, %r25, %r19;
	shl.b32 	%r185, %r8, 2;
	and.b32  	%r186, %r185, 60;
	add.s32 	%r187, %r186, %r4;
	mad.lo.s32 	%r188, %r184, %r73, %r187;
	mul.wide.s32 	%rd28, %r188, 4;
	add.s64 	%rd29, %rd3, %rd28;
	ld.global.nc.v4.f32 	{%f165, %f166, %f167, %f168}, [%rd29];
	shl.b32 	%r189, %r19, 8;
	shl.b32 	%r190, %r8, 4;
	and.b32  	%r191, %r190, 240;
	or.b32  	%r192, %r189, %r191;
	mov.u32 	%r193, _ZZ20sgemm_vectorize_smemILi128ELi64ELi16ELi4ELi8EEvPKfS1_PfiiiffE2Bs;
	add.s32 	%r194, %r193, %r192;
	st.shared.f32 	[%r194], %f165;
	st.shared.f32 	[%r194+4], %f166;
	st.shared.f32 	[%r194+8], %f167;
	st.shared.f32 	[%r194+12], %f168;
	mov.u32 	%r276, %r15;
	@%p13 bra 	$L__BB34_15;
	add.s32 	%r276, %r15, %r6;
	add.s32 	%r195, %r25, %r20;
	shl.b32 	%r196, %r15, 2;
	and.b32  	%r197, %r196, 60;
	add.s32 	%r198, %r197, %r4;
	mad.lo.s32 	%r199, %r195, %r73, %r198;
	mul.wide.s32 	%rd30, %r199, 4;
	add.s64 	%rd31, %rd3, %rd30;
	ld.global.nc.v4.f32 	{%f169, %f170, %f171, %f172}, [%rd31];
	shl.b32 	%r200, %r20, 8;
	shl.b32 	%r201, %r15, 4;
	and.b32  	%r202, %r201, 240;
	or.b32  	%r203, %r200, %r202;
	mov.u32 	%r204, _ZZ20sgemm_vectorize_smemILi128ELi64ELi16ELi4ELi8EEvPKfS1_PfiiiffE2Bs;
	add.s32 	%r205, %r204, %r203;
	st.shared.f32 	[%r205], %f169;
	st.shared.f32 	[%r205+4], %f170;
	st.shared.f32 	[%r205+8], %f171;
	st.shared.f32 	[%r205+12], %f172;
$L__BB34_15:
	setp.lt.u32 	%p14, %r10, 3;
	@%p14 bra 	$L__BB34_17;
$L__BB34_16:
	.pragma "nounroll";
	shl.b32 	%r206, %r276, 2;
	and.b32  	%r207, %r206, 60;
	shr.u32 	%r208, %r276, 4;
	add.s32 	%r209, %r207, %r4;
	add.s32 	%r210, %r25, %r208;
	mad.lo.s32 	%r211, %r210, %r73, %r209;
	mul.wide.s32 	%rd32, %r211, 4;
	add.s64 	%rd33, %rd3, %rd32;
	ld.global.nc.v4.f32 	{%f173, %f174, %f175, %f176}, [%rd33];
	shl.b32 	%r212, %r276, 4;
	and.b32  	%r213, %r212, 240;
	shl.b32 	%r214, %r208, 8;
	or.b32  	%r215, %r214, %r213;
	mov.u32 	%r216, _ZZ20sgemm_vectorize_smemILi128ELi64ELi16ELi4ELi8EEvPKfS1_PfiiiffE2Bs;
	add.s32 	%r217, %r216, %r215;
	st.shared.f32 	[%r217], %f173;
	st.shared.f32 	[%r217+4], %f174;
	st.shared.f32 	[%r217+8], %f175;
	st.shared.f32 	[%r217+12], %f176;
	add.s32 	%r218, %r276, %r6;
	shl.b32 	%r219, %r218, 2;
	and.b32  	%r220, %r219, 60;
	shr.u32 	%r221, %r218, 4;
	add.s32 	%r222, %r220, %r4;
	add.s32 	%r223, %r25, %r221;
	mad.lo.s32 	%r224, %r223, %r73, %r222;
	mul.wide.s32 	%rd34, %r224, 4;
	add.s64 	%rd35, %rd3, %rd34;
	ld.global.nc.v4.f32 	{%f177, %f178, %f179, %f180}, [%rd35];
	shl.b32 	%r225, %r218, 4;
	and.b32  	%r226, %r225, 240;
	shl.b32 	%r227, %r221, 8;
	or.b32  	%r228, %r227, %r226;
	add.s32 	%r229, %r216, %r228;
	st.shared.f32 	[%r229], %f177;
	st.shared.f32 	[%r229+4], %f178;
	st.shared.f32 	[%r229+8], %f179;
	st.shared.f32 	[%r229+12], %f180;
	add.s32 	%r230, %r218, %r6;
	shl.b32 	%r231, %r230, 2;
	and.b32  	%r232, %r231, 60;
	shr.u32 	%r233, %r230, 4;
	add.s32 	%r234, %r232, %r4;
	add.s32 	%r235, %r25, %r233;
	mad.lo.s32 	%r236, %r235, %r73, %r234;
	mul.wide.s32 	%rd36, %r236, 4;
	add.s64 	%rd37, %rd3, %rd36;
	ld.global.nc.v4.f32 	{%f181, %f182, %f183, %f184}, [%rd37];
	shl.b32 	%r237, %r230, 4;
	and.b32  	%r238, %r237, 240;
	shl.b32 	%r239, %r233, 8;
	or.b32  	%r240, %r239, %r238;
	add.s32 	%r241, %r216, %r240;
	st.shared.f32 	[%r241], %f181;
	st.shared.f32 	[%r241+4], %f182;
	st.shared.f32 	[%r241+8], %f183;
	st.shared.f32 	[%r241+12], %f184;
	add.s32 	%r242, %r230, %r6;
	shl.b32 	%r243, %r242, 2;
	and.b32  	%r244, %r243, 60;
	shr.u32 	%r245, %r242, 4;
	add.s32 	%r246, %r244, %r4;
	add.s32 	%r247, %r25, %r245;
	mad.lo.s32 	%r248, %r247, %r73, %r246;
	mul.wide.s32 	%rd38, %r248, 4;
	add.s64 	%rd39, %rd3, %rd38;
	ld.global.nc.v4.f32 	{%f185, %f186, %f187, %f188}, [%rd39];
	shl.b32 	%r249, %r242, 4;
	and.b32  	%r250, %r249, 240;
	shl.b32 	%r251, %r245, 8;
	or.b32  	%r252, %r251, %r250;
	add.s32 	%r253, %r216, %r252;
	st.shared.f32 	[%r253], %f185;
	st.shared.f32 	[%r253+4], %f186;
	st.shared.f32 	[%r253+8], %f187;
	st.shared.f32 	[%r253+12], %f188;
	add.s32 	%r276, %r242, %r6;
	setp.lt.u32 	%p15, %r276, 256;
	@%p15 bra 	$L__BB34_16;
$L__BB34_17:
	bar.sync 	0;
	mov.b32 	%r286, 0;
$L__BB34_18:
	shl.b32 	%r255, %r286, 7;
	shl.b32 	%r256, %r1, 2;
	add.s32 	%r257, %r255, %r256;
	shl.b32 	%r258, %r257, 2;
	mov.u32 	%r259, _ZZ20sgemm_vectorize_smemILi128ELi64ELi16ELi4ELi8EEvPKfS1_PfiiiffE2As;
	add.s32 	%r260, %r259, %r258;
	ld.shared.f32 	%f189, [%r260];
	ld.shared.f32 	%f190, [%r260+4];
	ld.shared.f32 	%f191, [%r260+8];
	ld.shared.f32 	%f192, [%r260+12];
	shl.b32 	%r261, %r286, 6;
	shl.b32 	%r262, %r2, 3;
	add.s32 	%r263, %r261, %r262;
	shl.b32 	%r264, %r263, 2;
	mov.u32 	%r265, _ZZ20sgemm_vectorize_smemILi128ELi64ELi16ELi4ELi8EEvPKfS1_PfiiiffE2Bs;
	add.s32 	%r266, %r265, %r264;
	ld.shared.f32 	%f193, [%r266];
	ld.shared.f32 	%f194, [%r266+4];
	ld.shared.f32 	%f195, [%r266+8];
	ld.shared.f32 	%f196, [%r266+12];
	ld.shared.f32 	%f197, [%r266+16];
	ld.shared.f32 	%f198, [%r266+20];
	ld.shared.f32 	%f199, [%r266+24];
	ld.shared.f32 	%f200, [%r266+28];
	fma.rn.f32 	%f392, %f189, %f193, %f392;
	fma.rn.f32 	%f391, %f189, %f194, %f391;
	fma.rn.f32 	%f390, %f189, %f195, %f390;
	fma.rn.f32 	%f389, %f189, %f196, %f389;
	fma.rn.f32 	%f388, %f189, %f197, %f388;
	fma.rn.f32 	%f387, %f189, %f198, %f387;
	fma.rn.f32 	%f386, %f189, %f199, %f386;
	fma.rn.f32 	%f385, %f189, %f200, %f385;
	fma.rn.f32 	%f384, %f190, %f193, %f384;
	fma.rn.f32 	%f383, %f190, %f194, %f383;
	fma.rn.f32 	%f382, %f190, %f195, %f382;
	fma.rn.f32 	%f381, %f190, %f196, %f381;
	fma.rn.f32 	%f380, %f190, %f197, %f380;
	fma.rn.f32 	%f379, %f190, %f198, %f379;
	fma.rn.f32 	%f378, %f190, %f199, %f378;
	fma.rn.f32 	%f377, %f190, %f200, %f377;
	fma.rn.f32 	%f376, %f191, %f193, %f376;
	fma.rn.f32 	%f375, %f191, %f194, %f375;
	fma.rn.f32 	%f374, %f191, %f195, %f374;
	fma.rn.f32 	%f373, %f191, %f196, %f373;
	fma.rn.f32 	%f372, %f191, %f197, %f372;
	fma.rn.f32 	%f371, %f191, %f198, %f371;
	fma.rn.f32 	%f370, %f191, %f199, %f370;
	fma.rn.f32 	%f369, %f191, %f200, %f369;
	fma.rn.f32 	%f368, %f192, %f193, %f368;
	fma.rn.f32 	%f367, %f192, %f194, %f367;
	fma.rn.f32 	%f366, %f192, %f195, %f366;
	fma.rn.f32 	%f365, %f192, %f196, %f365;
	fma.rn.f32 	%f364, %f192, %f197, %f364;
	fma.rn.f32 	%f363, %f192, %f198, %f363;
	fma.rn.f32 	%f362, %f192, %f199, %f362;
	fma.rn.f32 	%f361, %f192, %f200, %f361;
	add.s32 	%r286, %r286, 1;
	setp.ne.s32 	%p16, %r286, 16;
	@%p16 bra 	$L__BB34_18;
	bar.sync 	0;
	add.s32 	%r58, %r274, 1;
	setp.eq.s32 	%p17, %r274, %r7;
	mov.u32 	%r274, %r58;
	@%p17 bra 	$L__BB34_20;
	bra.uni 	$L__BB34_2;
$L__BB34_20:
	shl.b32 	%r267, %r1, 2;
	add.s32 	%r21, %r3, %r267;
	shl.b32 	%r269, %r2, 3;
	add.s32 	%r22, %r4, %r269;
	setp.lt.s32 	%p18, %r21, %r72;
	mul.lo.s32 	%r23, %r21, %r73;
	setp.lt.s32 	%p19, %r22, %r73;
	and.pred  	%p20, %p18, %p19;
	@%p20 bra 	$L__BB34_21;
	bra.uni 	$L__BB34_22;
$L__BB34_21:
	add.s32 	%r270, %r22, %r23;
	mul.wide.s32 	%rd40, %r270, 4;
	add.s64 	%rd41, %rd1, %rd40;
	ld.global.f32 	%f201, [%rd41];
	mul.f32 	%f202, %f130, %f201;
	fma.rn.f32 	%f203, %f129, %f392, %f202;
	st.global.f32 	[%rd41], %f203;
$L__BB34_22:
	setp.ge.s32 	%p21, %r21, %r72;
	add.s32 	%r59, %r22, 1;
	setp.ge.s32 	%p22, %r59, %r73;
	cvt.s64.s32 	%rd42, %r23;
	cvt.s64.s32 	%rd4, %r22;
	add.s64 	%rd43, %rd4, %rd42;
	shl.b64 	%rd44, %rd43, 2;
	add.s64 	%rd5, %rd1, %rd44;
	or.pred  	%p23, %p21, %p22;
	@%p23 bra 	$L__BB34_24;
	ld.global.f32 	%f204, [%rd5+4];
	mul.f32 	%f205, %f130, %f204;
	fma.rn.f32 	%f206, %f129, %f391, %f205;
	st.global.f32 	[%rd5+4], %f206;
$L__BB34_24:
	setp.ge.s32 	%p24, %r21, %r72;
	add.s32 	%r60, %r22, 2;
	setp.ge.s32 	%p25, %r60, %r73;
	or.pred  	%p26, %p24, %p25;
	@%p26 bra 	$L__BB34_26;
	ld.global.f32 	%f207, [%rd5+8];
	mul.f32 	%f208, %f130, %f207;
	fma.rn.f32 	%f209, %f129, %f390, %f208;
	st.global.f32 	[%rd5+8], %f209;
$L__BB34_26:
	setp.ge.s32 	%p27, %r21, %r72;
	add.s32 	%r61, %r22, 3;
	setp.ge.s32 	%p28, %r61, %r73;
	or.pred  	%p29, %p27, %p28;
	@%p29 bra 	$L__BB34_28;
	ld.global.f32 	%f210, [%rd5+12];
	mul.f32 	%f211, %f130, %f210;
	fma.rn.f32 	%f212, %f129, %f389, %f211;
	st.global.f32 	[%rd5+12], %f212;
$L__BB34_28:
	setp.ge.s32 	%p30, %r21, %r72;
	add.s32 	%r62, %r22, 4;
	setp.ge.s32 	%p31, %r62, %r73;
	or.pred  	%p32, %p30, %p31;
	@%p32 bra 	$L__BB34_30;
	ld.global.f32 	%f213, [%rd5+16];
	mul.f32 	%f214, %f130, %f213;
	fma.rn.f32 	%f215, %f129, %f388, %f214;
	st.global.f32 	[%rd5+16], %f215;
$L__BB34_30:
	setp.ge.s32 	%p33, %r21, %r72;
	add.s32 	%r63, %r22, 5;
	setp.ge.s32 	%p34, %r63, %r73;
	or.pred  	%p35, %p33, %p34;
	@%p35 bra 	$L__BB34_32;
	ld.global.f32 	%f216, [%rd5+20];
	mul.f32 	%f217, %f130, %f216;
	fma.rn.f32 	%f218, %f129, %f387, %f217;
	st.global.f32 	[%rd5+20], %f218;
$L__BB34_32:
	setp.ge.s32 	%p36, %r21, %r72;
	add.s32 	%r64, %r22, 6;
	setp.ge.s32 	%p37, %r64, %r73;
	or.pred  	%p38, %p36, %p37;
	@%p38 bra 	$L__BB34_34;
	ld.global.f32 	%f219, [%rd5+24];
	mul.f32 	%f220, %f130, %f219;
	fma.rn.f32 	%f221, %f129, %f386, %f220;
	st.global.f32 	[%rd5+24], %f221;
$L__BB34_34:
	setp.ge.s32 	%p39, %r21, %r72;
	add.s32 	%r65, %r22, 7;
	setp.ge.s32 	%p40, %r65, %r73;
	or.pred  	%p41, %p39, %p40;
	@%p41 bra 	$L__BB34_36;
	ld.global.f32 	%f222, [%rd5+28];
	mul.f32 	%f223, %f130, %f222;
	fma.rn.f32 	%f224, %f129, %f385, %f223;
	st.global.f32 	[%rd5+28], %f224;
$L__BB34_36:
	setp.ge.s32 	%p42, %r22, %r73;
	add.s32 	%r66, %r21, 1;
	setp.ge.s32 	%p43, %r66, %r72;
	add.s32 	%r67, %r23, %r73;
	or.pred  	%p44, %p43, %p42;
	@%p44 bra 	$L__BB34_38;
	add.s32 	%r271, %r22, %r67;
	mul.wide.s32 	%rd45, %r271, 4;
	add.s64 	%rd46, %rd1, %rd45;
	ld.global.f32 	%f225, [%rd46];
	mul.f32 	%f226, %f130, %f225;
	fma.rn.f32 	%f227, %f129, %f384, %f226;
	st.global.f32 	[%rd46], %f227;
$L__BB34_38:
	setp.ge.s32 	%p45, %r66, %r72;
	setp.ge.s32 	%p46, %r59, %r73;
	cvt.s64.s32 	%rd47, %r67;
	add.s64 	%rd48, %rd4, %rd47;
	shl.b64 	%rd49, %rd48, 2;
	add.s64 	%rd6, %rd1, %rd49;
	or.pred  	%p47, %p45, %p46;
	@%p47 bra 	$L__BB34_40;
	ld.global.f32 	%f228, [%rd6+4];
	mul.f32 	%f229, %f130, %f228;
	fma.rn.f32 	%f230, %f129, %f383, %f229;
	st.global.f32 	[%rd6+4], %f230;
$L__BB34_40:
	setp.ge.s32 	%p48, %r66, %r72;
	setp.ge.s32 	%p49, %r60, %r73;
	or.pred  	%p50, %p48, %p49;
	@%p50 bra 	$L__BB34_42;
	ld.global.f32 	%f231, [%rd6+8];
	mul.f32 	%f232, %f130, %f231;
	fma.rn.f32 	%f233, %f129, %f382, %f232;
	st.global.f32 	[%rd6+8], %f233;
$L__BB34_42:
	setp.ge.s32 	%p51, %r66, %r72;
	setp.ge.s32 	%p52, %r61, %r73;
	or.pred  	%p53, %p51, %p52;
	@%p53 bra 	$L__BB34_44;
	ld.global.f32 	%f234, [%rd6+12];
	mul.f32 	%f235, %f130, %f234;
	fma.rn.f32 	%f236, %f129, %f381, %f235;
	st.global.f32 	[%rd6+12], %f236;
$L__BB34_44:
	setp.ge.s32 	%p54, %r66, %r72;
	setp.ge.s32 	%p55, %r62, %r73;
	or.pred  	%p56, %p54, %p55;
	@%p56 bra 	$L__BB34_46;
	ld.global.f32 	%f237, [%rd6+16];
	mul.f32 	%f238, %f130, %f237;
	fma.rn.f32 	%f239, %f129, %f380, %f238;
	st.global.f32 	[%rd6+16], %f239;
$L__BB34_46:
	setp.ge.s32 	%p57, %r66, %r72;
	setp.ge.s32 	%p58, %r63, %r73;
	or.pred  	%p59, %p57, %p58;
	@%p59 bra 	$L__BB34_48;
	ld.global.f32 	%f240, [%rd6+20];
	mul.f32 	%f241, %f130, %f240;
	fma.rn.f32 	%f242, %f129, %f379, %f241;
	st.global.f32 	[%rd6+20], %f242;
$L__BB34_48:
	setp.ge.s32 	%p60, %r66, %r72;
	setp.ge.s32 	%p61, %r64, %r73;
	or.pred  	%p62, %p60, %p61;
	@%p62 bra 	$L__BB34_50;
	ld.global.f32 	%f243, [%rd6+24];
	mul.f32 	%f244, %f130, %f243;
	fma.rn.f32 	%f245, %f129, %f378, %f244;
	st.global.f32 	[%rd6+24], %f245;
$L__BB34_50:
	setp.ge.s32 	%p63, %r66, %r72;
	setp.ge.s32 	%p64, %r65, %r73;
	or.pred  	%p65, %p63, %p64;
	@%p65 bra 	$L__BB34_52;
	ld.global.f32 	%f246, [%rd6+28];
	mul.f32 	%f247, %f130, %f246;
	fma.rn.f32 	%f248, %f129, %f377, %f247;
	st.global.f32 	[%rd6+28], %f248;
$L__BB34_52:
	setp.ge.s32 	%p66, %r22, %r73;
	add.s32 	%r68, %r21, 2;
	setp.ge.s32 	%p67, %r68, %r72;
	add.s32 	%r69, %r67, %r73;
	or.pred  	%p68, %p67, %p66;
	@%p68 bra 	$L__BB34_54;
	add.s32 	%r272, %r22, %r69;
	mul.wide.s32 	%rd50, %r272, 4;
	add.s64 	%rd51, %rd1, %rd50;
	ld.global.f32 	%f249, [%rd51];
	mul.f32 	%f250, %f130, %f249;
	fma.rn.f32 	%f251, %f129, %f376, %f250;
	st.global.f32 	[%rd51], %f251;
$L__BB34_54:
	setp.ge.s32 	%p69, %r68, %r72;
	setp.ge.s32 	%p70, %r59, %r73;
	cvt.s64.s32 	%rd52, %r69;
	add.s64 	%rd53, %rd4, %rd52;
	shl.b64 	%rd54, %rd53, 2;
	add.s64 	%rd7, %rd1, %rd54;
	or.pred  	%p71, %p69, %p70;
	@%p71 bra 	$L__BB34_56;
	ld.global.f32 	%f252, [%rd7+4];
	mul.f32 	%f253, %f130, %f252;
	fma.rn.f32 	%f254, %f129, %f375, %f253;
	st.global.f32 	[%rd7+4], %f254;
$L__BB34_56:
	setp.ge.s32 	%p72, %r68, %r72;
	setp.ge.s32 	%p73, %r60, %r73;
	or.pred  	%p74, %p72, %p73;
	@%p74 bra 	$L__BB34_58;
	ld.global.f32 	%f255, [%rd7+8];
	mul.f32 	%f256, %f130, %f255;
	fma.rn.f32 	%f257, %f129, %f374, %f256;
	st.global.f32 	[%rd7+8], %f257;
$L__BB34_58:
	setp.ge.s32 	%p75, %r68, %r72;
	setp.ge.s32 	%p76, %r61, %r73;
	or.pred  	%p77, %p75, %p76;
	@%p77 bra 	$L__BB34_60;
	ld.global.f32 	%f258, [%rd7+12];
	mul.f32 	%f259, %f130, %f258;
	fma.rn.f32 	%f260, %f129, %f373, %f259;
	st.global.f32 	[%rd7+12], %f260;
$L__BB34_60:
	setp.ge.s32 	%p78, %r68, %r72;
	setp.ge.s32 	%p79, %r62, %r73;
	or.pred  	%p80, %p78, %p79;
	@%p80 bra 	$L__BB34_62;
	ld.global.f32 	%f261, [%rd7+16];
	mul.f32 	%f262, %f130, %f261;
	fma.rn.f32 	%f263, %f129, %f372, %f262;
	st.global.f32 	[%rd7+16], %f263;
$L__BB34_62:
	setp.ge.s32 	%p81, %r68, %r72;
	setp.ge.s32 	%p82, %r63, %r73;
	or.pred  	%p83, %p81, %p82;
	@%p83 bra 	$L__BB34_64;
	ld.global.f32 	%f264, [%rd7+20];
	mul.f32 	%f265, %f130, %f264;
	fma.rn.f32 	%f266, %f129, %f371, %f265;
	st.global.f32 	[%rd7+20], %f266;
$L__BB34_64:
	setp.ge.s32 	%p84, %r68, %r72;
	setp.ge.s32 	%p85, %r64, %r73;
	or.pred  	%p86, %p84, %p85;
	@%p86 bra 	$L__BB34_66;
	ld.global.f32 	%f267, [%rd7+24];
	mul.f32 	%f268, %f130, %f267;
	fma.rn.f32 	%f269, %f129, %f370, %f268;
	st.global.f32 	[%rd7+24], %f269;
$L__BB34_66:
	setp.ge.s32 	%p87, %r68, %r72;
	setp.ge.s32 	%p88, %r65, %r73;
	or.pred  	%p89, %p87, %p88;
	@%p89 bra 	$L__BB34_68;
	ld.global.f32 	%f270, [%rd7+28];
	mul.f32 	%f271, %f130, %f270;
	fma.rn.f32 	%f272, %f129, %f369, %f271;
	st.global.f32 	[%rd7+28], %f272;
$L__BB34_68:
	setp.ge.s32 	%p90, %r22, %r73;
	add.s32 	%r70, %r21, 3;
	setp.ge.s32 	%p91, %r70, %r72;
	add.s32 	%r71, %r69, %r73;
	or.pred  	%p92, %p91, %p90;
	@%p92 bra 	$L__BB34_70;
	add.s32 	%r273, %r22, %r71;
	mul.wide.s32 	%rd55, %r273, 4;
	add.s64 	%rd56, %rd1, %rd55;
	ld.global.f32 	%f273, [%rd56];
	mul.f32 	%f274, %f130, %f273;
	fma.rn.f32 	%f275, %f129, %f368, %f274;
	st.global.f32 	[%rd56], %f275;
$L__BB34_70:
	setp.ge.s32 	%p93, %r70, %r72;
	setp.ge.s32 	%p94, %r59, %r73;
	cvt.s64.s32 	%rd57, %r71;
	add.s64 	%rd58, %rd4, %rd57;
	shl.b64 	%rd59, %rd58, 2;
	add.s64 	%rd8, %rd1, %rd59;
	or.pred  	%p95, %p93, %p94;
	@%p95 bra 	$L__BB34_72;
	ld.global.f32 	%f276, [%rd8+4];
	mul.f32 	%f277, %f130, %f276;
	fma.rn.f32 	%f278, %f129, %f367, %f277;
	st.global.f32 	[%rd8+4], %f278;
$L__BB34_72:
	setp.ge.s32 	%p96, %r70, %r72;
	setp.ge.s32 	%p97, %r60, %r73;
	or.pred  	%p98, %p96, %p97;
	@%p98 bra 	$L__BB34_74;
	ld.global.f32 	%f279, [%rd8+8];
	mul.f32 	%f280, %f130, %f279;
	fma.rn.f32 	%f281, %f129, %f366, %f280;
	st.global.f32 	[%rd8+8], %f281;
$L__BB34_74:
	setp.ge.s32 	%p99, %r70, %r72;
	setp.ge.s32 	%p100, %r61, %r73;
	or.pred  	%p101, %p99, %p100;
	@%p101 bra 	$L__BB34_76;
	ld.global.f32 	%f282, [%rd8+12];
	mul.f32 	%f283, %f130, %f282;
	fma.rn.f32 	%f284, %f129, %f365, %f283;
	st.global.f32 	[%rd8+12], %f284;
$L__BB34_76:
	setp.ge.s32 	%p102, %r70, %r72;
	setp.ge.s32 	%p103, %r62, %r73;
	or.pred  	%p104, %p102, %p103;
	@%p104 bra 	$L__BB34_78;
	ld.global.f32 	%f285, [%rd8+16];
	mul.f32 	%f286, %f130, %f285;
	fma.rn.f32 	%f287, %f129, %f364, %f286;
	st.global.f32 	[%rd8+16], %f287;
$L__BB34_78:
	setp.ge.s32 	%p105, %r70, %r72;
	setp.ge.s32 	%p106, %r63, %r73;
	or.pred  	%p107, %p105, %p106;
	@%p107 bra 	$L__BB34_80;
	ld.global.f32 	%f288, [%rd8+20];
	mul.f32 	%f289, %f130, %f288;
	fma.rn.f32 	%f290, %f129, %f363, %f289;
	st.global.f32 	[%rd8+20], %f290;
$L__BB34_80:
	setp.ge.s32 	%p108, %r70, %r72;
	setp.ge.s32 	%p109, %r64, %r73;
	or.pred  	%p110, %p108, %p109;
	@%p110 bra 	$L__BB34_82;
	ld.global.f32 	%f291, [%rd8+24];
	mul.f32 	%f292, %f130, %f291;
	fma.rn.f32 	%f293, %f129, %f362, %f292;
	st.global.f32 	[%rd8+24], %f293;
$L__BB34_82:
	setp.ge.s32 	%p111, %r70, %r72;
	setp.ge.s32 	%p112, %r65, %r73;
	or.pred  	%p113, %p111, %p112;
	@%p113 bra 	$L__BB34_84;
	ld.global.f32 	%f294, [%rd8+28];
	mul.f32 	%f295, %f130, %f294;
	fma.rn.f32 	%f296, %f129, %f361, %f295;
	st.global.f32 	[%rd8+28], %f296;
$L__BB34_84:
	ret;

}
	// .globl	_Z20sgemm_vectorize_smemILi128ELi64ELi16ELi8ELi4EEvPKfS1_Pfiiiff
.visible .entry _Z20sgemm_vectorize_smemILi128ELi64ELi16ELi8ELi4EEvPKfS1_Pfiiiff(
	.param .u64 .ptr .align 1 _Z20sgemm_vectorize_smemILi128ELi64ELi16ELi8ELi4EEvPKfS1_Pfiiiff_param_0,
	.param .u64 .ptr .align 1 _Z20sgemm_vectorize_smemILi128ELi64ELi16ELi8ELi4EEvPKfS1_Pfiiiff_param_1,
	.param .u64 .ptr .align 1 _Z20sgemm_vectorize_smemILi128ELi64ELi16ELi8ELi4EEvPKfS1_Pfiiiff_param_2,
	.param .u32 _Z20sgemm_vectorize_smemILi128ELi64ELi16ELi8ELi4EEvPKfS1_Pfiiiff_param_3,
	.param .u32 _Z20sgemm_vectorize_smemILi128ELi64ELi16ELi8ELi4EEvPKfS1_Pfiiiff_param_4,
	.param .u32 _Z20sgemm_vectorize_smemILi128ELi64ELi16ELi8ELi4EEvPKfS1_Pfiiiff_param_5,
	.param .f32 _Z20sgemm_vectorize_smemILi128ELi64ELi16ELi8ELi4EEvPKfS1_Pfiiiff_param_6,
	.param .f32 _Z20sgemm_vectorize_smemILi128ELi64ELi16ELi8ELi4EEvPKfS1_Pfiiiff_param_7
)
{
	.reg .pred 	%p<114>;
	.reg .b32 	%r<295>;
	.reg .b32 	%f<393>;
	.reg .b64 	%rd<84>;
	// demoted variable
	.shared .align 4 .b8 _ZZ20sgemm_vectorize_smemILi128ELi64ELi16ELi8ELi4EEvPKfS1_PfiiiffE2As[8192];
	// demoted variable
	.shared .align 4 .b8 _ZZ20sgemm_vectorize_smemILi128ELi64ELi16ELi8ELi4EEvPKfS1_PfiiiffE2Bs[4096];
	ld.param.u64 	%rd13, [_Z20sgemm_vectorize_smemILi128ELi64ELi16ELi8ELi4EEvPKfS1_Pfiiiff_param_0];
	ld.param.u64 	%rd14, [_Z20sgemm_vectorize_smemILi128ELi64ELi16ELi8ELi4EEvPKfS1_Pfiiiff_param_1];
	ld.param.u64 	%rd15, [_Z20sgemm_vectorize_smemILi128ELi64ELi16ELi8ELi4EEvPKfS1_Pfiiiff_param_2];
	ld.param.u32 	%r76, [_Z20sgemm_vectorize_smemILi128ELi64ELi16ELi8ELi4EEvPKfS1_Pfiiiff_param_3];
	ld.param.u32 	%r77, [_Z20sgemm_vectorize_smemILi128ELi64ELi16ELi8ELi4EEvPKfS1_Pfiiiff_param_4];
	ld.param.u32 	%r78, [_Z20sgemm_vectorize_smemILi128ELi64ELi16ELi8ELi4EEvPKfS1_Pfiiiff_param_5];
	ld.param.f32 	%f129, [_Z20sgemm_vectorize_smemILi128ELi64ELi16ELi8ELi4EEvPKfS1_Pfiiiff_param_6];
	ld.param.f32 	%f130, [_Z20sgemm_vectorize_smemILi128ELi64ELi16ELi8ELi4EEvPKfS1_Pfiiiff_param_7];
	cvta.to.global.u64 	%rd1, %rd15;
	cvta.to.global.u64 	%rd2, %rd13;
	cvta.to.global.u64 	%rd3, %rd14;
	mov.u32 	%r1, %tid.y;
	mov.u32 	%r2, %tid.x;
	mov.u32 	%r79, %ctaid.y;
	shl.b32 	%r3, %r79, 7;
	mov.u32 	%r80, %ctaid.x;
	shl.b32 	%r4, %r80, 6;
	mov.u32 	%r81, %ntid.x;
	mad.lo.s32 	%r5, %r81, %r1, %r2;
	mov.u32 	%r82, %ntid.y;
	mul.lo.s32 	%r6, %r81, %r82;
	setp.lt.s32 	%p1, %r78, -14;
	mov.f32 	%f361, 0f00000000;
	mov.f32 	%f362, %f361;
	mov.f32 	%f363, %f361;
	mov.f32 	%f364, %f361;
	mov.f32 	%f365, %f361;
	mov.f32 	%f366, %f361;
	mov.f32 	%f367, %f361;
	mov.f32 	%f368, %f361;
	mov.f32 	%f369, %f361;
	mov.f32 	%f370, %f361;
	mov.f32 	%f371, %f361;
	mov.f32 	%f372, %f361;
	mov.f32 	%f373, %f361;
	mov.f32 	%f374, %f361;
	mov.f32 	%f375, %f361;
	mov.f32 	%f376, %f361;
	mov.f32 	%f377, %f361;
	mov.f32 	%f378, %f361;
	mov.f32 	%f379, %f361;
	mov.f32 	%f380, %f361;
	mov.f32 	%f381, %f361;
	mov.f32 	%f382, %f361;
	mov.f32 	%f383, %f361;
	mov.f32 	%f384, %f361;
	mov.f32 	%f385, %f361;
	mov.f32 	%f386, %f361;
	mov.f32 	%f387, %f361;
	mov.f32 	%f388, %f361;
	mov.f32 	%f389, %f361;
	mov.f32 	%f390, %f361;
	mov.f32 	%f391, %f361;
	mov.f32 	%f392, %f361;
	@%p1 bra 	$L__BB35_20;
	add.s32 	%r84, %r78, -1;
	shr.s32 	%r85, %r84, 31;
	shr.u32 	%r86, %r85, 28;
	add.s32 	%r87, %r84, %r86;
	shr.s32 	%r7, %r87, 4;
	add.s32 	%r8, %r5, %r6;
	max.u32 	%r88, %r8, 512;
	setp.lt.u32 	%p2, %r8, 512;
	selp.u32 	%r89, 1, 0, %p2;
	add.s32 	%r90, %r8, %r89;
	sub.s32 	%r91, %r88, %r90;
	div.u32 	%r92, %r91, %r6;
	add.s32 	%r9, %r92, %r89;
	max.u32 	%r93, %r8, 256;
	setp.lt.u32 	%p3, %r8, 256;
	selp.u32 	%r94, 1, 0, %p3;
	add.s32 	%r95, %r8, %r94;
	sub.s32 	%r96, %r93, %r95;
	div.u32 	%r97, %r96, %r6;
	add.s32 	%r10, %r97, %r94;
	and.b32  	%r11, %r9, 3;
	shl.b32 	%r98, %r5, 2;
	and.b32  	%r99, %r98, 12;
	shr.u32 	%r100, %r5, 2;
	add.s32 	%r101, %r3, %r100;
	mad.lo.s32 	%r12, %r101, %r78, %r99;
	shl.b32 	%r102, %r8, 2;
	and.b32  	%r103, %r102, 12;
	shr.u32 	%r104, %r8, 2;
	add.s32 	%r105, %r3, %r104;
	mad.lo.s32 	%r13, %r105, %r78, %r103;
	shl.b32 	%r106, %r8, 9;
	and.b32  	%r107, %r106, 1536;
	add.s32 	%r108, %r107, %r104;
	shl.b32 	%r109, %r108, 2;
	mov.u32 	%r110, _ZZ20sgemm_vectorize_smemILi128ELi64ELi16ELi8ELi4EEvPKfS1_PfiiiffE2As;
	add.s32 	%r14, %r110, %r109;
	add.s32 	%r15, %r8, %r6;
	shl.b32 	%r111, %r15, 2;
	and.b32  	%r112, %r111, 12;
	shr.u32 	%r113, %r15, 2;
	add.s32 	%r114, %r3, %r113;
	mad.lo.s32 	%r16, %r114, %r78, %r112;
	shl.b32 	%r115, %r15, 9;
	and.b32  	%r116, %r115, 1536;
	add.s32 	%r117, %r116, %r113;
	shl.b32 	%r118, %r117, 2;
	add.s32 	%r17, %r110, %r118;
	shr.u32 	%r18, %r5, 4;
	shr.u32 	%r19, %r8, 4;
	shr.u32 	%r20, %r15, 4;
	mov.b32 	%r282, 0;
	mov.f32 	%f361, 0f00000000;
$L__BB35_2:
	setp.gt.u32 	%p4, %r5, 511;
	shl.b32 	%r25, %r282, 4;
	@%p4 bra 	$L__BB35_10;
	setp.eq.s32 	%p5, %r11, 3;
	mov.u32 	%r283, %r5;
	@%p5 bra 	$L__BB35_7;
	setp.eq.s32 	%p6, %r11, 0;
	add.s32 	%r119, %r25, %r12;
	mul.wide.s32 	%rd16, %r119, 4;
	add.s64 	%rd17, %rd2, %rd16;
	ld.global.nc.v4.f32 	{%f133, %f134, %f135, %f136}, [%rd17];
	shl.b32 	%r120, %r5, 9;
	and.b32  	%r121, %r120, 1536;
	shr.u32 	%r122, %r5, 2;
	add.s32 	%r123, %r121, %r122;
	shl.b32 	%r124, %r123, 2;
	mov.u32 	%r125, _ZZ20sgemm_vectorize_smemILi128ELi64ELi16ELi8ELi4EEvPKfS1_PfiiiffE2As;
	add.s32 	%r126, %r125, %r124;
	st.shared.f32 	[%r126], %f133;
	st.shared.f32 	[%r126+512], %f134;
	st.shared.f32 	[%r126+1024], %f135;
	st.shared.f32 	[%r126+1536], %f136;
	mov.u32 	%r283, %r8;
	@%p6 bra 	$L__BB35_7;
	setp.eq.s32 	%p7, %r11, 1;
	add.s32 	%r127, %r25, %r13;
	mul.wide.s32 	%rd18, %r127, 4;
	add.s64 	%rd19, %rd2, %rd18;
	ld.global.nc.v4.f32 	{%f137, %f138, %f139, %f140}, [%rd19];
	st.shared.f32 	[%r14], %f137;
	st.shared.f32 	[%r14+512], %f138;
	st.shared.f32 	[%r14+1024], %f139;
	st.shared.f32 	[%r14+1536], %f140;
	mov.u32 	%r283, %r15;
	@%p7 bra 	$L__BB35_7;
	add.s32 	%r283, %r15, %r6;
	add.s32 	%r128, %r25, %r16;
	mul.wide.s32 	%rd20, %r128, 4;
	add.s64 	%rd21, %rd2, %rd20;
	ld.global.nc.v4.f32 	{%f141, %f142, %f143, %f144}, [%rd21];
	st.shared.f32 	[%r17], %f141;
	st.shared.f32 	[%r17+512], %f142;
	st.shared.f32 	[%r17+1024], %f143;
	st.shared.f32 	[%r17+1536], %f144;
$L__BB35_7:
	setp.lt.u32 	%p8, %r9, 3;
	@%p8 bra 	$L__BB35_10;
	shl.b32 	%r285, %r283, 2;
	shl.b32 	%r129, %r6, 3;
	add.s32 	%r291, %r129, %r285;
	shl.b32 	%r130, %r6, 1;
	add.s32 	%r290, %r130, %r283;
	mad.lo.s32 	%r289, %r6, 12, %r285;
	mad.lo.s32 	%r288, %r6, 3, %r283;
	add.s32 	%r287, %r6, %r283;
	shl.b32 	%r286, %r287, 2;
$L__BB35_9:
	.pragma "nounroll";
	and.b32  	%r131, %r285, 12;
	shr.u32 	%r132, %r283, 2;
	add.s32 	%r133, %r131, %r25;
	add.s32 	%r134, %r3, %r132;
	mad.lo.s32 	%r135, %r134, %r78, %r133;
	mul.wide.s32 	%rd22, %r135, 4;
	add.s64 	%rd23, %rd2, %rd22;
	ld.global.nc.v4.f32 	{%f145, %f146, %f147, %f148}, [%rd23];
	shl.b32 	%r136, %r285, 7;
	and.b32  	%r137, %r136, 1536;
	add.s32 	%r138, %r137, %r132;
	shl.b32 	%r139, %r138, 2;
	mov.u32 	%r140, _ZZ20sgemm_vectorize_smemILi128ELi64ELi16ELi8ELi4EEvPKfS1_PfiiiffE2As;
	add.s32 	%r141, %r140, %r139;
	st.shared.f32 	[%r141], %f145;
	st.shared.f32 	[%r141+512], %f146;
	st.shared.f32 	[%r141+1024], %f147;
	st.shared.f32 	[%r141+1536], %f148;
	add.s32 	%r142, %r283, %r6;
	and.b32  	%r143, %r286, 12;
	shr.u32 	%r144, %r287, 2;
	add.s32 	%r145, %r143, %r25;
	add.s32 	%r146, %r3, %r144;
	mad.lo.s32 	%r147, %r146, %r78, %r145;
	mul.wide.s32 	%rd24, %r147, 4;
	add.s64 	%rd25, %rd2, %rd24;
	ld.global.nc.v4.f32 	{%f149, %f150, %f151, %f152}, [%rd25];
	shl.b32 	%r148, %r286, 7;
	and.b32  	%r149, %r148, 1536;
	add.s32 	%r150, %r149, %r144;
	shl.b32 	%r151, %r150, 2;
	add.s32 	%r152, %r140, %r151;
	st.shared.f32 	[%r152], %f149;
	st.shared.f32 	[%r152+512], %f150;
	st.shared.f32 	[%r152+1024], %f151;
	st.shared.f32 	[%r152+1536], %f152;
	add.s32 	%r153, %r142, %r6;
	and.b32  	%r154, %r291, 12;
	shr.u32 	%r155, %r290, 2;
	add.s32 	%r156, %r154, %r25;
	add.s32 	%r157, %r3, %r155;
	mad.lo.s32 	%r158, %r157, %r78, %r156;
	mul.wide.s32 	%rd26, %r158, 4;
	add.s64 	%rd27, %rd2, %rd26;
	ld.global.nc.v4.f32 	{%f153, %f154, %f155, %f156}, [%rd27];
	shl.b32 	%r159, %r291, 7;
	and.b32  	%r160, %r159, 1536;
	add.s32 	%r161, %r160, %r155;
	shl.b32 	%r162, %r161, 2;
	add.s32 	%r163, %r140, %r162;
	st.shared.f32 	[%r163], %f153;
	st.shared.f32 	[%r163+512], %f154;
	st.shared.f32 	[%r163+1024], %f155;
	st.shared.f32 	[%r163+1536], %f156;
	add.s32 	%r164, %r153, %r6;
	and.b32  	%r165, %r289, 12;
	shr.u32 	%r166, %r288, 2;
	add.s32 	%r167, %r165, %r25;
	add.s32 	%r168, %r3, %r166;
	mad.lo.s32 	%r169, %r168, %r78, %r167;
	mul.wide.s32 	%rd28, %r169, 4;
	add.s64 	%rd29, %rd2, %rd28;
	ld.global.nc.v4.f32 	{%f157, %f158, %f159, %f160}, [%rd29];
	shl.b32 	%r170, %r289, 7;
	and.b32  	%r171, %r170, 1536;
	add.s32 	%r172, %r171, %r166;
	shl.b32 	%r173, %r172, 2;
	add.s32 	%r174, %r140, %r173;
	st.shared.f32 	[%r174], %f157;
	st.shared.f32 	[%r174+512], %f158;
	st.shared.f32 	[%r174+1024], %f159;
	st.shared.f32 	[%r174+1536], %f160;
	add.s32 	%r283, %r164, %r6;
	shl.b32 	%r175, %r6, 4;
	add.s32 	%r291, %r291, %r175;
	shl.b32 	%r176, %r6, 2;
	add.s32 	%r290, %r290, %r176;
	add.s32 	%r289, %r289, %r175;
	add.s32 	%r288, %r288, %r176;
	add.s32 	%r287, %r287, %r176;
	add.s32 	%r286, %r286, %r175;
	add.s32 	%r285, %r285, %r175;
	setp.lt.u32 	%p9, %r283, 512;
	@%p9 bra 	$L__BB35_9;
$L__BB35_10:
	setp.gt.u32 	%p10, %r5, 255;
	@%p10 bra 	$L__BB35_17;
	and.b32  	%r35, %r10, 3;
	setp.eq.s32 	%p11, %r35, 3;
	mov.u32 	%r284, %r5;
	@%p11 bra 	$L__BB35_15;
	setp.eq.s32 	%p12, %r35, 0;
	add.s32 	%r177, %r25, %r18;
	shl.b32 	%r178, %r5, 2;
	and.b32  	%r179, %r178, 60;
	add.s32 	%r180, %r179, %r4;
	mad.lo.s32 	%r181, %r177, %r77, %r180;
	mul.wide.s32 	%rd30, %r181, 4;
	add.s64 	%rd31, %rd3, %rd30;
	ld.global.nc.v4.f32 	{%f161, %f162, %f163, %f164}, [%rd31];
	shl.b32 	%r182, %r18, 8;
	shl.b32 	%r183, %r5, 4;
	and.b32  	%r184, %r183, 240;
	or.b32  	%r185, %r182, %r184;
	mov.u32 	%r186, _ZZ20sgemm_vectorize_smemILi128ELi64ELi16ELi8ELi4EEvPKfS1_PfiiiffE2Bs;
	add.s32 	%r187, %r186, %r185;
	st.shared.f32 	[%r187], %f161;
	st.shared.f32 	[%r187+4], %f162;
	st.shared.f32 	[%r187+8], %f163;
	st.shared.f32 	[%r187+12], %f164;
	mov.u32 	%r284, %r8;
	@%p12 bra 	$L__BB35_15;
	setp.eq.s32 	%p13, %r35, 1;
	add.s32 	%r188, %r25, %r19;
	shl.b32 	%r189, %r8, 2;
	and.b32  	%r190, %r189, 60;
	add.s32 	%r191, %r190, %r4;
	mad.lo.s32 	%r192, %r188, %r77, %r191;
	mul.wide.s32 	%rd32, %r192, 4;
	add.s64 	%rd33, %rd3, %rd32;
	ld.global.nc.v4.f32 	{%f165, %f166, %f167, %f168}, [%rd33];
	shl.b32 	%r193, %r19, 8;
	shl.b32 	%r194, %r8, 4;
	and.b32  	%r195, %r194, 240;
	or.b32  	%r196, %r193, %r195;
	mov.u32 	%r197, _ZZ20sgemm_vectorize_smemILi128ELi64ELi16ELi8ELi4EEvPKfS1_PfiiiffE2Bs;
	add.s32 	%r198, %r197, %r196;
	st.shared.f32 	[%r198], %f165;
	st.shared.f32 	[%r198+4], %f166;
	st.shared.f32 	[%r198+8], %f167;
	st.shared.f32 	[%r198+12], %f168;
	mov.u32 	%r284, %r15;
	@%p13 bra 	$L__BB35_15;
	add.s32 	%r284, %r15, %r6;
	add.s32 	%r199, %r25, %r20;
	shl.b32 	%r200, %r15, 2;
	and.b32  	%r201, %r200, 60;
	add.s32 	%r202, %r201, %r4;
	mad.lo.s32 	%r203, %r199, %r77, %r202;
	mul.wide.s32 	%rd34, %r203, 4;
	add.s64 	%rd35, %rd3, %rd34;
	ld.global.nc.v4.f32 	{%f169, %f170, %f171, %f172}, [%rd35];
	shl.b32 	%r204, %r20, 8;
	shl.b32 	%r205, %r15, 4;
	and.b32  	%r206, %r205, 240;
	or.b32  	%r207, %r204, %r206;
	mov.u32 	%r208, _ZZ20sgemm_vectorize_smemILi128ELi64ELi16ELi8ELi4EEvPKfS1_PfiiiffE2Bs;
	add.s32 	%r209, %r208, %r207;
	st.shared.f32 	[%r209], %f169;
	st.shared.f32 	[%r209+4], %f170;
	st.shared.f32 	[%r209+8], %f171;
	st.shared.f32 	[%r209+12], %f172;
$L__BB35_15:
	setp.lt.u32 	%p14, %r10, 3;
	@%p14 bra 	$L__BB35_17;
$L__BB35_16:
	.pragma "nounroll";
	shl.b32 	%r210, %r284, 2;
	and.b32  	%r211, %r210, 60;
	shr.u32 	%r212, %r284, 4;
	add.s32 	%r213, %r211, %r4;
	add.s32 	%r214, %r25, %r212;
	mad.lo.s32 	%r215, %r214, %r77, %r213;
	mul.wide.s32 	%rd36, %r215, 4;
	add.s64 	%rd37, %rd3, %rd36;
	ld.global.nc.v4.f32 	{%f173, %f174, %f175, %f176}, [%rd37];
	shl.b32 	%r216, %r284, 4;
	and.b32  	%r217, %r216, 240;
	shl.b32 	%r218, %r212, 8;
	or.b32  	%r219, %r218, %r217;
	mov.u32 	%r220, _ZZ20sgemm_vectorize_smemILi128ELi64ELi16ELi8ELi4EEvPKfS1_PfiiiffE2Bs;
	add.s32 	%r221, %r220, %r219;
	st.shared.f32 	[%r221], %f173;
	st.shared.f32 	[%r221+4], %f174;
	st.shared.f32 	[%r221+8], %f175;
	st.shared.f32 	[%r221+12], %f176;
	add.s32 	%r222, %r284, %r6;
	shl.b32 	%r223, %r222, 2;
	and.b32  	%r224, %r223, 60;
	shr.u32 	%r225, %r222, 4;
	add.s32 	%r226, %r224, %r4;
	add.s32 	%r227, %r25, %r225;
	mad.lo.s32 	%r228, %r227, %r77, %r226;
	mul.wide.s32 	%rd38, %r228, 4;
	add.s64 	%rd39, %rd3, %rd38;
	ld.global.nc.v4.f32 	{%f177, %f178, %f179, %f180}, [%rd39];
	shl.b32 	%r229, %r222, 4;
	and.b32  	%r230, %r229, 240;
	shl.b32 	%r231, %r225, 8;
	or.b32  	%r232, %r231, %r230;
	add.s32 	%r233, %r220, %r232;
	st.shared.f32 	[%r233], %f177;
	st.shared.f32 	[%r233+4], %f178;
	st.shared.f32 	[%r233+8], %f179;
	st.shared.f32 	[%r233+12], %f180;
	add.s32 	%r234, %r222, %r6;
	shl.b32 	%r235, %r234, 2;
	and.b32  	%r236, %r235, 60;
	shr.u32 	%r237, %r234, 4;
	add.s32 	%r238, %r236, %r4;
	add.s32 	%r239, %r25, %r237;
	mad.lo.s32 	%r240, %r239, %r77, %r238;
	mul.wide.s32 	%rd40, %r240, 4;
	add.s64 	%rd41, %rd3, %rd40;
	ld.global.nc.v4.f32 	{%f181, %f182, %f183, %f184}, [%rd41];
	shl.b32 	%r241, %r234, 4;
	and.b32  	%r242, %r241, 240;
	shl.b32 	%r243, %r237, 8;
	or.b32  	%r244, %r243, %r242;
	add.s32 	%r245, %r220, %r244;
	st.shared.f32 	[%r245], %f181;
	st.shared.f32 	[%r245+4], %f182;
	st.shared.f32 	[%r245+8], %f183;
	st.shared.f32 	[%r245+12], %f184;
	add.s32 	%r246, %r234, %r6;
	shl.b32 	%r247, %r246, 2;
	and.b32  	%r248, %r247, 60;
	shr.u32 	%r249, %r246, 4;
	add.s32 	%r250, %r248, %r4;
	add.s32 	%r251, %r25, %r249;
	mad.lo.s32 	%r252, %r251, %r77, %r250;
	mul.wide.s32 	%rd42, %r252, 4;
	add.s64 	%rd43, %rd3, %rd42;
	ld.global.nc.v4.f32 	{%f185, %f186, %f187, %f188}, [%rd43];
	shl.b32 	%r253, %r246, 4;
	and.b32  	%r254, %r253, 240;
	shl.b32 	%r255, %r249, 8;
	or.b32  	%r256, %r255, %r254;
	add.s32 	%r257, %r220, %r256;
	st.shared.f32 	[%r257], %f185;
	st.shared.f32 	[%r257+4], %f186;
	st.shared.f32 	[%r257+8], %f187;
	st.shared.f32 	[%r257+12], %f188;
	add.s32 	%r284, %r246, %r6;
	setp.lt.u32 	%p15, %r284, 256;
	@%p15 bra 	$L__BB35_16;
$L__BB35_17:
	bar.sync 	0;
	mov.b32 	%r294, 0;
$L__BB35_18:
	shl.b32 	%r259, %r294, 7;
	shl.b32 	%r260, %r1, 3;
	add.s32 	%r261, %r259, %r260;
	shl.b32 	%r262, %r261, 2;
	mov.u32 	%r263, _ZZ20sgemm_vectorize_smemILi128ELi64ELi16ELi8ELi4EEvPKfS1_PfiiiffE2As;
	add.s32 	%r264, %r263, %r262;
	ld.shared.f32 	%f189, [%r264];
	ld.shared.f32 	%f190, [%r264+4];
	ld.shared.f32 	%f191, [%r264+8];
	ld.shared.f32 	%f192, [%r264+12];
	ld.shared.f32 	%f193, [%r264+16];
	ld.shared.f32 	%f194, [%r264+20];
	ld.shared.f32 	%f195, [%r264+24];
	ld.shared.f32 	%f196, [%r264+28];
	shl.b32 	%r265, %r294, 6;
	shl.b32 	%r266, %r2, 2;
	add.s32 	%r267, %r265, %r266;
	shl.b32 	%r268, %r267, 2;
	mov.u32 	%r269, _ZZ20sgemm_vectorize_smemILi128ELi64ELi16ELi8ELi4EEvPKfS1_PfiiiffE2Bs;
	add.s32 	%r270, %r269, %r268;
	ld.shared.f32 	%f197, [%r270];
	ld.shared.f32 	%f198, [%r270+4];
	ld.shared.f32 	%f199, [%r270+8];
	ld.shared.f32 	%f200, [%r270+12];
	fma.rn.f32 	%f392, %f189, %f197, %f392;
	fma.rn.f32 	%f391, %f189, %f198, %f391;
	fma.rn.f32 	%f390, %f189, %f199, %f390;
	fma.rn.f32 	%f389, %f189, %f200, %f389;
	fma.rn.f32 	%f388, %f190, %f197, %f388;
	fma.rn.f32 	%f387, %f190, %f198, %f387;
	fma.rn.f32 	%f386, %f190, %f199, %f386;
	fma.rn.f32 	%f385, %f190, %f200, %f385;
	fma.rn.f32 	%f384, %f191, %f197, %f384;
	fma.rn.f32 	%f383, %f191, %f198, %f383;
	fma.rn.f32 	%f382, %f191, %f199, %f382;
	fma.rn.f32 	%f381, %f191, %f200, %f381;
	fma.rn.f32 	%f380, %f192, %f197, %f380;
	fma.rn.f32 	%f379, %f192, %f198, %f379;
	fma.rn.f32 	%f378, %f192, %f199, %f378;
	fma.rn.f32 	%f377, %f192, %f200, %f377;
	fma.rn.f32 	%f376, %f193, %f197, %f376;
	fma.rn.f32 	%f375, %f193, %f198, %f375;
	fma.rn.f32 	%f374, %f193, %f199, %f374;
	fma.rn.f32 	%f373, %f193, %f200, %f373;
	fma.rn.f32 	%f372, %f194, %f197, %f372;
	fma.rn.f32 	%f371, %f194, %f198, %f371;
	fma.rn.f32 	%f370, %f194, %f199, %f370;
	fma.rn.f32 	%f369, %f194, %f200, %f369;
	fma.rn.f32 	%f368, %f195, %f197, %f368;
	fma.rn.f32 	%f367, %f195, %f198, %f367;
	fma.rn.f32 	%f366, %f195, %f199, %f366;
	fma.rn.f32 	%f365, %f195, %f200, %f365;
	fma.rn.f32 	%f364, %f196, %f197, %f364;
	fma.rn.f32 	%f363, %f196, %f198, %f363;
	fma.rn.f32 	%f362, %f196, %f199, %f362;
	fma.rn.f32 	%f361, %f196, %f200, %f361;
	add.s32 	%r294, %r294, 1;
	setp.ne.s32 	%p16, %r294, 16;
	@%p16 bra 	$L__BB35_18;
	bar.sync 	0;
	add.s32 	%r58, %r282, 1;
	setp.eq.s32 	%p17, %r282, %r7;
	mov.u32 	%r282, %r58;
	@%p17 bra 	$L__BB35_20;
	bra.uni 	$L__BB35_2;
$L__BB35_20:
	shl.b32 	%r271, %r1, 3;
	add.s32 	%r21, %r3, %r271;
	shl.b32 	%r273, %r2, 2;
	add.s32 	%r22, %r4, %r273;
	setp.lt.s32 	%p18, %r21, %r76;
	mul.lo.s32 	%r23, %r21, %r77;
	setp.lt.s32 	%p19, %r22, %r77;
	and.pred  	%p20, %p18, %p19;
	@%p20 bra 	$L__BB35_21;
	bra.uni 	$L__BB35_22;
$L__BB35_21:
	add.s32 	%r274, %r22, %r23;
	mul.wide.s32 	%rd44, %r274, 4;
	add.s64 	%rd45, %rd1, %rd44;
	ld.global.f32 	%f201, [%rd45];
	mul.f32 	%f202, %f130, %f201;
	fma.rn.f32 	%f203, %f129, %f392, %f202;
	st.global.f32 	[%rd45], %f203;
$L__BB35_22:
	setp.ge.s32 	%p21, %r21, %r76;
	add.s32 	%r59, %r22, 1;
	setp.ge.s32 	%p22, %r59, %r77;
	cvt.s64.s32 	%rd46, %r23;
	cvt.s64.s32 	%rd4, %r22;
	add.s64 	%rd47, %rd4, %rd46;
	shl.b64 	%rd48, %rd47, 2;
	add.s64 	%rd5, %rd1, %rd48;
	or.pred  	%p23, %p21, %p22;
	@%p23 bra 	$L__BB35_24;
	ld.global.f32 	%f204, [%rd5+4];
	mul.f32 	%f205, %f130, %f204;
	fma.rn.f32 	%f206, %f129, %f391, %f205;
	st.global.f32 	[%rd5+4], %f206;
$L__BB35_24:
	setp.ge.s32 	%p24, %r21, %r76;
	add.s32 	%r60, %r22, 2;
	setp.ge.s32 	%p25, %r60, %r77;
	or.pred  	%p26, %p24, %p25;
	@%p26 bra 	$L__BB35_26;
	ld.global.f32 	%f207, [%rd5+8];
	mul.f32 	%f208, %f130, %f207;
	fma.rn.f32 	%f209, %f129, %f390, %f208;
	st.global.f32 	[%rd5+8], %f209;
$L__BB35_26:
	setp.ge.s32 	%p27, %r21, %r76;
	add.s32 	%r61, %r22, 3;
	setp.ge.s32 	%p28, %r61, %r77;
	or.pred  	%p29, %p27, %p28;
	@%p29 bra 	$L__BB35_28;
	ld.global.f32 	%f210, [%rd5+12];
	mul.f32 	%f211, %f130, %f210;
	fma.rn.f32 	%f212, %f129, %f389, %f211;
	st.global.f32 	[%rd5+12], %f212;
$L__BB35_28:
	setp.ge.s32 	%p30, %r22, %r77;
	add.s32 	%r62, %r21, 1;
	setp.ge.s32 	%p31, %r62, %r76;
	add.s32 	%r63, %r23, %r77;
	or.pred  	%p32, %p31, %p30;
	@%p32 bra 	$L__BB35_30;
	add.s32 	%r275, %r22, %r63;
	mul.wide.s32 	%rd49, %r275, 4;
	add.s64 	%rd50, %rd1, %rd49;
	ld.global.f32 	%f213, [%rd50];
	mul.f32 	%f214, %f130, %f213;
	fma.rn.f32 	%f215, %f129, %f388, %f214;
	st.global.f32 	[%rd50], %f215;
$L__BB35_30:
	setp.ge.s32 	%p33, %r62, %r76;
	setp.ge.s32 	%p34, %r59, %r77;
	cvt.s64.s32 	%rd51, %r63;
	add.s64 	%rd52, %rd4, %rd51;
	shl.b64 	%rd53, %rd52, 2;
	add.s64 	%rd6, %rd1, %rd53;
	or.pred  	%p35, %p33, %p34;
	@%p35 bra 	$L__BB35_32;
	ld.global.f32 	%f216, [%rd6+4];
	mul.f32 	%f217, %f130, %f216;
	fma.rn.f32 	%f218, %f129, %f387, %f217;
	st.global.f32 	[%rd6+4], %f218;
$L__BB35_32:
	setp.ge.s32 	%p36, %r62, %r76;
	setp.ge.s32 	%p37, %r60, %r77;
	or.pred  	%p38, %p36, %p37;
	@%p38 bra 	$L__BB35_34;
	ld.global.f32 	%f219, [%rd6+8];
	mul.f32 	%f220, %f130, %f219;
	fma.rn.f32 	%f221, %f129, %f386, %f220;
	st.global.f32 	[%rd6+8], %f221;
$L__BB35_34:
	setp.ge.s32 	%p39, %r62, %r76;
	setp.ge.s32 	%p40, %r61, %r77;
	or.pred  	%p41, %p39, %p40;
	@%p41 bra 	$L__BB35_36;
	ld.global.f32 	%f222, [%rd6+12];
	mul.f32 	%f223, %f130, %f222;
	fma.rn.f32 	%f224, %f129, %f385, %f223;
	st.global.f32 	[%rd6+12], %f224;
$L__BB35_36:
	setp.ge.s32 	%p42, %r22, %r77;
	add.s32 	%r64, %r21, 2;
	setp.ge.s32 	%p43, %r64, %r76;
	add.s32 	%r65, %r63, %r77;
	or.pred  	%p44, %p43, %p42;
	@%p44 bra 	$L__BB35_38;
	add.s32 	%r276, %r22, %r65;
	mul.wide.s32 	%rd54, %r276, 4;
	add.s64 	%rd55, %rd1, %rd54;
	ld.global.f32 	%f225, [%rd55];
	mul.f32 	%f226, %f130, %f225;
	fma.rn.f32 	%f227, %f129, %f384, %f226;
	st.global.f32 	[%rd55], %f227;
$L__BB35_38:
	setp.ge.s32 	%p45, %r64, %r76;
	setp.ge.s32 	%p46, %r59, %r77;
	cvt.s64.s32 	%rd56, %r65;
	add.s64 	%rd57, %rd4, %rd56;
	shl.b64 	%rd58, %rd57, 2;
	add.s64 	%rd7, %rd1, %rd58;
	or.pred  	%p47, %p45, %p46;
	@%p47 bra 	$L__BB35_40;
	ld.global.f32 	%f228, [%rd7+4];
	mul.f32 	%f229, %f130, %f228;
	fma.rn.f32 	%f230, %f129, %f383, %f229;
	st.global.f32 	[%rd7+4], %f230;
$L__BB35_40:
	setp.ge.s32 	%p48, %r64, %r76;
	setp.ge.s32 	%p49, %r60, %r77;
	or.pred  	%p50, %p48, %p49;
	@%p50 bra 	$L__BB35_42;
	ld.global.f32 	%f231, [%rd7+8];
	mul.f32 	%f232, %f130, %f231;
	fma.rn.f32 	%f233, %f129, %f382, %f232;
	st.global.f32 	[%rd7+8], %f233;
$L__BB35_42:
	setp.ge.s32 	%p51, %r64, %r76;
	setp.ge.s32 	%p52, %r61, %r77;
	or.pred  	%p53, %p51, %p52;
	@%p53 bra 	$L__BB35_44;
	ld.global.f32 	%f234, [%rd7+12];
	mul.f32 	%f235, %f130, %f234;
	fma.rn.f32 	%f236, %f129, %f381, %f235;
	st.global.f32 	[%rd7+12], %f236;
$L__BB35_44:
	setp.ge.s32 	%p54, %r22, %r77;
	add.s32 	%r66, %r21, 3;
	setp.ge.s32 	%p55, %r66, %r76;
	add.s32 	%r67, %r65, %r77;
	or.pred  	%p56, %p55, %p54;
	@%p56 bra 	$L__BB35_46;
	add.s32 	%r277, %r22, %r67;
	mul.wide.s32 	%rd59, %r277, 4;
	add.s64 	%rd60, %rd1, %rd59;
	ld.global.f32 	%f237, [%rd60];
	mul.f32 	%f238, %f130, %f237;
	fma.rn.f32 	%f239, %f129, %f380, %f238;
	st.global.f32 	[%rd60], %f239;
$L__BB35_46:
	setp.ge.s32 	%p57, %r66, %r76;
	setp.ge.s32 	%p58, %r59, %r77;
	cvt.s64.s32 	%rd61, %r67;
	add.s64 	%rd62, %rd4, %rd61;
	shl.b64 	%rd63, %rd62, 2;
	add.s64 	%rd8, %rd1, %rd63;
	or.pred  	%p59, %p57, %p58;
	@%p59 bra 	$L__BB35_48;
	ld.global.f32 	%f240, [%rd8+4];
	mul.f32 	%f241, %f130, %f240;
	fma.rn.f32 	%f242, %f129, %f379, %f241;
	st.global.f32 	[%rd8+4], %f242;
$L__BB35_48:
	setp.ge.s32 	%p60, %r66, %r76;
	setp.ge.s32 	%p61, %r60, %r77;
	or.pred  	%p62, %p60, %p61;
	@%p62 bra 	$L__BB35_50;
	ld.global.f32 	%f243, [%rd8+8];
	mul.f32 	%f244, %f130, %f243;
	fma.rn.f32 	%f245, %f129, %f378, %f244;
	st.global.f32 	[%rd8+8], %f245;
$L__BB35_50:
	setp.ge.s32 	%p63, %r66, %r76;
	setp.ge.s32 	%p64, %r61, %r77;
	or.pred  	%p65, %p63, %p64;
	@%p65 bra 	$L__BB35_52;
	ld.global.f32 	%f246, [%rd8+12];
	mul.f32 	%f247, %f130, %f246;
	fma.rn.f32 	%f248, %f129, %f377, %f247;
	st.global.f32 	[%rd8+12], %f248;
$L__BB35_52:
	setp.ge.s32 	%p66, %r22, %r77;
	add.s32 	%r68, %r21, 4;
	setp.ge.s32 	%p67, %r68, %r76;
	add.s32 	%r69, %r67, %r77;
	or.pred  	%p68, %p67, %p66;
	@%p68 bra 	$L__BB35_54;
	add.s32 	%r278, %r22, %r69;
	mul.wide.s32 	%rd64, %r278, 4;
	add.s64 	%rd65, %rd1, %rd64;
	ld.global.f32 	%f249, [%rd65];
	mul.f32 	%f250, %f130, %f249;
	fma.rn.f32 	%f251, %f129, %f376, %f250;
	st.global.f32 	[%rd65], %f251;
$L__BB35_54:
	setp.ge.s32 	%p69, %r68, %r76;
	setp.ge.s32 	%p70, %r59, %r77;
	cvt.s64.s32 	%rd66, %r69;
	add.s64 	%rd67, %rd4, %rd66;
	shl.b64 	%rd68, %rd67, 2;
	add.s64 	%rd9, %rd1, %rd68;
	or.pred  	%p71, %p69, %p70;
	@%p71 bra 	$L__BB35_56;
	ld.global.f32 	%f252, [%rd9+4];
	mul.f32 	%f253, %f130, %f252;
	fma.rn.f32 	%f254, %f129, %f375, %f253;
	st.global.f32 	[%rd9+4], %f254;
$L__BB35_56:
	setp.ge.s32 	%p72, %r68, %r76;
	setp.ge.s32 	%p73, %r60, %r77;
	or.pred  	%p74, %p72, %p73;
	@%p74 bra 	$L__BB35_58;
	ld.global.f32 	%f255, [%rd9+8];
	mul.f32 	%f256, %f130, %f255;
	fma.rn.f32 	%f257, %f129, %f374, %f256;
	st.global.f32 	[%rd9+8], %f257;
$L__BB35_58:
	setp.ge.s32 	%p75, %r68, %r76;
	setp.ge.s32 	%p76, %r61, %r77;
	or.pred  	%p77, %p75, %p76;
	@%p77 bra 	$L__BB35_60;
	ld.global.f32 	%f258, [%rd9+12];
	mul.f32 	%f259, %f130, %f258;
	fma.rn.f32 	%f260, %f129, %f373, %f259;
	st.global.f32 	[%rd9+12], %f260;
$L__BB35_60:
	setp.ge.s32 	%p78, %r22, %r77;
	add.s32 	%r70, %r21, 5;
	setp.ge.s32 	%p79, %r70, %r76;
	add.s32 	%r71, %r69, %r77;
	or.pred  	%p80, %p79, %p78;
	@%p80 bra 	$L__BB35_62;
	add.s32 	%r279, %r22, %r71;
	mul.wide.s32 	%rd69, %r279, 4;
	add.s64 	%rd70, %rd1, %rd69;
	ld.global.f32 	%f261, [%rd70];
	mul.f32 	%f262, %f130, %f261;
	fma.rn.f32 	%f263, %f129, %f372, %f262;
	st.global.f32 	[%rd70], %f263;
$L__BB35_62:
	setp.ge.s32 	%p81, %r70, %r76;
	setp.ge.s32 	%p82, %r59, %r77;
	cvt.s64.s32 	%rd71, %r71;
	add.s64 	%rd72, %rd4, %rd71;
	shl.b64 	%rd73, %rd72, 2;
	add.s64 	%rd10, %rd1, %rd73;
	or.pred  	%p83, %p81, %p82;
	@%p83 bra 	$L__BB35_64;
	ld.global.f32 	%f264, [%rd10+4];
	mul.f32 	%f265, %f130, %f264;
	fma.rn.f32 	%f266, %f129, %f371, %f265;
	st.global.f32 	[%rd10+4], %f266;
$L__BB35_64:
	setp.ge.s32 	%p84, %r70, %r76;
	setp.ge.s32 	%p85, %r60, %r77;
	or.pred  	%p86, %p84, %p85;
	@%p86 bra 	$L__BB35_66;
	ld.global.f32 	%f267, [%rd10+8];
	mul.f32 	%f268, %f130, %f267;
	fma.rn.f32 	%f269, %f129, %f370, %f268;
	st.global.f32 	[%rd10+8], %f269;
$L__BB35_66:
	setp.ge.s32 	%p87, %r70, %r76;
	setp.ge.s32 	%p88, %r61, %r77;
	or.pred  	%p89, %p87, %p88;
	@%p89 bra 	$L__BB35_68;
	ld.global.f32 	%f270, [%rd10+12];
	mul.f32 	%f271, %f130, %f270;
	fma.rn.f32 	%f272, %f129, %f369, %f271;
	st.global.f32 	[%rd10+12], %f272;
$L__BB35_68:
	setp.ge.s32 	%p90, %r22, %r77;
	add.s32 	%r72, %r21, 6;
	setp.ge.s32 	%p91, %r72, %r76;
	add.s32 	%r73, %r71, %r77;
	or.pred  	%p92, %p91, %p90;
	@%p92 bra 	$L__BB35_70;
	add.s32 	%r280, %r22, %r73;
	mul.wide.s32 	%rd74, %r280, 4;
	add.s64 	%rd75, %rd1, %rd74;
	ld.global.f32 	%f273, [%rd75];
	mul.f32 	%f274, %f130, %f273;
	fma.rn.f32 	%f275, %f129, %f368, %f274;
	st.global.f32 	[%rd75], %f275;
$L__BB35_70:
	setp.ge.s32 	%p93, %r72, %r76;
	setp.ge.s32 	%p94, %r59, %r77;
	cvt.s64.s32 	%rd76, %r73;
	add.s64 	%rd77, %rd4, %rd76;
	shl.b64 	%rd78, %rd77, 2;
	add.s64 	%rd11, %rd1, %rd78;
	or.pred  	%p95, %p93, %p94;
	@%p95 bra 	$L__BB35_72;
	ld.global.f32 	%f276, [%rd11+4];
	mul.f32 	%f277, %f130, %f276;
	fma.rn.f32 	%f278, %f129, %f367, %f277;
	st.global.f32 	[%rd11+4], %f278;
$L__BB35_72:
	setp.ge.s32 	%p96, %r72, %r76;
	setp.ge.s32 	%p97, %r60, %r77;
	or.pred  	%p98, %p96, %p97;
	@%p98 bra 	$L__BB35_74;
	ld.global.f32 	%f279, [%rd11+8];
	mul.f32 	%f280, %f130, %f279;
	fma.rn.f32 	%f281, %f129, %f366, %f280;
	st.global.f32 	[%rd11+8], %f281;
$L__BB35_74:
	setp.ge.s32 	%p99, %r72, %r76;
	setp.ge.s32 	%p100, %r61, %r77;
	or.pred  	%p101, %p99, %p100;
	@%p101 bra 	$L__BB35_76;
	ld.global.f32 	%f282, [%rd11+12];
	mul.f32 	%f283, %f130, %f282;
	fma.rn.f32 	%f284, %f129, %f365, %f283;
	st.global.f32 	[%rd11+12], %f284;
$L__BB35_76:
	setp.ge.s32 	%p102, %r22, %r77;
	add.s32 	%r74, %r21, 7;
	setp.ge.s32 	%p103, %r74, %r76;
	add.s32 	%r75, %r73, %r77;
	or.pred  	%p104, %p103, %p102;
	@%p104 bra 	$L__BB35_78;
	add.s32 	%r281, %r22, %r75;
	mul.wide.s32 	%rd79, %r281, 4;
	add.s64 	%rd80, %rd1, %rd79;
	ld.global.f32 	%f285, [%rd80];
	mul.f32 	%f286, %f130, %f285;
	fma.rn.f32 	%f287, %f129, %f364, %f286;
	st.global.f32 	[%rd80], %f287;
$L__BB35_78:
	setp.ge.s32 	%p105, %r74, %r76;
	setp.ge.s32 	%p106, %r59, %r77;
	cvt.s64.s32 	%rd81, %r75;
	add.s64 	%rd82, %rd4, %rd81;
	shl.b64 	%rd83, %rd82, 2;
	add.s64 	%rd12, %rd1, %rd83;
	or.pred  	%p107, %p105, %p106;
	@%p107 bra 	$L__BB35_80;
	ld.global.f32 	%f288, [%rd12+4];
	mul.f32 	%f289, %f130, %f288;
	fma.rn.f32 	%f290, %f129, %f363, %f289;
	st.global.f32 	[%rd12+4], %f290;
$L__BB35_80:
	setp.ge.s32 	%p108, %r74, %r76;
	setp.ge.s32 	%p109, %r60, %r77;
	or.pred  	%p110, %p108, %p109;
	@%p110 bra 	$L__BB35_82;
	ld.global.f32 	%f291, [%rd12+8];
	mul.f32 	%f292, %f130, %f291;
	fma.rn.f32 	%f293, %f129, %f362, %f292;
	st.global.f32 	[%rd12+8], %f293;
$L__BB35_82:
	setp.ge.s32 	%p111, %r74, %r76;
	setp.ge.s32 	%p112, %r61, %r77;
	or.pred  	%p113, %p111, %p112;
	@%p113 bra 	$L__BB35_84;
	ld.global.f32 	%f294, [%rd12+12];
	mul.f32 	%f295, %f130, %f294;
	fma.rn.f32 	%f296, %f129, %f361, %f295;
	st.global.f32 	[%rd12+12], %f296;
$L__BB35_84:
	ret;

}
	// .globl	_Z20sgemm_vectorize_smemILi128ELi64ELi16ELi8ELi8EEvPKfS1_Pfiiiff
.visible .entry _Z20sgemm_vectorize_smemILi128ELi64ELi16ELi8ELi8EEvPKfS1_Pfiiiff(
	.param .u64 .ptr .align 1 _Z20sgemm_vectorize_smemILi128ELi64ELi16ELi8ELi8EEvPKfS1_Pfiiiff_param_0,
	.param .u64 .ptr .align 1 _Z20sgemm_vectorize_smemILi128ELi64ELi16ELi8ELi8EEvPKfS1_Pfiiiff_param_1,
	.param .u64 .ptr .align 1 _Z20sgemm_vectorize_smemILi128ELi64ELi16ELi8ELi8EEvPKfS1_Pfiiiff_param_2,
	.param .u32 _Z20sgemm_vectorize_smemILi128ELi64ELi16ELi8ELi8EEvPKfS1_Pfiiiff_param_3,
	.param .u32 _Z20sgemm_vectorize_smemILi128ELi64ELi16ELi8ELi8EEvPKfS1_Pfiiiff_param_4,
	.param .u32 _Z20sgemm_vectorize_smemILi128ELi64ELi16ELi8ELi8EEvPKfS1_Pfiiiff_param_5,
	.param .f32 _Z20sgemm_vectorize_smemILi128ELi64ELi16ELi8ELi8EEvPKfS1_Pfiiiff_param_6,
	.param .f32 _Z20sgemm_vectorize_smemILi128ELi64ELi16ELi8ELi8EEvPKfS1_Pfiiiff_param_7
)
{
	.reg .pred 	%p<210>;
	.reg .b32 	%r<291>;
	.reg .b32 	%f<717>;
	.reg .b64 	%rd<84>;
	// demoted variable
	.shared .align 4 .b8 _ZZ20sgemm_vectorize_smemILi128ELi64ELi16ELi8ELi8EEvPKfS1_PfiiiffE2As[8192];
	// demoted variable
	.shared .align 4 .b8 _ZZ20sgemm_vectorize_smemILi128ELi64ELi16ELi8ELi8EEvPKfS1_PfiiiffE2Bs[4096];
	ld.param.u64 	%rd13, [_Z20sgemm_vectorize_smemILi128ELi64ELi16ELi8ELi8EEvPKfS1_Pfiiiff_param_0];
	ld.param.u64 	%rd14, [_Z20sgemm_vectorize_smemILi128ELi64ELi16ELi8ELi8EEvPKfS1_Pfiiiff_param_1];
	ld.param.u64 	%rd15, [_Z20sgemm_vectorize_smemILi128ELi64ELi16ELi8ELi8EEvPKfS1_Pfiiiff_param_2];
	ld.param.u32 	%r90, [_Z20sgemm_vectorize_smemILi128ELi64ELi16ELi8ELi8EEvPKfS1_Pfiiiff_param_3];
	ld.param.u32 	%r91, [_Z20sgemm_vectorize_smemILi128ELi64ELi16ELi8ELi8EEvPKfS1_Pfiiiff_param_4];
	ld.param.u32 	%r92, [_Z20sgemm_vectorize_smemILi128ELi64ELi16ELi8ELi8EEvPKfS1_Pfiiiff_param_5];
	ld.param.f32 	%f257, [_Z20sgemm_vectorize_smemILi128ELi64ELi16ELi8ELi8EEvPKfS1_Pfiiiff_param_6];
	ld.param.f32 	%f258, [_Z20sgemm_vectorize_smemILi128ELi64ELi16ELi8ELi8EEvPKfS1_Pfiiiff_param_7];
	cvta.to.global.u64 	%rd1, %rd15;
	cvta.to.global.u64 	%rd2, %rd13;
	cvta.to.global.u64 	%rd3, %rd14;
	mov.u32 	%r1, %tid.y;
	mov.u32 	%r2, %tid.x;
	mov.u32 	%r93, %ctaid.y;
	shl.b32 	%r3, %r93, 7;
	mov.u32 	%r94, %ctaid.x;
	shl.b32 	%r4, %r94, 6;
	mov.u32 	%r95, %ntid.x;
	mad.lo.s32 	%r5, %r95, %r1, %r2;
	mov.u32 	%r96, %ntid.y;
	mul.lo.s32 	%r6, %r95, %r96;
	setp.lt.s32 	%p1, %r92, -14;
	mov.f32 	%f653, 0f00000000;
	mov.f32 	%f654, %f653;
	mov.f32 	%f655, %f653;
	mov.f32 	%f656, %f653;
	mov.f32 	%f657, %f653;
	mov.f32 	%f658, %f653;
	mov.f32 	%f659, %f653;
	mov.f32 	%f660, %f653;
	mov.f32 	%f661, %f653;
	mov.f32 	%f662, %f653;
	mov.f32 	%f663, %f653;
	mov.f32 	%f664, %f653;
	mov.f32 	%f665, %f653;
	mov.f32 	%f666, %f653;
	mov.f32 	%f667, %f653;
	mov.f32 	%f668, %f653;
	mov.f32 	%f669, %f653;
	mov.f32 	%f670, %f653;
	mov.f32 	%f671, %f653;
	mov.f32 	%f672, %f653;
	mov.f32 	%f673, %f653;
	mov.f32 	%f674, %f653;
	mov.f32 	%f675, %f653;
	mov.f32 	%f676, %f653;
	mov.f32 	%f677, %f653;
	mov.f32 	%f678, %f653;
	mov.f32 	%f679, %f653;
	mov.f32 	%f680, %f653;
	mov.f32 	%f681, %f653;
	mov.f32 	%f682, %f653;
	mov.f32 	%f683, %f653;
	mov.f32 	%f684, %f653;
	mov.f32 	%f685, %f653;
	mov.f32 	%f686, %f653;
	mov.f32 	%f687, %f653;
	mov.f32 	%f688, %f653;
	mov.f32 	%f689, %f653;
	mov.f32 	%f690, %f653;
	mov.f32 	%f691, %f653;
	mov.f32 	%f692, %f653;
	mov.f32 	%f693, %f653;
	mov.f32 	%f694, %f653;
	mov.f32 	%f695, %f653;
	mov.f32 	%f696, %f653;
	mov.f32 	%f697, %f653;
	mov.f32 	%f698, %f653;
	mov.f32 	%f699, %f653;
	mov.f32 	%f700, %f653;
	mov.f32 	%f701, %f653;
	mov.f32 	%f702, %f653;
	mov.f32 	%f703, %f653;
	mov.f32 	%f704, %f653;
	mov.f32 	%f705, %f653;
	mov.f32 	%f706, %f653;
	mov.f32 	%f707, %f653;
	mov.f32 	%f708, %f653;
	mov.f32 	%f709, %f653;
	mov.f32 	%f710, %f653;
	mov.f32 	%f711, %f653;
	mov.f32 	%f712, %f653;
	mov.f32 	%f713, %f653;
	mov.f32 	%f714, %f653;
	mov.f32 	%f715, %f653;
	mov.f32 	%f716, %f653;
	@%p1 bra 	$L__BB36_20;
	add.s32 	%r98, %r92, -1;
	shr.s32 	%r99, %r98, 31;
	shr.u32 	%r100, %r99, 28;
	add.s32 	%r101, %r98, %r100;
	shr.s32 	%r7, %r101, 4;
	shl.b32 	%r8, %r1, 3;
	shl.b32 	%r9, %r2, 3;
	add.s32 	%r10, %r5, %r6;
	max.u32 	%r102, %r10, 512;
	setp.lt.u32 	%p2, %r10, 512;
	selp.u32 	%r103, 1, 0, %p2;
	add.s32 	%r104, %r10, %r103;
	sub.s32 	%r105, %r102, %r104;
	div.u32 	%r106, %r105, %r6;
	add.s32 	%r11, %r106, %r103;
	max.u32 	%r107, %r10, 256;
	setp.lt.u32 	%p3, %r10, 256;
	selp.u32 	%r108, 1, 0, %p3;
	add.s32 	%r109, %r10, %r108;
	sub.s32 	%r110, %r107, %r109;
	div.u32 	%r111, %r110, %r6;
	add.s32 	%r12, %r111, %r108;
	and.b32  	%r13, %r11, 3;
	shl.b32 	%r112, %r5, 2;
	and.b32  	%r113, %r112, 12;
	shr.u32 	%r114, %r5, 2;
	add.s32 	%r115, %r3, %r114;
	mad.lo.s32 	%r14, %r115, %r92, %r113;
	shl.b32 	%r116, %r5, 9;
	and.b32  	%r117, %r116, 1536;
	add.s32 	%r118, %r117, %r114;
	shl.b32 	%r119, %r118, 2;
	mov.u32 	%r120, _ZZ20sgemm_vectorize_smemILi128ELi64ELi16ELi8ELi8EEvPKfS1_PfiiiffE2As;
	add.s32 	%r15, %r120, %r119;
	shl.b32 	%r121, %r10, 2;
	and.b32  	%r122, %r121, 12;
	shr.u32 	%r123, %r10, 2;
	add.s32 	%r124, %r3, %r123;
	mad.lo.s32 	%r16, %r124, %r92, %r122;
	shl.b32 	%r125, %r10, 9;
	and.b32  	%r126, %r125, 1536;
	add.s32 	%r127, %r126, %r123;
	shl.b32 	%r128, %r127, 2;
	add.s32 	%r17, %r120, %r128;
	add.s32 	%r18, %r10, %r6;
	shl.b32 	%r129, %r18, 2;
	and.b32  	%r130, %r129, 12;
	shr.u32 	%r131, %r18, 2;
	add.s32 	%r132, %r3, %r131;
	mad.lo.s32 	%r19, %r132, %r92, %r130;
	shl.b32 	%r133, %r18, 9;
	and.b32  	%r134, %r133, 1536;
	add.s32 	%r135, %r134, %r131;
	shl.b32 	%r136, %r135, 2;
	add.s32 	%r20, %r120, %r136;
	add.s32 	%r21, %r18, %r6;
	and.b32  	%r22, %r12, 3;
	and.b32  	%r137, %r112, 60;
	shr.u32 	%r23, %r5, 4;
	add.s32 	%r24, %r137, %r4;
	shl.b32 	%r138, %r5, 4;
	and.b32  	%r139, %r138, 240;
	shl.b32 	%r140, %r23, 8;
	or.b32  	%r141, %r140, %r139;
	mov.u32 	%r142, _ZZ20sgemm_vectorize_smemILi128ELi64ELi16ELi8ELi8EEvPKfS1_PfiiiffE2Bs;
	add.s32 	%r25, %r142, %r141;
	and.b32  	%r143, %r121, 60;
	shr.u32 	%r26, %r10, 4;
	add.s32 	%r27, %r143, %r4;
	shl.b32 	%r144, %r10, 4;
	and.b32  	%r145, %r144, 240;
	shl.b32 	%r146, %r26, 8;
	or.b32  	%r147, %r146, %r145;
	add.s32 	%r28, %r142, %r147;
	and.b32  	%r148, %r129, 60;
	shr.u32 	%r29, %r18, 4;
	add.s32 	%r30, %r148, %r4;
	shl.b32 	%r149, %r18, 4;
	and.b32  	%r150, %r149, 240;
	shl.b32 	%r151, %r29, 8;
	or.b32  	%r152, %r151, %r150;
	add.s32 	%r31, %r142, %r152;
	shl.b32 	%r32, %r6, 4;
	shl.b32 	%r33, %r6, 2;
	mov.b32 	%r278, 0;
	mov.f32 	%f653, 0f00000000;
$L__BB36_2:
	setp.gt.u32 	%p4, %r5, 511;
	shl.b32 	%r38, %r278, 4;
	@%p4 bra 	$L__BB36_10;
	setp.eq.s32 	%p5, %r13, 3;
	mov.u32 	%r279, %r5;
	@%p5 bra 	$L__BB36_7;
	setp.eq.s32 	%p6, %r13, 0;
	add.s32 	%r153, %r38, %r14;
	mul.wide.s32 	%rd16, %r153, 4;
	add.s64 	%rd17, %rd2, %rd16;
	ld.global.nc.v4.f32 	{%f261, %f262, %f263, %f264}, [%rd17];
	st.shared.f32 	[%r15], %f261;
	st.shared.f32 	[%r15+512], %f262;
	st.shared.f32 	[%r15+1024], %f263;
	st.shared.f32 	[%r15+1536], %f264;
	mov.u32 	%r279, %r10;
	@%p6 bra 	$L__BB36_7;
	setp.eq.s32 	%p7, %r13, 1;
	add.s32 	%r154, %r38, %r16;
	mul.wide.s32 	%rd18, %r154, 4;
	add.s64 	%rd19, %rd2, %rd18;
	ld.global.nc.v4.f32 	{%f265, %f266, %f267, %f268}, [%rd19];
	st.shared.f32 	[%r17], %f265;
	st.shared.f32 	[%r17+512], %f266;
	st.shared.f32 	[%r17+1024], %f267;
	st.shared.f32 	[%r17+1536], %f268;
	mov.u32 	%r279, %r18;
	@%p7 bra 	$L__BB36_7;
	add.s32 	%r155, %r38, %r19;
	mul.wide.s32 	%rd20, %r155, 4;
	add.s64 	%rd21, %rd2, %rd20;
	ld.global.nc.v4.f32 	{%f269, %f270, %f271, %f272}, [%rd21];
	st.shared.f32 	[%r20], %f269;
	st.shared.f32 	[%r20+512], %f270;
	st.shared.f32 	[%r20+1024], %f271;
	st.shared.f32 	[%r20+1536], %f272;
	mov.u32 	%r279, %r21;
$L__BB36_7:
	setp.lt.u32 	%p8, %r11, 3;
	@%p8 bra 	$L__BB36_10;
	shl.b32 	%r281, %r279, 2;
	shl.b32 	%r156, %r6, 3;
	add.s32 	%r287, %r156, %r281;
	shl.b32 	%r157, %r6, 1;
	add.s32 	%r286, %r157, %r279;
	mad.lo.s32 	%r285, %r6, 12, %r281;
	mad.lo.s32 	%r284, %r6, 3, %r279;
	add.s32 	%r283, %r6, %r279;
	shl.b32 	%r282, %r283, 2;
$L__BB36_9:
	.pragma "nounroll";
	and.b32  	%r158, %r281, 12;
	shr.u32 	%r159, %r279, 2;
	add.s32 	%r160, %r158, %r38;
	add.s32 	%r161, %r3, %r159;
	mad.lo.s32 	%r162, %r161, %r92, %r160;
	mul.wide.s32 	%rd22, %r162, 4;
	add.s64 	%rd23, %rd2, %rd22;
	ld.global.nc.v4.f32 	{%f273, %f274, %f275, %f276}, [%rd23];
	shl.b32 	%r163, %r281, 7;
	and.b32  	%r164, %r163, 1536;
	add.s32 	%r165, %r164, %r159;
	shl.b32 	%r166, %r165, 2;
	mov.u32 	%r167, _ZZ20sgemm_vectorize_smemILi128ELi64ELi16ELi8ELi8EEvPKfS1_PfiiiffE2As;
	add.s32 	%r168, %r167, %r166;
	st.shared.f32 	[%r168], %f273;
	st.shared.f32 	[%r168+512], %f274;
	st.shared.f32 	[%r168+1024], %f275;
	st.shared.f32 	[%r168+1536], %f276;
	add.s32 	%r169, %r279, %r6;
	and.b32  	%r170, %r282, 12;
	shr.u32 	%r171, %r283, 2;
	add.s32 	%r172, %r170, %r38;
	add.s32 	%r173, %r3, %r171;
	mad.lo.s32 	%r174, %r173, %r92, %r172;
	mul.wide.s32 	%rd24, %r174, 4;
	add.s64 	%rd25, %rd2, %rd24;
	ld.global.nc.v4.f32 	{%f277, %f278, %f279, %f280}, [%rd25];
	shl.b32 	%r175, %r282, 7;
	and.b32  	%r176, %r175, 1536;
	add.s32 	%r177, %r176, %r171;
	shl.b32 	%r178, %r177, 2;
	add.s32 	%r179, %r167, %r178;
	st.shared.f32 	[%r179], %f277;
	st.shared.f32 	[%r179+512], %f278;
	st.shared.f32 	[%r179+1024], %f279;
	st.shared.f32 	[%r179+1536], %f280;
	add.s32 	%r180, %r169, %r6;
	and.b32  	%r181, %r287, 12;
	shr.u32 	%r182, %r286, 2;
	add.s32 	%r183, %r181, %r38;
	add.s32 	%r184, %r3, %r182;
	mad.lo.s32 	%r185, %r184, %r92, %r183;
	mul.wide.s32 	%rd26, %r185, 4;
	add.s64 	%rd27, %rd2, %rd26;
	ld.global.nc.v4.f32 	{%f281, %f282, %f283, %f284}, [%rd27];
	shl.b32 	%r186, %r287, 7;
	and.b32  	%r187, %r186, 1536;
	add.s32 	%r188, %r187, %r182;
	shl.b32 	%r189, %r188, 2;
	add.s32 	%r190, %r167, %r189;
	st.shared.f32 	[%r190], %f281;
	st.shared.f32 	[%r190+512], %f282;
	st.shared.f32 	[%r190+1024], %f283;
	st.shared.f32 	[%r190+1536], %f284;
	add.s32 	%r191, %r180, %r6;
	and.b32  	%r192, %r285, 12;
	shr.u32 	%r193, %r284, 2;
	add.s32 	%r194, %r192, %r38;
	add.s32 	%r195, %r3, %r193;
	mad.lo.s32 	%r196, %r195, %r92, %r194;
	mul.wide.s32 	%rd28, %r196, 4;
	add.s64 	%rd29, %rd2, %rd28;
	ld.global.nc.v4.f32 	{%f285, %f286, %f287, %f288}, [%rd29];
	shl.b32 	%r197, %r285, 7;
	and.b32  	%r198, %r197, 1536;
	add.s32 	%r199, %r198, %r193;
	shl.b32 	%r200, %r199, 2;
	add.s32 	%r201, %r167, %r200;
	st.shared.f32 	[%r201], %f285;
	st.shared.f32 	[%r201+512], %f286;
	st.shared.f32 	[%r201+1024], %f287;
	st.shared.f32 	[%r201+1536], %f288;
	add.s32 	%r279, %r191, %r6;
	add.s32 	%r287, %r287, %r32;
	add.s32 	%r286, %r286, %r33;
	add.s32 	%r285, %r285, %r32;
	add.s32 	%r284, %r284, %r33;
	add.s32 	%r283, %r283, %r33;
	add.s32 	%r282, %r282, %r32;
	add.s32 	%r281, %r281, %r32;
	setp.lt.u32 	%p9, %r279, 512;
	@%p9 bra 	$L__BB36_9;
$L__BB36_10:
	setp.gt.u32 	%p10, %r5, 255;
	@%p10 bra 	$L__BB36_17;
	setp.eq.s32 	%p11, %r22, 3;
	mov.u32 	%r280, %r5;
	@%p11 bra 	$L__BB36_15;
	setp.eq.s32 	%p12, %r22, 0;
	add.s32 	%r202, %r38, %r23;
	mad.lo.s32 	%r203, %r202, %r91, %r24;
	mul.wide.s32 	%rd30, %r203, 4;
	add.s64 	%rd31, %rd3, %rd30;
	ld.global.nc.v4.f32 	{%f289, %f290, %f291, %f292}, [%rd31];
	st.shared.f32 	[%r25], %f289;
	st.shared.f32 	[%r25+4], %f290;
	st.shared.f32 	[%r25+8], %f291;
	st.shared.f32 	[%r25+12], %f292;
	mov.u32 	%r280, %r10;
	@%p12 bra 	$L__BB36_15;
	setp.eq.s32 	%p13, %r22, 1;
	add.s32 	%r204, %r38, %r26;
	mad.lo.s32 	%r205, %r204, %r91, %r27;
	mul.wide.s32 	%rd32, %r205, 4;
	add.s64 	%rd33, %rd3, %rd32;
	ld.global.nc.v4.f32 	{%f293, %f294, %f295, %f296}, [%rd33];
	st.shared.f32 	[%r28], %f293;
	st.shared.f32 	[%r28+4], %f294;
	st.shared.f32 	[%r28+8], %f295;
	st.shared.f32 	[%r28+12], %f296;
	mov.u32 	%r280, %r18;
	@%p13 bra 	$L__BB36_15;
	add.s32 	%r206, %r38, %r29;
	mad.lo.s32 	%r207, %r206, %r91, %r30;
	mul.wide.s32 	%rd34, %r207, 4;
	add.s64 	%rd35, %rd3, %rd34;
	ld.global.nc.v4.f32 	{%f297, %f298, %f299, %f300}, [%rd35];
	st.shared.f32 	[%r31], %f297;
	st.shared.f32 	[%r31+4], %f298;
	st.shared.f32 	[%r31+8], %f299;
	st.shared.f32 	[%r31+12], %f300;
	mov.u32 	%r280, %r21;
$L__BB36_15:
	setp.lt.u32 	%p14, %r12, 3;
	@%p14 bra 	$L__BB36_17;
$L__BB36_16:
	.pragma "nounroll";
	shl.b32 	%r208, %r280, 2;
	and.b32  	%r209, %r208, 60;
	shr.u32 	%r210, %r280, 4;
	add.s32 	%r211, %r209, %r4;
	add.s32 	%r212, %r38, %r210;
	mad.lo.s32 	%r213, %r212, %r91, %r211;
	mul.wide.s32 	%rd36, %r213, 4;
	add.s64 	%rd37, %rd3, %rd36;
	ld.global.nc.v4.f32 	{%f301, %f302, %f303, %f304}, [%rd37];
	shl.b32 	%r214, %r280, 4;
	and.b32  	%r215, %r214, 240;
	shl.b32 	%r216, %r210, 8;
	or.b32  	%r217, %r216, %r215;
	mov.u32 	%r218, _ZZ20sgemm_vectorize_smemILi128ELi64ELi16ELi8ELi8EEvPKfS1_PfiiiffE2Bs;
	add.s32 	%r219, %r218, %r217;
	st.shared.f32 	[%r219], %f301;
	st.shared.f32 	[%r219+4], %f302;
	st.shared.f32 	[%r219+8], %f303;
	st.shared.f32 	[%r219+12], %f304;
	add.s32 	%r220, %r280, %r6;
	shl.b32 	%r221, %r220, 2;
	and.b32  	%r222, %r221, 60;
	shr.u32 	%r223, %r220, 4;
	add.s32 	%r224, %r222, %r4;
	add.s32 	%r225, %r38, %r223;
	mad.lo.s32 	%r226, %r225, %r91, %r224;
	mul.wide.s32 	%rd38, %r226, 4;
	add.s64 	%rd39, %rd3, %rd38;
	ld.global.nc.v4.f32 	{%f305, %f306, %f307, %f308}, [%rd39];
	shl.b32 	%r227, %r220, 4;
	and.b32  	%r228, %r227, 240;
	shl.b32 	%r229, %r223, 8;
	or.b32  	%r230, %r229, %r228;
	add.s32 	%r231, %r218, %r230;
	st.shared.f32 	[%r231], %f305;
	st.shared.f32 	[%r231+4], %f306;
	st.shared.f32 	[%r231+8], %f307;
	st.shared.f32 	[%r231+12], %f308;
	add.s32 	%r232, %r220, %r6;
	shl.b32 	%r233, %r232, 2;
	and.b32  	%r234, %r233, 60;
	shr.u32 	%r235, %r232, 4;
	add.s32 	%r236, %r234, %r4;
	add.s32 	%r237, %r38, %r235;
	mad.lo.s32 	%r238, %r237, %r91, %r236;
	mul.wide.s32 	%rd40, %r238, 4;
	add.s64 	%rd41, %rd3, %rd40;
	ld.global.nc.v4.f32 	{%f309, %f310, %f311, %f312}, [%rd41];
	shl.b32 	%r239, %r232, 4;
	and.b32  	%r240, %r239, 240;
	shl.b32 	%r241, %r235, 8;
	or.b32  	%r242, %r241, %r240;
	add.s32 	%r243, %r218, %r242;
	st.shared.f32 	[%r243], %f309;
	st.shared.f32 	[%r243+4], %f310;
	st.shared.f32 	[%r243+8], %f311;
	st.shared.f32 	[%r243+12], %f312;
	add.s32 	%r244, %r232, %r6;
	shl.b32 	%r245, %r244, 2;
	and.b32  	%r246, %r245, 60;
	shr.u32 	%r247, %r244, 4;
	add.s32 	%r248, %r246, %r4;
	add.s32 	%r249, %r38, %r247;
	mad.lo.s32 	%r250, %r249, %r91, %r248;
	mul.wide.s32 	%rd42, %r250, 4;
	add.s64 	%rd43, %rd3, %rd42;
	ld.global.nc.v4.f32 	{%f313, %f314, %f315, %f316}, [%rd43];
	shl.b32 	%r251, %r244, 4;
	and.b32  	%r252, %r251, 240;
	shl.b32 	%r253, %r247, 8;
	or.b32  	%r254, %r253, %r252;
	add.s32 	%r255, %r218, %r254;
	st.shared.f32 	[%r255], %f313;
	st.shared.f32 	[%r255+4], %f314;
	st.shared.f32 	[%r255+8], %f315;
	st.shared.f32 	[%r255+12], %f316;
	add.s32 	%r280, %r244, %r6;
	setp.lt.u32 	%p15, %r280, 256;
	@%p15 bra 	$L__BB36_16;
$L__BB36_17:
	bar.sync 	0;
	mov.b32 	%r290, 0;
$L__BB36_18:
	shl.b32 	%r257, %r290, 7;
	add.s32 	%r258, %r257, %r8;
	shl.b32 	%r259, %r258, 2;
	mov.u32 	%r260, _ZZ20sgemm_vectorize_smemILi128ELi64ELi16ELi8ELi8EEvPKfS1_PfiiiffE2As;
	add.s32 	%r261, %r260, %r259;
	ld.shared.f32 	%f317, [%r261];
	ld.shared.f32 	%f318, [%r261+4];
	ld.shared.f32 	%f319, [%r261+8];
	ld.shared.f32 	%f320, [%r261+12];
	ld.shared.f32 	%f321, [%r261+16];
	ld.shared.f32 	%f322, [%r261+20];
	ld.shared.f32 	%f323, [%r261+24];
	ld.shared.f32 	%f324, [%r261+28];
	shl.b32 	%r262, %r290, 6;
	add.s32 	%r263, %r262, %r9;
	shl.b32 	%r264, %r263, 2;
	mov.u32 	%r265, _ZZ20sgemm_vectorize_smemILi128ELi64ELi16ELi8ELi8EEvPKfS1_PfiiiffE2Bs;
	add.s32 	%r266, %r265, %r264;
	ld.shared.f32 	%f325, [%r266];
	ld.shared.f32 	%f326, [%r266+4];
	ld.shared.f32 	%f327, [%r266+8];
	ld.shared.f32 	%f328, [%r266+12];
	ld.shared.f32 	%f329, [%r266+16];
	ld.shared.f32 	%f330, [%r266+20];
	ld.shared.f32 	%f331, [%r266+24];
	ld.shared.f32 	%f332, [%r266+28];
	fma.rn.f32 	%f716, %f317, %f325, %f716;
	fma.rn.f32 	%f715, %f317, %f326, %f715;
	fma.rn.f32 	%f714, %f317, %f327, %f714;
	fma.rn.f32 	%f713, %f317, %f328, %f713;
	fma.rn.f32 	%f712, %f317, %f329, %f712;
	fma.rn.f32 	%f711, %f317, %f330, %f711;
	fma.rn.f32 	%f710, %f317, %f331, %f710;
	fma.rn.f32 	%f709, %f317, %f332, %f709;
	fma.rn.f32 	%f708, %f318, %f325, %f708;
	fma.rn.f32 	%f707, %f318, %f326, %f707;
	fma.rn.f32 	%f706, %f318, %f327, %f706;
	fma.rn.f32 	%f705, %f318, %f328, %f705;
	fma.rn.f32 	%f704, %f318, %f329, %f704;
	fma.rn.f32 	%f703, %f318, %f330, %f703;
	fma.rn.f32 	%f702, %f318, %f331, %f702;
	fma.rn.f32 	%f701, %f318, %f332, %f701;
	fma.rn.f32 	%f700, %f319, %f325, %f700;
	fma.rn.f32 	%f699, %f319, %f326, %f699;
	fma.rn.f32 	%f698, %f319, %f327, %f698;
	fma.rn.f32 	%f697, %f319, %f328, %f697;
	fma.rn.f32 	%f696, %f319, %f329, %f696;
	fma.rn.f32 	%f695, %f319, %f330, %f695;
	fma.rn.f32 	%f694, %f319, %f331, %f694;
	fma.rn.f32 	%f693, %f319, %f332, %f693;
	fma.rn.f32 	%f692, %f320, %f325, %f692;
	fma.rn.f32 	%f691, %f320, %f326, %f691;
	fma.rn.f32 	%f690, %f320, %f327, %f690;
	fma.rn.f32 	%f689, %f320, %f328, %f689;
	fma.rn.f32 	%f688, %f320, %f329, %f688;
	fma.rn.f32 	%f687, %f320, %f330, %f687;
	fma.rn.f32 	%f686, %f320, %f331, %f686;
	fma.rn.f32 	%f685, %f320, %f332, %f685;
	fma.rn.f32 	%f684, %f321, %f325, %f684;
	fma.rn.f32 	%f683, %f321, %f326, %f683;
	fma.rn.f32 	%f682, %f321, %f327, %f682;
	fma.rn.f32 	%f681, %f321, %f328, %f681;
	fma.rn.f32 	%f680, %f321, %f329, %f680;
	fma.rn.f32 	%f679, %f321, %f330, %f679;
	fma.rn.f32 	%f678, %f321, %f331, %f678;
	fma.rn.f32 	%f677, %f321, %f332, %f677;
	fma.rn.f32 	%f676, %f322, %f325, %f676;
	fma.rn.f32 	%f675, %f322, %f326, %f675;
	fma.rn.f32 	%f674, %f322, %f327, %f674;
	fma.rn.f32 	%f673, %f322, %f328, %f673;
	fma.rn.f32 	%f672, %f322, %f329, %f672;
	fma.rn.f32 	%f671, %f322, %f330, %f671;
	fma.rn.f32 	%f670, %f322, %f331, %f670;
	fma.rn.f32 	%f669, %f322, %f332, %f669;
	fma.rn.f32 	%f668, %f323, %f325, %f668;
	fma.rn.f32 	%f667, %f323, %f326, %f667;
	fma.rn.f32 	%f666, %f323, %f327, %f666;
	fma.rn.f32 	%f665, %f323, %f328, %f665;
	fma.rn.f32 	%f664, %f323, %f329, %f664;
	fma.rn.f32 	%f663, %f323, %f330, %f663;
	fma.rn.f32 	%f662, %f323, %f331, %f662;
	fma.rn.f32 	%f661, %f323, %f332, %f661;
	fma.rn.f32 	%f660, %f324, %f325, %f660;
	fma.rn.f32 	%f659, %f324, %f326, %f659;
	fma.rn.f32 	%f658, %f324, %f327, %f658;
	fma.rn.f32 	%f657, %f324, %f328, %f657;
	fma.rn.f32 	%f656, %f324, %f329, %f656;
	fma.rn.f32 	%f655, %f324, %f330, %f655;
	fma.rn.f32 	%f654, %f324, %f331, %f654;
	fma.rn.f32 	%f653, %f324, %f332, %f653;
	add.s32 	%r290, %r290, 1;
	setp.ne.s32 	%p16, %r290, 16;
	@%p16 bra 	$L__BB36_18;
	bar.sync 	0;
	add.s32 	%r68, %r278, 1;
	setp.eq.s32 	%p17, %r278, %r7;
	mov.u32 	%r278, %r68;
	@%p17 bra 	$L__BB36_20;
	bra.uni 	$L__BB36_2;
$L__BB36_20:
	shl.b32 	%r267, %r1, 3;
	add.s32 	%r34, %r3, %r267;
	shl.b32 	%r269, %r2, 3;
	add.s32 	%r35, %r4, %r269;
	setp.lt.s32 	%p18, %r34, %r90;
	mul.lo.s32 	%r36, %r34, %r91;
	setp.lt.s32 	%p19, %r35, %r91;
	and.pred  	%p20, %p18, %p19;
	@%p20 bra 	$L__BB36_21;
	bra.uni 	$L__BB36_22;
$L__BB36_21:
	add.s32 	%r270, %r35, %r36;
	mul.wide.s32 	%rd44, %r270, 4;
	add.s64 	%rd45, %rd1, %rd44;
	ld.global.f32 	%f333, [%rd45];
	mul.f32 	%f334, %f258, %f333;
	fma.rn.f32 	%f335, %f257, %f716, %f334;
	st.global.f32 	[%rd45], %f335;
$L__BB36_22:
	setp.ge.s32 	%p21, %r34, %r90;
	add.s32 	%r69, %r35, 1;
	setp.ge.s32 	%p22, %r69, %r91;
	cvt.s64.s32 	%rd46, %r36;
	cvt.s64.s32 	%rd4, %r35;
	add.s64 	%rd47, %rd4, %rd46;
	shl.b64 	%rd48, %rd47, 2;
	add.s64 	%rd5, %rd1, %rd48;
	or.pred  	%p23, %p21, %p22;
	@%p23 bra 	$L__BB36_24;
	ld.global.f32 	%f336, [%rd5+4];
	mul.f32 	%f337, %f258, %f336;
	fma.rn.f32 	%f338, %f257, %f715, %f337;
	st.global.f32 	[%rd5+4], %f338;
$L__BB36_24:
	add.s32 	%r70, %r35, 2;
	setp.ge.s32 	%p25, %r70, %r91;
	or.pred  	%p26, %p21, %p25;
	@%p26 bra 	$L__BB36_26;
	ld.global.f32 	%f339, [%rd5+8];
	mul.f32 	%f340, %f258, %f339;
	fma.rn.f32 	%f341, %f257, %f714, %f340;
	st.global.f32 	[%rd5+8], %f341;
$L__BB36_26:
	add.s32 	%r71, %r35, 3;
	setp.ge.s32 	%p28, %r71, %r91;
	or.pred  	%p29, %p21, %p28;
	@%p29 bra 	$L__BB36_28;
	ld.global.f32 	%f342, [%rd5+12];
	mul.f32 	%f343, %f258, %f342;
	fma.rn.f32 	%f344, %f257, %f713, %f343;
	st.global.f32 	[%rd5+12], %f344;
$L__BB36_28:
	add.s32 	%r72, %r35, 4;
	setp.ge.s32 	%p31, %r72, %r91;
	or.pred  	%p32, %p21, %p31;
	@%p32 bra 	$L__BB36_30;
	ld.global.f32 	%f345, [%rd5+16];
	mul.f32 	%f346, %f258, %f345;
	fma.rn.f32 	%f347, %f257, %f712, %f346;
	st.global.f32 	[%rd5+16], %f347;
$L__BB36_30:
	add.s32 	%r73, %r35, 5;
	setp.ge.s32 	%p34, %r73, %r91;
	or.pred  	%p35, %p21, %p34;
	@%p35 bra 	$L__BB36_32;
	ld.global.f32 	%f348, [%rd5+20];
	mul.f32 	%f349, %f258, %f348;
	fma.rn.f32 	%f350, %f257, %f711, %f349;
	st.global.f32 	[%rd5+20], %f350;
$L__BB36_32:
	add.s32 	%r74, %r35, 6;
	setp.ge.s32 	%p37, %r74, %r91;
	or.pred  	%p38, %p21, %p37;
	@%p38 bra 	$L__BB36_34;
	ld.global.f32 	%f351, [%rd5+24];
	mul.f32 	%f352, %f258, %f351;
	fma.rn.f32 	%f353, %f257, %f710, %f352;
	st.global.f32 	[%rd5+24], %f353;
$L__BB36_34:
	add.s32 	%r75, %r35, 7;
	setp.ge.s32 	%p40, %r75, %r91;
	or.pred  	%p41, %p21, %p40;
	@%p41 bra 	$L__BB36_36;
	ld.global.f32 	%f354, [%rd5+28];
	mul.f32 	%f355, %f258, %f354;
	fma.rn.f32 	%f356, %f257, %f709, %f355;
	st.global.f32 	[%rd5+28], %f356;
$L__BB36_36:
	setp.ge.s32 	%p42, %r35, %r91;
	add.s32 	%r76, %r34, 1;
	setp.ge.s32 	%p43, %r76, %r90;
	add.s32 	%r77, %r36, %r91;
	or.pred  	%p44, %p43, %p42;
	@%p44 bra 	$L__BB36_38;
	add.s32 	%r271, %r35, %r77;
	mul.wide.s32 	%rd49, %r271, 4;
	add.s64 	%rd50, %rd1, %rd49;
	ld.global.f32 	%f357, [%rd50];
	mul.f32 	%f358, %f258, %f357;
	fma.rn.f32 	%f359, %f257, %f708, %f358;
	st.global.f32 	[%rd50], %f359;
$L__BB36_38:
	cvt.s64.s32 	%rd51, %r77;
	add.s64 	%rd52, %rd4, %rd51;
	shl.b64 	%rd53, %rd52, 2;
	add.s64 	%rd6, %rd1, %rd53;
	or.pred  	%p47, %p43, %p22;
	@%p47 bra 	$L__BB36_40;
	ld.global.f32 	%f360, [%rd6+4];
	mul.f32 	%f361, %f258, %f360;
	fma.rn.f32 	%f362, %f257, %f707, %f361;
	st.global.f32 	[%rd6+4], %f362;
$L__BB36_40:
	or.pred  	%p50, %p43, %p25;
	@%p50 bra 	$L__BB36_42;
	ld.global.f32 	%f363, [%rd6+8];
	mul.f32 	%f364, %f258, %f363;
	fma.rn.f32 	%f365, %f257, %f706, %f364;
	st.global.f32 	[%rd6+8], %f365;
$L__BB36_42:
	or.pred  	%p53, %p43, %p28;
	@%p53 bra 	$L__BB36_44;
	ld.global.f32 	%f366, [%rd6+12];
	mul.f32 	%f367, %f258, %f366;
	fma.rn.f32 	%f368, %f257, %f705, %f367;
	st.global.f32 	[%rd6+12], %f368;
$L__BB36_44:
	setp.ge.s32 	%p54, %r76, %r90;
	setp.ge.s32 	%p55, %r72, %r91;
	or.pred  	%p56, %p54, %p55;
	@%p56 bra 	$L__BB36_46;
	ld.global.f32 	%f369, [%rd6+16];
	mul.f32 	%f370, %f258, %f369;
	fma.rn.f32 	%f371, %f257, %f704, %f370;
	st.global.f32 	[%rd6+16], %f371;
$L__BB36_46:
	setp.ge.s32 	%p58, %r73, %r91;
	or.pred  	%p59, %p54, %p58;
	@%p59 bra 	$L__BB36_48;
	ld.global.f32 	%f372, [%rd6+20];
	mul.f32 	%f373, %f258, %f372;
	fma.rn.f32 	%f374, %f257, %f703, %f373;
	st.global.f32 	[%rd6+20], %f374;
$L__BB36_48:
	setp.ge.s32 	%p61, %r74, %r91;
	or.pred  	%p62, %p54, %p61;
	@%p62 bra 	$L__BB36_50;
	ld.global.f32 	%f375, [%rd6+24];
	mul.f32 	%f376, %f258, %f375;
	fma.rn.f32 	%f377, %f257, %f702, %f376;
	st.global.f32 	[%rd6+24], %f377;
$L__BB36_50:
	setp.ge.s32 	%p64, %r75, %r91;
	or.pred  	%p65, %p54, %p64;
	@%p65 bra 	$L__BB36_52;
	ld.global.f32 	%f378, [%rd6+28];
	mul.f32 	%f379, %f258, %f378;
	fma.rn.f32 	%f380, %f257, %f701, %f379;
	st.global.f32 	[%rd6+28], %f380;
$L__BB36_52:
	setp.ge.s32 	%p66, %r35, %r91;
	add.s32 	%r78, %r34, 2;
	setp.ge.s32 	%p67, %r78, %r90;
	add.s32 	%r79, %r77, %r91;
	or.pred  	%p68, %p67, %p66;
	@%p68 bra 	$L__BB36_54;
	add.s32 	%r272, %r35, %r79;
	mul.wide.s32 	%rd54, %r272, 4;
	add.s64 	%rd55, %rd1, %rd54;
	ld.global.f32 	%f381, [%rd55];
	mul.f32 	%f382, %f258, %f381;
	fma.rn.f32 	%f383, %f257, %f700, %f382;
	st.global.f32 	[%rd55], %f383;
$L__BB36_54:
	setp.ge.s32 	%p70, %r69, %r91;
	cvt.s64.s32 	%rd56, %r79;
	add.s64 	%rd57, %rd4, %rd56;
	shl.b64 	%rd58, %rd57, 2;
	add.s64 	%rd7, %rd1, %rd58;
	or.pred  	%p71, %p67, %p70;
	@%p71 bra 	$L__BB36_56;
	ld.global.f32 	%f384, [%rd7+4];
	mul.f32 	%f385, %f258, %f384;
	fma.rn.f32 	%f386, %f257, %f699, %f385;
	st.global.f32 	[%rd7+4], %f386;
$L__BB36_56:
	setp.ge.s32 	%p73, %r70, %r91;
	or.pred  	%p74, %p67, %p73;
	@%p74 bra 	$L__BB36_58;
	ld.global.f32 	%f387, [%rd7+8];
	mul.f32 	%f388, %f258, %f387;
	fma.rn.f32 	%f389, %f257, %f698, %f388;
	st.global.f32 	[%rd7+8], %f389;
$L__BB36_58:
	setp.ge.s32 	%p76, %r71, %r91;
	or.pred  	%p77, %p67, %p76;
	@%p77 bra 	$L__BB36_60;
	ld.global.f32 	%f390, [%rd7+12];
	mul.f32 	%f391, %f258, %f390;
	fma.rn.f32 	%f392, %f257, %f697, %f391;
	st.global.f32 	[%rd7+12], %f392;
$L__BB36_60:
	or.pred  	%p80, %p67, %p55;
	@%p80 bra 	$L__BB36_62;
	ld.global.f32 	%f393, [%rd7+16];
	mul.f32 	%f394, %f258, %f393;
	fma.rn.f32 	%f395, %f257, %f696, %f394;
	st.global.f32 	[%rd7+16], %f395;
$L__BB36_62:
	or.pred  	%p83, %p67, %p58;
	@%p83 bra 	$L__BB36_64;
	ld.global.f32 	%f396, [%rd7+20];
	mul.f32 	%f397, %f258, %f396;
	fma.rn.f32 	%f398, %f257, %f695, %f397;
	st.global.f32 	[%rd7+20], %f398;
$L__BB36_64:
	setp.ge.s32 	%p84, %r78, %r90;
	setp.ge.s32 	%p85, %r74, %r91;
	or.pred  	%p86, %p84, %p85;
	@%p86 bra 	$L__BB36_66;
	ld.global.f32 	%f399, [%rd7+24];
	mul.f32 	%f400, %f258, %f399;
	fma.rn.f32 	%f401, %f257, %f694, %f400;
	st.global.f32 	[%rd7+24], %f401;
$L__BB36_66:
	setp.ge.s32 	%p87, %r78, %r90;
	setp.ge.s32 	%p88, %r75, %r91;
	or.pred  	%p89, %p87, %p88;
	@%p89 bra 	$L__BB36_68;
	ld.global.f32 	%f402, [%rd7+28];
	mul.f32 	%f403, %f258, %f402;
	fma.rn.f32 	%f404, %f257, %f693, %f403;
	st.global.f32 	[%rd7+28], %f404;
$L__BB36_68:
	setp.ge.s32 	%p90, %r35, %r91;
	add.s32 	%r80, %r34, 3;
	setp.ge.s32 	%p91, %r80, %r90;
	add.s32 	%r81, %r79, %r91;
	or.pred  	%p92, %p91, %p90;
	@%p92 bra 	$L__BB36_70;
	add.s32 	%r273, %r35, %r81;
	mul.wide.s32 	%rd59, %r273, 4;
	add.s64 	%rd60, %rd1, %rd59;
	ld.global.f32 	%f405, [%rd60];
	mul.f32 	%f406, %f258, %f405;
	fma.rn.f32 	%f407, %f257, %f692, %f406;
	st.global.f32 	[%rd60], %f407;
$L__BB36_70:
	setp.ge.s32 	%p93, %r80, %r90;
	setp.ge.s32 	%p94, %r69, %r91;
	cvt.s64.s32 	%rd61, %r81;
	add.s64 	%rd62, %rd4, %rd61;
	shl.b64 	%rd63, %rd62, 2;
	add.s64 	%rd8, %rd1, %rd63;
	or.pred  	%p95, %p93, %p94;
	@%p95 bra 	$L__BB36_72;
	ld.global.f32 	%f408, [%rd8+4];
	mul.f32 	%f409, %f258, %f408;
	fma.rn.f32 	%f410, %f257, %f691, %f409;
	st.global.f32 	[%rd8+4], %f410;
$L__BB36_72:
	setp.ge.s32 	%p96, %r80, %r90;
	setp.ge.s32 	%p97, %r70, %r91;
	or.pred  	%p98, %p96, %p97;
	@%p98 bra 	$L__BB36_74;
	ld.global.f32 	%f411, [%rd8+8];
	mul.f32 	%f412, %f258, %f411;
	fma.rn.f32 	%f413, %f257, %f690, %f412;
	st.global.f32 	[%rd8+8], %f413;
$L__BB36_74:
	setp.ge.s32 	%p99, %r80, %r90;
	setp.ge.s32 	%p100, %r71, %r91;
	or.pred  	%p101, %p99, %p100;
	@%p101 bra 	$L__BB36_76;
	ld.global.f32 	%f414, [%rd8+12];
	mul.f32 	%f415, %f258, %f414;
	fma.rn.f32 	%f416, %f257, %f689, %f415;
	st.global.f32 	[%rd8+12], %f416;
$L__BB36_76:
	setp.ge.s32 	%p102, %r80, %r90;
	setp.ge.s32 	%p103, %r72, %r91;
	or.pred  	%p104, %p102, %p103;
	@%p104 bra 	$L__BB36_78;
	ld.global.f32 	%f417, [%rd8+16];
	mul.f32 	%f418, %f258, %f417;
	fma.rn.f32 	%f419, %f257, %f688, %f418;
	st.global.f32 	[%rd8+16], %f419;
$L__BB36_78:
	setp.ge.s32 	%p105, %r80, %r90;
	setp.ge.s32 	%p106, %r73, %r91;
	or.pred  	%p107, %p105, %p106;
	@%p107 bra 	$L__BB36_80;
	ld.global.f32 	%f420, [%rd8+20];
	mul.f32 	%f421, %f258, %f420;
	fma.rn.f32 	%f422, %f257, %f687, %f421;
	st.global.f32 	[%rd8+20], %f422;
$L__BB36_80:
	setp.ge.s32 	%p108, %r80, %r90;
	setp.ge.s32 	%p109, %r74, %r91;
	or.pred  	%p110, %p108, %p109;
	@%p110 bra 	$L__BB36_82;
	ld.global.f32 	%f423, [%rd8+24];
	mul.f32 	%f424, %f258, %f423;
	fma.rn.f32 	%f425, %f257, %f686, %f424;
	st.global.f32 	[%rd8+24], %f425;
$L__BB36_82:
	setp.ge.s32 	%p111, %r80, %r90;
	setp.ge.s32 	%p112, %r75, %r91;
	or.pred  	%p113, %p111, %p112;
	@%p113 bra 	$L__BB36_84;
	ld.global.f32 	%f426, [%rd8+28];
	mul.f32 	%f427, %f258, %f426;
	fma.rn.f32 	%f428, %f257, %f685, %f427;
	st.global.f32 	[%rd8+28], %f428;
$L__BB36_84:
	setp.ge.s32 	%p114, %r35, %r91;
	add.s32 	%r82, %r34, 4;
	setp.ge.s32 	%p115, %r82, %r90;
	add.s32 	%r83, %r81, %r91;
	or.pred  	%p116, %p115, %p114;
	@%p116 bra 	$L__BB36_86;
	add.s32 	%r274, %r35, %r83;
	mul.wide.s32 	%rd64, %r274, 4;
	add.s64 	%rd65, %rd1, %rd64;
	ld.global.f32 	%f429, [%rd65];
	mul.f32 	%f430, %f258, %f429;
	fma.rn.f32 	%f431, %f257, %f684, %f430;
	st.global.f32 	[%rd65], %f431;
$L__BB36_86:
	setp.ge.s32 	%p117, %r82, %r90;
	setp.ge.s32 	%p118, %r69, %r91;
	cvt.s64.s32 	%rd66, %r83;
	add.s64 	%rd67, %rd4, %rd66;
	shl.b64 	%rd68, %rd67, 2;
	add.s64 	%rd9, %rd1, %rd68;
	or.pred  	%p119, %p117, %p118;
	@%p119 bra 	$L__BB36_88;
	ld.global.f32 	%f432, [%rd9+4];
	mul.f32 	%f433, %f258, %f432;
	fma.rn.f32 	%f434, %f257, %f683, %f433;
	st.global.f32 	[%rd9+4], %f434;
$L__BB36_88:
	setp.ge.s32 	%p120, %r82, %r90;
	setp.ge.s32 	%p121, %r70, %r91;
	or.pred  	%p122, %p120, %p121;
	@%p122 bra 	$L__BB36_90;
	ld.global.f32 	%f435, [%rd9+8];
	mul.f32 	%f436, %f258, %f435;
	fma.rn.f32 	%f437, %f257, %f682, %f436;
	st.global.f32 	[%rd9+8], %f437;
$L__BB36_90:
	setp.ge.s32 	%p123, %r82, %r90;
	setp.ge.s32 	%p124, %r71, %r91;
	or.pred  	%p125, %p123, %p124;
	@%p125 bra 	$L__BB36_92;
	ld.global.f32 	%f438, [%rd9+12];
	mul.f32 	%f439, %f258, %f438;
	fma.rn.f32 	%f440, %f257, %f681, %f439;
	st.global.f32 	[%rd9+12], %f440;
$L__BB36_92:
	setp.ge.s32 	%p126, %r82, %r90;
	setp.ge.s32 	%p127, %r72, %r91;
	or.pred  	%p128, %p126, %p127;
	@%p128 bra 	$L__BB36_94;
	ld.global.f32 	%f441, [%rd9+16];
	mul.f32 	%f442, %f258, %f441;
	fma.rn.f32 	%f443, %f257, %f680, %f442;
	st.global.f32 	[%rd9+16], %f443;
$L__BB36_94:
	setp.ge.s32 	%p129, %r82, %r90;
	setp.ge.s32 	%p130, %r73, %r91;
	or.pred  	%p131, %p129, %p130;
	@%p131 bra 	$L__BB36_96;
	ld.global.f32 	%f444, [%rd9+20];
	mul.f32 	%f445, %f258, %f444;
	fma.rn.f32 	%f446, %f257, %f679, %f445;
	st.global.f32 	[%rd9+20], %f446;
$L__BB36_96:
	setp.ge.s32 	%p132, %r82, %r90;
	setp.ge.s32 	%p133, %r74, %r91;
	or.pred  	%p134, %p132, %p133;
	@%p134 bra 	$L__BB36_98;
	ld.global.f32 	%f447, [%rd9+24];
	mul.f32 	%f448, %f258, %f447;
	fma.rn.f32 	%f449, %f257, %f678, %f448;
	st.global.f32 	[%rd9+24], %f449;
$L__BB36_98:
	setp.ge.s32 	%p135, %r82, %r90;
	setp.ge.s32 	%p136, %r75, %r91;
	or.pred  	%p137, %p135, %p136;
	@%p137 bra 	$L__BB36_100;
	ld.global.f32 	%f450, [%rd9+28];
	mul.f32 	%f451, %f258, %f450;
	fma.rn.f32 	%f452, %f257, %f677, %f451;
	st.global.f32 	[%rd9+28], %f452;
$L__BB36_100:
	setp.ge.s32 	%p138, %r35, %r91;
	add.s32 	%r84, %r34, 5;
	setp.ge.s32 	%p139, %r84, %r90;
	add.s32 	%r85, %r83, %r91;
	or.pred  	%p140, %p139, %p138;
	@%p140 bra 	$L__BB36_102;
	add.s32 	%r275, %r35, %r85;
	mul.wide.s32 	%rd69, %r275, 4;
	add.s64 	%rd70, %rd1, %rd69;
	ld.global.f32 	%f453, [%rd70];
	mul.f32 	%f454, %f258, %f453;
	fma.rn.f32 	%f455, %f257, %f676, %f454;
	st.global.f32 	[%rd70], %f455;
$L__BB36_102:
	setp.ge.s32 	%p141, %r84, %r90;
	setp.ge.s32 	%p142, %r69, %r91;
	cvt.s64.s32 	%rd71, %r85;
	add.s64 	%rd72, %rd4, %rd71;
	shl.b64 	%rd73, %rd72, 2;
	add.s64 	%rd10, %rd1, %rd73;
	or.pred  	%p143, %p141, %p142;
	@%p143 bra 	$L__BB36_104;
	ld.global.f32 	%f456, [%rd10+4];
	mul.f32 	%f457, %f258, %f456;
	fma.rn.f32 	%f458, %f257, %f675, %f457;
	st.global.f32 	[%rd10+4], %f458;
$L__BB36_104:
	setp.ge.s32 	%p144, %r84, %r90;
	setp.ge.s32 	%p145, %r70, %r91;
	or.pred  	%p146, %p144, %p145;
	@%p146 bra 	$L__BB36_106;
	ld.global.f32 	%f459, [%rd10+8];
	mul.f32 	%f460, %f258, %f459;
	fma.rn.f32 	%f461, %f257, %f674, %f460;
	st.global.f32 	[%rd10+8], %f461;
$L__BB36_106:
	setp.ge.s32 	%p147, %r84, %r90;
	setp.ge.s32 	%p148, %r71, %r91;
	or.pred  	%p149, %p147, %p148;
	@%p149 bra 	$L__BB36_108;
	ld.global.f32 	%f462, [%rd10+12];
	mul.f32 	%f463, %f258, %f462;
	fma.rn.f32 	%f464, %f257, %f673, %f463;
	st.global.f32 	[%rd10+12], %f464;
$L__BB36_108:
	setp.ge.s32 	%p150, %r84, %r90;
	setp.ge.s32 	%p151, %r72, %r91;
	or.pred  	%p152, %p150, %p151;
	@%p152 bra 	$L__BB36_110;
	ld.global.f32 	%f465, [%rd10+16];
	mul.f32 	%f466, %f258, %f465;
	fma.rn.f32 	%f467, %f257, %f672, %f466;
	st.global.f32 	[%rd10+16], %f467;
$L__BB36_110:
	setp.ge.s32 	%p153, %r84, %r90;
	setp.ge.s32 	%p154, %r73, %r91;
	or.pred  	%p155, %p153, %p154;
	@%p155 bra 	$L__BB36_112;
	ld.global.f32 	%f468, [%rd10+20];
	mul.f32 	%f469, %f258, %f468;
	fma.rn.f32 	%f470, %f257, %f671, %f469;
	st.global.f32 	[%rd10+20], %f470;
$L__BB36_112:
	setp.ge.s32 	%p156, %r84, %r90;
	setp.ge.s32 	%p157, %r74, %r91;
	or.pred  	%p158, %p156, %p157;
	@%p158 bra 	$L__BB36_114;
	ld.global.f32 	%f471, [%rd10+24];
	mul.f32 	%f472, %f258, %f471;
	fma.rn.f32 	%f473, %f257, %f670, %f472;
	st.global.f32 	[%rd10+24], %f473;
$L__BB36_114:
	setp.ge.s32 	%p159, %r84, %r90;
	setp.ge.s32 	%p160, %r75, %r91;
	or.pred  	%p161, %p159, %p160;
	@%p161 bra 	$L__BB36_116;
	ld.global.f32 	%f474, [%rd10+28];
	mul.f32 	%f475, %f258, %f474;
	fma.rn.f32 	%f476, %f257, %f669, %f475;
	st.global.f32 	[%rd10+28], %f476;
$L__BB36_116:
	setp.ge.s32 	%p162, %r35, %r91;
	add.s32 	%r86, %r34, 6;
	setp.ge.s32 	%p163, %r86, %r90;
	add.s32 	%r87, %r85, %r91;
	or.pred  	%p164, %p163, %p162;
	@%p164 bra 	$L__BB36_118;
	add.s32 	%r276, %r35, %r87;
	mul.wide.s32 	%rd74, %r276, 4;
	add.s64 	%rd75, %rd1, %rd74;
	ld.global.f32 	%f477, [%rd75];
	mul.f32 	%f478, %f258, %f477;
	fma.rn.f32 	%f479, %f257, %f668, %f478;
	st.global.f32 	[%rd75], %f479;
$L__BB36_118:
	setp.ge.s32 	%p165, %r86, %r90;
	setp.ge.s32 	%p166, %r69, %r91;
	cvt.s64.s32 	%rd76, %r87;
	add.s64 	%rd77, %rd4, %rd76;
	shl.b64 	%rd78, %rd77, 2;
	add.s64 	%rd11, %rd1, %rd78;
	or.pred  	%p167, %p165, %p166;
	@%p167 bra 	$L__BB36_120;
	ld.global.f32 	%f480, [%rd11+4];
	mul.f32 	%f481, %f258, %f480;
	fma.rn.f32 	%f482, %f257, %f667, %f481;
	st.global.f32 	[%rd11+4], %f482;
$L__BB36_120:
	setp.ge.s32 	%p168, %r86, %r90;
	setp.ge.s32 	%p169, %r70, %r91;
	or.pred  	%p170, %p168, %p169;
	@%p170 bra 	$L__BB36_122;
	ld.global.f32 	%f483, [%rd11+8];
	mul.f32 	%f484, %f258, %f483;
	fma.rn.f32 	%f485, %f257, %f666, %f484;
	st.global.f32 	[%rd11+8], %f485;
$L__BB36_122:
	setp.ge.s32 	%p171, %r86, %r90;
	setp.ge.s32 	%p172, %r71, %r91;
	or.pred  	%p173, %p171, %p172;
	@%p173 bra 	$L__BB36_124;
	ld.global.f32 	%f486, [%rd11+12];
	mul.f32 	%f487, %f258, %f486;
	fma.rn.f32 	%f488, %f257, %f665, %f487;
	st.global.f32 	[%rd11+12], %f488;
$L__BB36_124:
	setp.ge.s32 	%p174, %r86, %r90;
	setp.ge.s32 	%p175, %r72, %r91;
	or.pred  	%p176, %p174, %p175;
	@%p176 bra 	$L__BB36_126;
	ld.global.f32 	%f489, [%rd11+16];
	mul.f32 	%f490, %f258, %f489;
	fma.rn.f32 	%f491, %f257, %f664, %f490;
	st.global.f32 	[%rd11+16], %f491;
$L__BB36_126:
	setp.ge.s32 	%p177, %r86, %r90;
	setp.ge.s32 	%p178, %r73, %r91;
	or.pred  	%p179, %p177, %p178;
	@%p179 bra 	$L__BB36_128;
	ld.global.f32 	%f492, [%rd11+20];
	mul.f32 	%f493, %f258, %f492;
	fma.rn.f32 	%f494, %f257, %f663, %f493;
	st.global.f32 	[%rd11+20], %f494;
$L__BB36_128:
	setp.ge.s32 	%p180, %r86, %r90;
	setp.ge.s32 	%p181, %r74, %r91;
	or.pred  	%p182, %p180, %p181;
	@%p182 bra 	$L__BB36_130;
	ld.global.f32 	%f495, [%rd11+24];
	mul.f32 	%f496, %f258, %f495;
	fma.rn.f32 	%f497, %f257, %f662, %f496;
	st.global.f32 	[%rd11+24], %f497;
$L__BB36_130:
	setp.ge.s32 	%p183, %r86, %r90;
	setp.ge.s32 	%p184, %r75, %r91;
	or.pred  	%p185, %p183, %p184;
	@%p185 bra 	$L__BB36_132;
	ld.global.f32 	%f498, [%rd11+28];
	mul.f32 	%f499, %f258, %f498;
	fma.rn.f32 	%f500, %f257, %f661, %f499;
	st.global.f32 	[%rd11+28], %f500;
$L__BB36_132:
	setp.ge.s32 	%p186, %r35, %r91;
	add.s32 	%r88, %r34, 7;
	setp.ge.s32 	%p187, %r88, %r90;
	add.s32 	%r89, %r87, %r91;
	or.pred  	%p188, %p187, %p186;
	@%p188 bra 	$L__BB36_134;
	add.s32 	%r277, %r35, %r89;
	mul.wide.s32 	%rd79, %r277, 4;
	add.s64 	%rd80, %rd1, %rd79;
	ld.global.f32 	%f501, [%rd80];
	mul.f32 	%f502, %f258, %f501;
	fma.rn.f32 	%f503, %f257, %f660, %f502;
	st.global.f32 	[%rd80], %f503;
$L__BB36_134:
	setp.ge.s32 	%p189, %r88, %r90;
	setp.ge.s32 	%p190, %r69, %r91;
	cvt.s64.s32 	%rd81, %r89;
	add.s64 	%rd82, %rd4, %rd81;
	shl.b64 	%rd83, %rd82, 2;
	add.s64 	%rd12, %rd1, %rd83;
	or.pred  	%p191, %p189, %p190;
	@%p191 bra 	$L__BB36_136;
	ld.global.f32 	%f504, [%rd12+4];
	mul.f32 	%f505, %f258, %f504;
	fma.rn.f32 	%f506, %f257, %f659, %f505;
	st.global.f32 	[%rd12+4], %f506;
$L__BB36_136:
	setp.ge.s32 	%p192, %r88, %r90;
	setp.ge.s32 	%p193, %r70, %r91;
	or.pred  	%p194, %p192, %p193;
	@%p194 bra 	$L__BB36_138;
	ld.global.f32 	%f507, [%rd12+8];
	mul.f32 	%f508, %f258, %f507;
	fma.rn.f32 	%f509, %f257, %f658, %f508;
	st.global.f32 	[%rd12+8], %f509;
$L__BB36_138:
	setp.ge.s32 	%p195, %r88, %r90;
	setp.ge.s32 	%p196, %r71, %r91;
	or.pred  	%p197, %p195, %p196;
	@%p197 bra 	$L__BB36_140;
	ld.global.f32 	%f510, [%rd12+12];
	mul.f32 	%f511, %f258, %f510;
	fma.rn.f32 	%f512, %f257, %f657, %f511;
	st.global.f32 	[%rd12+12], %f512;
$L__BB36_140:
	setp.ge.s32 	%p198, %r88, %r90;
	setp.ge.s32 	%p199, %r72, %r91;
	or.pred  	%p200, %p198, %p199;
	@%p200 bra 	$L__BB36_142;
	ld.global.f32 	%f513, [%rd12+16];
	mul.f32 	%f514, %f258, %f513;
	fma.rn.f32 	%f515, %f257, %f656, %f514;
	st.global.f32 	[%rd12+16], %f515;
$L__BB36_142:
	setp.ge.s32 	%p201, %r88, %r90;
	setp.ge.s32 	%p202, %r73, %r91;
	or.pred  	%p203, %p201, %p202;
	@%p203 bra 	$L__BB36_144;
	ld.global.f32 	%f516, [%rd12+20];
	mul.f32 	%f517, %f258, %f516;
	fma.rn.f32 	%f518, %f257, %f655, %f517;
	st.global.f32 	[%rd12+20], %f518;
$L__BB36_144:
	setp.ge.s32 	%p204, %r88, %r90;
	setp.ge.s32 	%p205, %r74, %r91;
	or.pred  	%p206, %p204, %p205;
	@%p206 bra 	$L__BB36_146;
	ld.global.f32 	%f519, [%rd12+24];
	mul.f32 	%f520, %f258, %f519;
	fma.rn.f32 	%f521, %f257, %f654, %f520;
	st.global.f32 	[%rd12+24], %f521;
$L__BB36_146:
	setp.ge.s32 	%p207, %r88, %r90;
	setp.ge.s32 	%p208, %r75, %r91;
	or.pred  	%p209, %p207, %p208;
	@%p209 bra 	$L__BB36_148;
	ld.global.f32 	%f522, [%rd12+28];
	mul.f32 	%f523, %f258, %f522;
	fma.rn.f32 	%f524, %f257, %f653, %f523;
	st.global.f32 	[%rd12+28], %f524;
$L__BB36_148:
	ret;

}
	// .globl	_Z20sgemm_vectorize_smemILi128ELi64ELi32ELi4ELi8EEvPKfS1_Pfiiiff
.visible .entry _Z20sgemm_vectorize_smemILi128ELi64ELi32ELi4ELi8EEvPKfS1_Pfiiiff(
	.param .u64 .ptr .align 1 _Z20sgemm_vectorize_smemILi128ELi64ELi32ELi4ELi8EEvPKfS1_Pfiiiff_param_0,
	.param .u64 .ptr .align 1 _Z20sgemm_vectorize_smemILi128ELi64ELi32ELi4ELi8EEvPKfS1_Pfiiiff_param_1,
	.param .u64 .ptr .align 1 _Z20sgemm_vectorize_smemILi128ELi64ELi32ELi4ELi8EEvPKfS1_Pfiiiff_param_2,
	.param .u32 _Z20sgemm_vectorize_smemILi128ELi64ELi32ELi4ELi8EEvPKfS1_Pfiiiff_param_3,
	.param .u32 _Z20sgemm_vectorize_smemILi128ELi64ELi32ELi4ELi8EEvPKfS1_Pfiiiff_param_4,
	.param .u32 _Z20sgemm_vectorize_smemILi128ELi64ELi32ELi4ELi8EEvPKfS1_Pfiiiff_param_5,
	.param .f32 _Z20sgemm_vectorize_smemILi128ELi64ELi32ELi4ELi8EEvPKfS1_Pfiiiff_param_6,
	.param .f32 _Z20sgemm_vectorize_smemILi128ELi64ELi32ELi4ELi8EEvPKfS1_Pfiiiff_param_7
)
{
	.reg .pred 	%p<114>;
	.reg .b32 	%r<287>;
	.reg .b32 	%f<393>;
	.reg .b64 	%rd<60>;
	// demoted variable
	.shared .align 4 .b8 _ZZ20sgemm_vectorize_smemILi128ELi64ELi32ELi4ELi8EEvPKfS1_PfiiiffE2As[16384];
	// demoted variable
	.shared .align 4 .b8 _ZZ20sgemm_vectorize_smemILi128ELi64ELi32ELi4ELi8EEvPKfS1_PfiiiffE2Bs[8192];
	ld.param.u64 	%rd9, [_Z20sgemm_vectorize_smemILi128ELi64ELi32ELi4ELi8EEvPKfS1_Pfiiiff_param_0];
	ld.param.u64 	%rd10, [_Z20sgemm_vectorize_smemILi128ELi64ELi32ELi4ELi8EEvPKfS1_Pfiiiff_param_1];
	ld.param.u64 	%rd11, [_Z20sgemm_vectorize_smemILi128ELi64ELi32ELi4ELi8EEvPKfS1_Pfiiiff_param_2];
	ld.param.u32 	%r72, [_Z20sgemm_vectorize_smemILi128ELi64ELi32ELi4ELi8EEvPKfS1_Pfiiiff_param_3];
	ld.param.u32 	%r73, [_Z20sgemm_vectorize_smemILi128ELi64ELi32ELi4ELi8EEvPKfS1_Pfiiiff_param_4];
	ld.param.u32 	%r74, [_Z20sgemm_vectorize_smemILi128ELi64ELi32ELi4ELi8EEvPKfS1_Pfiiiff_param_5];
	ld.param.f32 	%f129, [_Z20sgemm_vectorize_smemILi128ELi64ELi32ELi4ELi8EEvPKfS1_Pfiiiff_param_6];
	ld.param.f32 	%f130, [_Z20sgemm_vectorize_smemILi128ELi64ELi32ELi4ELi8EEvPKfS1_Pfiiiff_param_7];
	cvta.to.global.u64 	%rd1, %rd11;
	cvta.to.global.u64 	%rd2, %rd9;
	cvta.to.global.u64 	%rd3, %rd10;
	mov.u32 	%r1, %tid.y;
	mov.u32 	%r2, %tid.x;
	mov.u32 	%r75, %ctaid.y;
	shl.b32 	%r3, %r75, 7;
	mov.u32 	%r76, %ctaid.x;
	shl.b32 	%r4, %r76, 6;
	mov.u32 	%r77, %ntid.x;
	mad.lo.s32 	%r5, %r77, %r1, %r2;
	mov.u32 	%r78, %ntid.y;
	mul.lo.s32 	%r6, %r77, %r78;
	setp.lt.s32 	%p1, %r74, -30;
	mov.f32 	%f361, 0f00000000;
	mov.f32 	%f362, %f361;
	mov.f32 	%f363, %f361;
	mov.f32 	%f364, %f361;
	mov.f32 	%f365, %f361;
	mov.f32 	%f366, %f361;
	mov.f32 	%f367, %f361;
	mov.f32 	%f368, %f361;
	mov.f32 	%f369, %f361;
	mov.f32 	%f370, %f361;
	mov.f32 	%f371, %f361;
	mov.f32 	%f372, %f361;
	mov.f32 	%f373, %f361;
	mov.f32 	%f374, %f361;
	mov.f32 	%f375, %f361;
	mov.f32 	%f376, %f361;
	mov.f32 	%f377, %f361;
	mov.f32 	%f378, %f361;
	mov.f32 	%f379, %f361;
	mov.f32 	%f380, %f361;
	mov.f32 	%f381, %f361;
	mov.f32 	%f382, %f361;
	mov.f32 	%f383, %f361;
	mov.f32 	%f384, %f361;
	mov.f32 	%f385, %f361;
	mov.f32 	%f386, %f361;
	mov.f32 	%f387, %f361;
	mov.f32 	%f388, %f361;
	mov.f32 	%f389, %f361;
	mov.f32 	%f390, %f361;
	mov.f32 	%f391, %f361;
	mov.f32 	%f392, %f361;
	@%p1 bra 	$L__BB37_20;
	add.s32 	%r80, %r74, -1;
	shr.s32 	%r81, %r80, 31;
	shr.u32 	%r82, %r81, 27;
	add.s32 	%r83, %r80, %r82;
	shr.s32 	%r7, %r83, 5;
	add.s32 	%r8, %r5, %r6;
	max.u32 	%r84, %r8, 1024;
	setp.lt.u32 	%p2, %r8, 1024;
	selp.u32 	%r85, 1, 0, %p2;
	add.s32 	%r86, %r8, %r85;
	sub.s32 	%r87, %r84, %r86;
	div.u32 	%r88, %r87, %r6;
	add.s32 	%r9, %r88, %r85;
	max.u32 	%r89, %r8, 512;
	setp.lt.u32 	%p3, %r8, 512;
	selp.u32 	%r90, 1, 0, %p3;
	add.s32 	%r91, %r8, %r90;
	sub.s32 	%r92, %r89, %r91;
	div.u32 	%r93, %r92, %r6;
	add.s32 	%r10, %r93, %r90;
	and.b32  	%r11, %r9, 3;
	shl.b32 	%r94, %r5, 2;
	and.b32  	%r95, %r94, 28;
	shr.u32 	%r96, %r5, 3;
	add.s32 	%r97, %r3, %r96;
	mad.lo.s32 	%r12, %r97, %r74, %r95;
	shl.b32 	%r98, %r8, 2;
	and.b32  	%r99, %r98, 28;
	shr.u32 	%r100, %r8, 3;
	add.s32 	%r101, %r3, %r100;
	mad.lo.s32 	%r13, %r101, %r74, %r99;
	shl.b32 	%r102, %r8, 9;
	and.b32  	%r103, %r102, 3584;
	add.s32 	%r104, %r103, %r100;
	shl.b32 	%r105, %r104, 2;
	mov.u32 	%r106, _ZZ20sgemm_vectorize_smemILi128ELi64ELi32ELi4ELi8EEvPKfS1_PfiiiffE2As;
	add.s32 	%r14, %r106, %r105;
	add.s32 	%r15, %r8, %r6;
	shl.b32 	%r107, %r15, 2;
	and.b32  	%r108, %r107, 28;
	shr.u32 	%r109, %r15, 3;
	add.s32 	%r110, %r3, %r109;
	mad.lo.s32 	%r16, %r110, %r74, %r108;
	shl.b32 	%r111, %r15, 9;
	and.b32  	%r112, %r111, 3584;
	add.s32 	%r113, %r112, %r109;
	shl.b32 	%r114, %r113, 2;
	add.s32 	%r17, %r106, %r114;
	shr.u32 	%r18, %r5, 4;
	shr.u32 	%r19, %r8, 4;
	shr.u32 	%r20, %r15, 4;
	mov.b32 	%r274, 0;
	mov.f32 	%f361, 0f00000000;
$L__BB37_2:
	setp.gt.u32 	%p4, %r5, 1023;
	shl.b32 	%r25, %r274, 5;
	@%p4 bra 	$L__BB37_10;
	setp.eq.s32 	%p5, %r11, 3;
	mov.u32 	%r275, %r5;
	@%p5 bra 	$L__BB37_7;
	setp.eq.s32 	%p6, %r11, 0;
	add.s32 	%r115, %r25, %r12;
	mul.wide.s32 	%rd12, %r115, 4;
	add.s64 	%rd13, %rd2, %rd12;
	ld.global.nc.v4.f32 	{%f133, %f134, %f135, %f136}, [%rd13];
	shl.b32 	%r116, %r5, 9;
	and.b32  	%r117, %r116, 3584;
	shr.u32 	%r118, %r5, 3;
	add.s32 	%r119, %r117, %r118;
	shl.b32 	%r120, %r119, 2;
	mov.u32 	%r121, _ZZ20sgemm_vectorize_smemILi128ELi64ELi32ELi4ELi8EEvPKfS1_PfiiiffE2As;
	add.s32 	%r122, %r121, %r120;
	st.shared.f32 	[%r122], %f133;
	st.shared.f32 	[%r122+512], %f134;
	st.shared.f32 	[%r122+1024], %f135;
	st.shared.f32 	[%r122+1536], %f136;
	mov.u32 	%r275, %r8;
	@%p6 bra 	$L__BB37_7;
	setp.eq.s32 	%p7, %r11, 1;
	add.s32 	%r123, %r25, %r13;
	mul.wide.s32 	%rd14, %r123, 4;
	add.s64 	%rd15, %rd2, %rd14;
	ld.global.nc.v4.f32 	{%f137, %f138, %f139, %f140}, [%rd15];
	st.shared.f32 	[%r14], %f137;
	st.shared.f32 	[%r14+512], %f138;
	st.shared.f32 	[%r14+1024], %f139;
	st.shared.f32 	[%r14+1536], %f140;
	mov.u32 	%r275, %r15;
	@%p7 bra 	$L__BB37_7;
	add.s32 	%r275, %r15, %r6;
	add.s32 	%r124, %r25, %r16;
	mul.wide.s32 	%rd16, %r124, 4;
	add.s64 	%rd17, %rd2, %rd16;
	ld.global.nc.v4.f32 	{%f141, %f142, %f143, %f144}, [%rd17];
	st.shared.f32 	[%r17], %f141;
	st.shared.f32 	[%r17+512], %f142;
	st.shared.f32 	[%r17+1024], %f143;
	st.shared.f32 	[%r17+1536], %f144;
$L__BB37_7:
	setp.lt.u32 	%p8, %r9, 3;
	@%p8 bra 	$L__BB37_10;
	shl.b32 	%r277, %r275, 2;
	shl.b32 	%r125, %r6, 3;
	add.s32 	%r283, %r125, %r277;
	shl.b32 	%r126, %r6, 1;
	add.s32 	%r282, %r126, %r275;
	mad.lo.s32 	%r281, %r6, 12, %r277;
	mad.lo.s32 	%r280, %r6, 3, %r275;
	add.s32 	%r279, %r6, %r275;
	shl.b32 	%r278, %r279, 2;
$L__BB37_9:
	.pragma "nounroll";
	and.b32  	%r127, %r277, 28;
	shr.u32 	%r128, %r275, 3;
	add.s32 	%r129, %r127, %r25;
	add.s32 	%r130, %r3, %r128;
	mad.lo.s32 	%r131, %r130, %r74, %r129;
	mul.wide.s32 	%rd18, %r131, 4;
	add.s64 	%rd19, %rd2, %rd18;
	ld.global.nc.v4.f32 	{%f145, %f146, %f147, %f148}, [%rd19];
	shl.b32 	%r132, %r277, 7;
	and.b32  	%r133, %r132, 3584;
	add.s32 	%r134, %r133, %r128;
	shl.b32 	%r135, %r134, 2;
	mov.u32 	%r136, _ZZ20sgemm_vectorize_smemILi128ELi64ELi32ELi4ELi8EEvPKfS1_PfiiiffE2As;
	add.s32 	%r137, %r136, %r135;
	st.shared.f32 	[%r137], %f145;
	st.shared.f32 	[%r137+512], %f146;
	st.shared.f32 	[%r137+1024], %f147;
	st.shared.f32 	[%r137+1536], %f148;
	add.s32 	%r138, %r275, %r6;
	and.b32  	%r139, %r278, 28;
	shr.u32 	%r140, %r279, 3;
	add.s32 	%r141, %r139, %r25;
	add.s32 	%r142, %r3, %r140;
	mad.lo.s32 	%r143, %r142, %r74, %r141;
	mul.wide.s32 	%rd20, %r143, 4;
	add.s64 	%rd21, %rd2, %rd20;
	ld.global.nc.v4.f32 	{%f149, %f150, %f151, %f152}, [%rd21];
	shl.b32 	%r144, %r278, 7;
	and.b32  	%r145, %r144, 3584;
	add.s32 	%r146, %r145, %r140;
	shl.b32 	%r147, %r146, 2;
	add.s32 	%r148, %r136, %r147;
	st.shared.f32 	[%r148], %f149;
	st.shared.f32 	[%r148+512], %f150;
	st.shared.f32 	[%r148+1024], %f151;
	st.shared.f32 	[%r148+1536], %f152;
	add.s32 	%r149, %r138, %r6;
	and.b32  	%r150, %r283, 28;
	shr.u32 	%r151, %r282, 3;
	add.s32 	%r152, %r150, %r25;
	add.s32 	%r153, %r3, %r151;
	mad.lo.s32 	%r154, %r153, %r74, %r152;
	mul.wide.s32 	%rd22, %r154, 4;
	add.s64 	%rd23, %rd2, %rd22;
	ld.global.nc.v4.f32 	{%f153, %f154, %f155, %f156}, [%rd23];
	shl.b32 	%r155, %r283, 7;
	and.b32  	%r156, %r155, 3584;
	add.s32 	%r157, %r156, %r151;
	shl.b32 	%r158, %r157, 2;
	add.s32 	%r159, %r136, %r158;
	st.shared.f32 	[%r159], %f153;
	st.shared.f32 	[%r159+512], %f154;
	st.shared.f32 	[%r159+1024], %f155;
	st.shared.f32 	[%r159+1536], %f156;
	add.s32 	%r160, %r149, %r6;
	and.b32  	%r161, %r281, 28;
	shr.u32 	%r162, %r280, 3;
	add.s32 	%r163, %r161, %r25;
	add.s32 	%r164, %r3, %r162;
	mad.lo.s32 	%r165, %r164, %r74, %r163;
	mul.wide.s32 	%rd24, %r165, 4;
	add.s64 	%rd25, %rd2, %rd24;
	ld.global.nc.v4.f32 	{%f157, %f158, %f159, %f160}, [%rd25];
	shl.b32 	%r166, %r281, 7;
	and.b32  	%r167, %r166, 3584;
	add.s32 	%r168, %r167, %r162;
	shl.b32 	%r169, %r168, 2;
	add.s32 	%r170, %r136, %r169;
	st.shared.f32 	[%r170], %f157;
	st.shared.f32 	[%r170+512], %f158;
	st.shared.f32 	[%r170+1024], %f159;
	st.shared.f32 	[%r170+1536], %f160;
	add.s32 	%r275, %r160, %r6;
	shl.b32 	%r171, %r6, 4;
	add.s32 	%r283, %r283, %r171;
	shl.b32 	%r172, %r6, 2;
	add.s32 	%r282, %r282, %r172;
	add.s32 	%r281, %r281, %r171;
	add.s32 	%r280, %r280, %r172;
	add.s32 	%r279, %r279, %r172;
	add.s32 	%r278, %r278, %r171;
	add.s32 	%r277, %r277, %r171;
	setp.lt.u32 	%p9, %r275, 1024;
	@%p9 bra 	$L__BB37_9;
$L__BB37_10:
	setp.gt.u32 	%p10, %r5, 511;
	@%p10 bra 	$L__BB37_17;
	and.b32  	%r35, %r10, 3;
	setp.eq.s32 	%p11, %r35, 3;
	mov.u32 	%r276, %r5;
	@%p11 bra 	$L__BB37_15;
	setp.eq.s32 	%p12, %r35, 0;
	add.s32 	%r173, %r25, %r18;
	shl.b32 	%r174, %r5, 2;
	and.b32  	%r175, %r174, 60;
	add.s32 	%r176, %r175, %r4;
	mad.lo.s32 	%r177, %r173, %r73, %r176;
	mul.wide.s32 	%rd26, %r177, 4;
	add.s64 	%rd27, %rd3, %rd26;
	ld.global.nc.v4.f32 	{%f161, %f162, %f163, %f164}, [%rd27];
	shl.b32 	%r178, %r18, 8;
	shl.b32 	%r179, %r5, 4;
	and.b32  	%r180, %r179, 240;
	or.b32  	%r181, %r178, %r180;
	mov.u32 	%r182, _ZZ20sgemm_vectorize_smemILi128ELi64ELi32ELi4ELi8EEvPKfS1_PfiiiffE2Bs;
	add.s32 	%r183, %r182, %r181;
	st.shared.f32 	[%r183], %f161;
	st.shared.f32 	[%r183+4], %f162;
	st.shared.f32 	[%r183+8], %f163;
	st.shared.f32 	[%r183+12], %f164;
	mov.u32 	%r276, %r8;
	@%p12 bra 	$L__BB37_15;
	setp.eq.s32 	%p13, %r35, 1;
	add.s32 	%r184, %r25, %r19;
	shl.b32 	%r185, %r8, 2;
	and.b32  	%r186, %r185, 60;
	add.s32 	%r187, %r186, %r4;
	mad.lo.s32 	%r188, %r184, %r73, %r187;
	mul.wide.s32 	%rd28, %r188, 4;
	add.s64 	%rd29, %rd3, %rd28;
	ld.global.nc.v4.f32 	{%f165, %f166, %f167, %f168}, [%rd29];
	shl.b32 	%r189, %r19, 8;
	shl.b32 	%r190, %r8, 4;
	and.b32  	%r191, %r190, 240;
	or.b32  	%r192, %r189, %r191;
	mov.u32 	%r193, _ZZ20sgemm_vectorize_smemILi128ELi64ELi32ELi4ELi8EEvPKfS1_PfiiiffE2Bs;
	add.s32 	%r194, %r193, %r192;
	st.shared.f32 	[%r194], %f165;
	st.shared.f32 	[%r194+4], %f166;
	st.shared.f32 	[%r194+8], %f167;
	st.shared.f32 	[%r194+12], %f168;
	mov.u32 	%r276, %r15;
	@%p13 bra 	$L__BB37_15;
	add.s32 	%r276, %r15, %r6;
	add.s32 	%r195, %r25, %r20;
	shl.b32 	%r196, %r15, 2;
	and.b32  	%r197, %r196, 60;
	add.s32 	%r198, %r197, %r4;
	mad.lo.s32 	%r199, %r195, %r73, %r198;
	mul.wide.s32 	%rd30, %r199, 4;
	add.s64 	%rd31, %rd3, %rd30;
	ld.global.nc.v4.f32 	{%f169, %f170, %f171, %f172}, [%rd31];
	shl.b32 	%r200, %r20, 8;
	shl.b32 	%r201, %r15, 4;
	and.b32  	%r202, %r201, 240;
	or.b32  	%r203, %r200, %r202;
	mov.u32 	%r204, _ZZ20sgemm_vectorize_smemILi128ELi64ELi32ELi4ELi8EEvPKfS1_PfiiiffE2Bs;
	add.s32 	%r205, %r204, %r203;
	st.shared.f32 	[%r205], %f169;
	st.shared.f32 	[%r205+4], %f170;
	st.shared.f32 	[%r205+8], %f171;
	st.shared.f32 	[%r205+12], %f172;
$L__BB37_15:
	setp.lt.u32 	%p14, %r10, 3;
	@%p14 bra 	$L__BB37_17;
$L__BB37_16:
	.pragma "nounroll";
	shl.b32 	%r206, %r276, 2;
	and.b32  	%r207, %r206, 60;
	shr.u32 	%r208, %r276, 4;
	add.s32 	%r209, %r207, %r4;
	add.s32 	%r210, %r25, %r208;
	mad.lo.s32 	%r211, %r210, %r73, %r209;
	mul.wide.s32 	%rd32, %r211, 4;
	add.s64 	%rd33, %rd3, %rd32;
	ld.global.nc.v4.f32 	{%f173, %f174, %f175, %f176}, [%rd33];
	shl.b32 	%r212, %r276, 4;
	and.b32  	%r213, %r212, 240;
	shl.b32 	%r214, %r208, 8;
	or.b32  	%r215, %r214, %r213;
	mov.u32 	%r216, _ZZ20sgemm_vectorize_smemILi128ELi64ELi32ELi4ELi8EEvPKfS1_PfiiiffE2Bs;
	add.s32 	%r217, %r216, %r215;
	st.shared.f32 	[%r217], %f173;
	st.shared.f32 	[%r217+4], %f174;
	st.shared.f32 	[%r217+8], %f175;
	st.shared.f32 	[%r217+12], %f176;
	add.s32 	%r218, %r276, %r6;
	shl.b32 	%r219, %r218, 2;
	and.b32  	%r220, %r219, 60;
	shr.u32 	%r221, %r218, 4;
	add.s32 	%r222, %r220, %r4;
	add.s32 	%r223, %r25, %r221;
	mad.lo.s32 	%r224, %r223, %r73, %r222;
	mul.wide.s32 	%rd34, %r224, 4;
	add.s64 	%rd35, %rd3, %rd34;
	ld.global.nc.v4.f32 	{%f177, %f178, %f179, %f180}, [%rd35];
	shl.b32 	%r225, %r218, 4;
	and.b32  	%r226, %r225, 240;
	shl.b32 	%r227, %r221, 8;
	or.b32  	%r228, %r227, %r226;
	add.s32 	%r229, %r216, %r228;
	st.shared.f32 	[%r229], %f177;
	st.shared.f32 	[%r229+4], %f178;
	st.shared.f32 	[%r229+8], %f179;
	st.shared.f32 	[%r229+12], %f180;
	add.s32 	%r230, %r218, %r6;
	shl.b32 	%r231, %r230, 2;
	and.b32  	%r232, %r231, 60;
	shr.u32 	%r233, %r230, 4;
	add.s32 	%r234, %r232, %r4;
	add.s32 	%r235, %r25, %r233;
	mad.lo.s32 	%r236, %r235, %r73, %r234;
	mul.wide.s32 	%rd36, %r236, 4;
	add.s64 	%rd37, %rd3, %rd36;
	ld.global.nc.v4.f32 	{%f181, %f182, %f183, %f184}, [%rd37];
	shl.b32 	%r237, %r230, 4;
	and.b32  	%r238, %r237, 240;
	shl.b32 	%r239, %r233, 8;
	or.b32  	%r240, %r239, %r238;
	add.s32 	%r241, %r216, %r240;
	st.shared.f32 	[%r241], %f181;
	st.shared.f32 	[%r241+4], %f182;
	st.shared.f32 	[%r241+8], %f183;
	st.shared.f32 	[%r241+12], %f184;
	add.s32 	%r242, %r230, %r6;
	shl.b32 	%r243, %r242, 2;
	and.b32  	%r244, %r243, 60;
	shr.u32 	%r245, %r242, 4;
	add.s32 	%r246, %r244, %r4;
	add.s32 	%r247, %r25, %r245;
	mad.lo.s32 	%r248, %r247, %r73, %r246;
	mul.wide.s32 	%rd38, %r248, 4;
	add.s64 	%rd39, %rd3, %rd38;
	ld.global.nc.v4.f32 	{%f185, %f186, %f187, %f188}, [%rd39];
	shl.b32 	%r249, %r242, 4;
	and.b32  	%r250, %r249, 240;
	shl.b32 	%r251, %r245, 8;
	or.b32  	%r252, %r251, %r250;
	add.s32 	%r253, %r216, %r252;
	st.shared.f32 	[%r253], %f185;
	st.shared.f32 	[%r253+4], %f186;
	st.shared.f32 	[%r253+8], %f187;
	st.shared.f32 	[%r253+12], %f188;
	add.s32 	%r276, %r242, %r6;
	setp.lt.u32 	%p15, %r276, 512;
	@%p15 bra 	$L__BB37_16;
$L__BB37_17:
	bar.sync 	0;
	mov.b32 	%r286, 0;
$L__BB37_18:
	shl.b32 	%r255, %r286, 7;
	shl.b32 	%r256, %r1, 2;
	add.s32 	%r257, %r255, %r256;
	shl.b32 	%r258, %r257, 2;
	mov.u32 	%r259, _ZZ20sgemm_vectorize_smemILi128ELi64ELi32ELi4ELi8EEvPKfS1_PfiiiffE2As;
	add.s32 	%r260, %r259, %r258;
	ld.shared.f32 	%f189, [%r260];
	ld.shared.f32 	%f190, [%r260+4];
	ld.shared.f32 	%f191, [%r260+8];
	ld.shared.f32 	%f192, [%r260+12];
	shl.b32 	%r261, %r286, 6;
	shl.b32 	%r262, %r2, 3;
	add.s32 	%r263, %r261, %r262;
	shl.b32 	%r264, %r263, 2;
	mov.u32 	%r265, _ZZ20sgemm_vectorize_smemILi128ELi64ELi32ELi4ELi8EEvPKfS1_PfiiiffE2Bs;
	add.s32 	%r266, %r265, %r264;
	ld.shared.f32 	%f193, [%r266];
	ld.shared.f32 	%f194, [%r266+4];
	ld.shared.f32 	%f195, [%r266+8];
	ld.shared.f32 	%f196, [%r266+12];
	ld.shared.f32 	%f197, [%r266+16];
	ld.shared.f32 	%f198, [%r266+20];
	ld.shared.f32 	%f199, [%r266+24];
	ld.shared.f32 	%f200, [%r266+28];
	fma.rn.f32 	%f392, %f189, %f193, %f392;
	fma.rn.f32 	%f391, %f189, %f194, %f391;
	fma.rn.f32 	%f390, %f189, %f195, %f390;
	fma.rn.f32 	%f389, %f189, %f196, %f389;
	fma.rn.f32 	%f388, %f189, %f197, %f388;
	fma.rn.f32 	%f387, %f189, %f198, %f387;
	fma.rn.f32 	%f386, %f189, %f199, %f386;
	fma.rn.f32 	%f385, %f189, %f200, %f385;
	fma.rn.f32 	%f384, %f190, %f193, %f384;
	fma.rn.f32 	%f383, %f190, %f194, %f383;
	fma.rn.f32 	%f382, %f190, %f195, %f382;
	fma.rn.f32 	%f381, %f190, %f196, %f381;
	fma.rn.f32 	%f380, %f190, %f197, %f380;
	fma.rn.f32 	%f379, %f190, %f198, %f379;
	fma.rn.f32 	%f378, %f190, %f199, %f378;
	fma.rn.f32 	%f377, %f190, %f200, %f377;
	fma.rn.f32 	%f376, %f191, %f193, %f376;
	fma.rn.f32 	%f375, %f191, %f194, %f375;
	fma.rn.f32 	%f374, %f191, %f195, %f374;
	fma.rn.f32 	%f373, %f191, %f196, %f373;
	fma.rn.f32 	%f372, %f191, %f197, %f372;
	fma.rn.f32 	%f371, %f191, %f198, %f371;
	fma.rn.f32 	%f370, %f191, %f199, %f370;
	fma.rn.f32 	%f369, %f191, %f200, %f369;
	fma.rn.f32 	%f368, %f192, %f193, %f368;
	fma.rn.f32 	%f367, %f192, %f194, %f367;
	fma.rn.f32 	%f366, %f192, %f195, %f366;
	fma.rn.f32 	%f365, %f192, %f196, %f365;
	fma.rn.f32 	%f364, %f192, %f197, %f364;
	fma.rn.f32 	%f363, %f192, %f198, %f363;
	fma.rn.f32 	%f362, %f192, %f199, %f362;
	fma.rn.f32 	%f361, %f192, %f200, %f361;
	add.s32 	%r286, %r286, 1;
	setp.ne.s32 	%p16, %r286, 32;
	@%p16 bra 	$L__BB37_18;
	bar.sync 	0;
	add.s32 	%r58, %r274, 1;
	setp.eq.s32 	%p17, %r274, %r7;
	mov.u32 	%r274, %r58;
	@%p17 bra 	$L__BB37_20;
	bra.uni 	$L__BB37_2;
$L__BB37_20:
	shl.b32 	%r267, %r1, 2;
	add.s32 	%r21, %r3, %r267;
	shl.b32 	%r269, %r2, 3;
	add.s32 	%r22, %r4, %r269;
	setp.lt.s32 	%p18, %r21, %r72;
	mul.lo.s32 	%r23, %r21, %r73;
	setp.lt.s32 	%p19, %r22, %r73;
	and.pred  	%p20, %p18, %p19;
	@%p20 bra 	$L__BB37_21;
	bra.uni 	$L__BB37_22;
$L__BB37_21:
	add.s32 	%r270, %r22, %r23;
	mul.wide.s32 	%rd40, %r270, 4;
	add.s64 	%rd41, %rd1, %rd40;
	ld.global.f32 	%f201, [%rd41];
	mul.f32 	%f202, %f130, %f201;
	fma.rn.f32 	%f203, %f129, %f392, %f202;
	st.global.f32 	[%rd41], %f203;
$L__BB37_22:
	setp.ge.s32 	%p21, %r21, %r72;
	add.s32 	%r59, %r22, 1;
	setp.ge.s32 	%p22, %r59, %r73;
	cvt.s64.s32 	%rd42, %r23;
	cvt.s64.s32 	%rd4, %r22;
	add.s64 	%rd43, %rd4, %rd42;
	shl.b64 	%rd44, %rd43, 2;
	add.s64 	%rd5, %rd1, %rd44;
	or.pred  	%p23, %p21, %p22;
	@%p23 bra 	$L__BB37_24;
	ld.global.f32 	%f204, [%rd5+4];
	mul.f32 	%f205, %f130, %f204;
	fma.rn.f32 	%f206, %f129, %f391, %f205;
	st.global.f32 	[%rd5+4], %f206;
$L__BB37_24:
	setp.ge.s32 	%p24, %r21, %r72;
	add.s32 	%r60, %r22, 2;
	setp.ge.s32 	%p25, %r60, %r73;
	or.pred  	%p26, %p24, %p25;
	@%p26 bra 	$L__BB37_26;
	ld.global.f32 	%f207, [%rd5+8];
	mul.f32 	%f208, %f130, %f207;
	fma.rn.f32 	%f209, %f129, %f390, %f208;
	st.global.f32 	[%rd5+8], %f209;
$L__BB37_26:
	setp.ge.s32 	%p27, %r21, %r72;
	add.s32 	%r61, %r22, 3;
	setp.ge.s32 	%p28, %r61, %r73;
	or.pred  	%p29, %p27, %p28;
	@%p29 bra 	$L__BB37_28;
	ld.global.f32 	%f210, [%rd5+12];
	mul.f32 	%f211, %f130, %f210;
	fma.rn.f32 	%f212, %f129, %f389, %f211;
	st.global.f32 	[%rd5+12], %f212;
$L__BB37_28:
	setp.ge.s32 	%p30, %r21, %r72;
	add.s32 	%r62, %r22, 4;
	setp.ge.s32 	%p31, %r62, %r73;
	or.pred  	%p32, %p30, %p31;
	@%p32 bra 	$L__BB37_30;
	ld.global.f32 	%f213, [%rd5+16];
	mul.f32 	%f214, %f130, %f213;
	fma.rn.f32 	%f215, %f129, %f388, %f214;
	st.global.f32 	[%rd5+16], %f215;
$L__BB37_30:
	setp.ge.s32 	%p33, %r21, %r72;
	add.s32 	%r63, %r22, 5;
	setp.ge.s32 	%p34, %r63, %r73;
	or.pred  	%p35, %p33, %p34;
	@%p35 bra 	$L__BB37_32;
	ld.global.f32 	%f216, [%rd5+20];
	mul.f32 	%f217, %f130, %f216;
	fma.rn.f32 	%f218, %f129, %f387, %f217;
	st.global.f32 	[%rd5+20], %f218;
$L__BB37_32:
	setp.ge.s32 	%p36, %r21, %r72;
	add.s32 	%r64, %r22, 6;
	setp.ge.s32 	%p37, %r64, %r73;
	or.pred  	%p38, %p36, %p37;
	@%p38 bra 	$L__BB37_34;
	ld.global.f32 	%f219, [%rd5+24];
	mul.f32 	%f220, %f130, %f219;
	fma.rn.f32 	%f221, %f129, %f386, %f220;
	st.global.f32 	[%rd5+24], %f221;
$L__BB37_34:
	setp.ge.s32 	%p39, %r21, %r72;
	add.s32 	%r65, %r22, 7;
	setp.ge.s32 	%p40, %r65, %r73;
	or.pred  	%p41, %p39, %p40;
	@%p41 bra 	$L__BB37_36;
	ld.global.f32 	%f222, [%rd5+28];
	mul.f32 	%f223, %f130, %f222;
	fma.rn.f32 	%f224, %f129, %f385, %f223;
	st.global.f32 	[%rd5+28], %f224;
$L__BB37_36:
	setp.ge.s32 	%p42, %r22, %r73;
	add.s32 	%r66, %r21, 1;
	setp.ge.s32 	%p43, %r66, %r72;
	add.s32 	%r67, %r23, %r73;
	or.pred  	%p44, %p43, %p42;
	@%p44 bra 	$L__BB37_38;
	add.s32 	%r271, %r22, %r67;
	mul.wide.s32 	%rd45, %r271, 4;
	add.s64 	%rd46, %rd1, %rd45;
	ld.global.f32 	%f225, [%rd46];
	mul.f32 	%f226, %f130, %f225;
	fma.rn.f32 	%f227, %f129, %f384, %f226;
	st.global.f32 	[%rd46], %f227;
$L__BB37_38:
	setp.ge.s32 	%p45, %r66, %r72;
	setp.ge.s32 	%p46, %r59, %r73;
	cvt.s64.s32 	%rd47, %r67;
	add.s64 	%rd48, %rd4, %rd47;
	shl.b64 	%rd49, %rd48, 2;
	add.s64 	%rd6, %rd1, %rd49;
	or.pred  	%p47, %p45, %p46;
	@%p47 bra 	$L__BB37_40;
	ld.global.f32 	%f228, [%rd6+4];
	mul.f32 	%f229, %f130, %f228;
	fma.rn.f32 	%f230, %f129, %f383, %f229;
	st.global.f32 	[%rd6+4], %f230;
$L__BB37_40:
	setp.ge.s32 	%p48, %r66, %r72;
	setp.ge.s32 	%p49, %r60, %r73;
	or.pred  	%p50, %p48, %p49;
	@%p50 bra 	$L__BB37_42;
	ld.global.f32 	%f231, [%rd6+8];
	mul.f32 	%f232, %f130, %f231;
	fma.rn.f32 	%f233, %f129, %f382, %f232;
	st.global.f32 	[%rd6+8], %f233;
$L__BB37_42:
	setp.ge.s32 	%p51, %r66, %r72;
	setp.ge.s32 	%p52, %r61, %r73;
	or.pred  	%p53, %p51, %p52;
	@%p53 bra 	$L__BB37_44;
	ld.global.f32 	%f234, [%rd6+12];
	mul.f32 	%f235, %f130, %f234;
	fma.rn.f32 	%f236, %f129, %f381, %f235;
	st.global.f32 	[%rd6+12], %f236;
$L__BB37_44:
	setp.ge.s32 	%p54, %r66, %r72;
	setp.ge.s32 	%p55, %r62, %r73;
	or.pred  	%p56, %p54, %p55;
	@%p56 bra 	$L__BB37_46;
	ld.global.f32 	%f237, [%rd6+16];
	mul.f32 	%f238, %f130, %f237;
	fma.rn.f32 	%f239, %f129, %f380, %f238;
	st.global.f32 	[%rd6+16], %f239;
$L__BB37_46:
	setp.ge.s32 	%p57, %r66, %r72;
	setp.ge.s32 	%p58, %r63, %r73;
	or.pred  	%p59, %p57, %p58;
	@%p59 bra 	$L__BB37_48;
	ld.global.f32 	%f240, [%rd6+20];
	mul.f32 	%f241, %f130, %f240;
	fma.rn.f32 	%f242, %f129, %f379, %f241;
	st.global.f32 	[%rd6+20], %f242;
$L__BB37_48:
	setp.ge.s32 	%p60, %r66, %r72;
	setp.ge.s32 	%p61, %r64, %r73;
	or.pred  	%p62, %p60, %p61;
	@%p62 bra 	$L__BB37_50;
	ld.global.f32 	%f243, [%rd6+24];
	mul.f32 	%f244, %f130, %f243;
	fma.rn.f32 	%f245, %f129, %f378, %f244;
	st.global.f32 	[%rd6+24], %f245;
$L__BB37_50:
	setp.ge.s32 	%p63, %r66, %r72;
	setp.ge.s32 	%p64, %r65, %r73;
	or.pred  	%p65, %p63, %p64;
	@%p65 bra 	$L__BB37_52;
	ld.global.f32 	%f246, [%rd6+28];
	mul.f32 	%f247, %f130, %f246;
	fma.rn.f32 	%f248, %f129, %f377, %f247;
	st.global.f32 	[%rd6+28], %f248;
$L__BB37_52:
	setp.ge.s32 	%p66, %r22, %r73;
	add.s32 	%r68, %r21, 2;
	setp.ge.s32 	%p67, %r68, %r72;
	add.s32 	%r69, %r67, %r73;
	or.pred  	%p68, %p67, %p66;
	@%p68 bra 	$L__BB37_54;
	add.s32 	%r272, %r22, %r69;
	mul.wide.s32 	%rd50, %r272, 4;
	add.s64 	%rd51, %rd1, %rd50;
	ld.global.f32 	%f249, [%rd51];
	mul.f32 	%f250, %f130, %f249;
	fma.rn.f32 	%f251, %f129, %f376, %f250;
	st.global.f32 	[%rd51], %f251;
$L__BB37_54:
	setp.ge.s32 	%p69, %r68, %r72;
	setp.ge.s32 	%p70, %r59, %r73;
	cvt.s64.s32 	%rd52, %r69;
	add.s64 	%rd53, %rd4, %rd52;
	shl.b64 	%rd54, %rd53, 2;
	add.s64 	%rd7, %rd1, %rd54;
	or.pred  	%p71, %p69, %p70;
	@%p71 bra 	$L__BB37_56;
	ld.global.f32 	%f252, [%rd7+4];
	mul.f32 	%f253, %f130, %f252;
	fma.rn.f32 	%f254, %f129, %f375, %f253;
	st.global.f32 	[%rd7+4], %f254;
$L__BB37_56:
	setp.ge.s32 	%p72, %r68, %r72;
	setp.ge.s32 	%p73, %r60, %r73;
	or.pred  	%p74, %p72, %p73;
	@%p74 bra 	$L__BB37_58;
	ld.global.f32 	%f255, [%rd7+8];
	mul.f32 	%f256, %f130, %f255;
	fma.rn.f32 	%f257, %f129, %f374, %f256;
	st.global.f32 	[%rd7+8], %f257;
$L__BB37_58:
	setp.ge.s32 	%p75, %r68, %r72;
	setp.ge.s32 	%p76, %r61, %r73;
	or.pred  	%p77, %p75, %p76;
	@%p77 bra 	$L__BB37_60;
	ld.global.f32 	%f258, [%rd7+12];
	mul.f32 	%f259, %f130, %f258;
	fma.rn.f32 	%f260, %f129, %f373, %f259;
	st.global.f32 	[%rd7+12], %f260;
$L__BB37_60:
	setp.ge.s32 	%p78, %r68, %r72;
	setp.ge.s32 	%p79, %r62, %r73;
	or.pred  	%p80, %p78, %p79;
	@%p80 bra 	$L__BB37_62;
	ld.global.f32 	%f261, [%rd7+16];
	mul.f32 	%f262, %f130, %f261;
	fma.rn.f32 	%f263, %f129, %f372, %f262;
	st.global.f32 	[%rd7+16], %f263;
$L__BB37_62:
	setp.ge.s32 	%p81, %r68, %r72;
	setp.ge.s32 	%p82, %r63, %r73;
	or.pred  	%p83, %p81, %p82;
	@%p83 bra 	$L__BB37_64;
	ld.global.f32 	%f264, [%rd7+20];
	mul.f32 	%f265, %f130, %f264;
	fma.rn.f32 	%f266, %f129, %f371, %f265;
	st.global.f32 	[%rd7+20], %f266;
$L__BB37_64:
	setp.ge.s32 	%p84, %r68, %r72;
	setp.ge.s32 	%p85, %r64, %r73;
	or.pred  	%p86, %p84, %p85;
	@%p86 bra 	$L__BB37_66;
	ld.global.f32 	%f267, [%rd7+24];
	mul.f32 	%f268, %f130, %f267;
	fma.rn.f32 	%f269, %f129, %f370, %f268;
	st.global.f32 	[%rd7+24], %f269;
$L__BB37_66:
	setp.ge.s32 	%p87, %r68, %r72;
	setp.ge.s32 	%p88, %r65, %r73;
	or.pred  	%p89, %p87, %p88;
	@%p89 bra 	$L__BB37_68;
	ld.global.f32 	%f270, [%rd7+28];
	mul.f32 	%f271, %f130, %f270;
	fma.rn.f32 	%f272, %f129, %f369, %f271;
	st.global.f32 	[%rd7+28], %f272;
$L__BB37_68:
	setp.ge.s32 	%p90, %r22, %r73;
	add.s32 	%r70, %r21, 3;
	setp.ge.s32 	%p91, %r70, %r72;
	add.s32 	%r71, %r69, %r73;
	or.pred  	%p92, %p91, %p90;
	@%p92 bra 	$L__BB37_70;
	add.s32 	%r273, %r22, %r71;
	mul.wide.s32 	%rd55, %r273, 4;
	add.s64 	%rd56, %rd1, %rd55;
	ld.global.f32 	%f273, [%rd56];
	mul.f32 	%f274, %f130, %f273;
	fma.rn.f32 	%f275, %f129, %f368, %f274;
	st.global.f32 	[%rd56], %f275;
$L__BB37_70:
	setp.ge.s32 	%p93, %r70, %r72;
	setp.ge.s32 	%p94, %r59, %r73;
	cvt.s64.s32 	%rd57, %r71;
	add.s64 	%rd58, %rd4, %rd57;
	shl.b64 	%rd59, %rd58, 2;
	add.s64 	%rd8, %rd1, %rd59;
	or.pred  	%p95, %p93, %p94;
	@%p95 bra 	$L__BB37_72;
	ld.global.f32 	%f276, [%rd8+4];
	mul.f32 	%f277, %f130, %f276;
	fma.rn.f32 	%f278, %f129, %f367, %f277;
	st.global.f32 	[%rd8+4], %f278;
$L__BB37_72:
	setp.ge.s32 	%p96, %r70, %r72;
	setp.ge.s32 	%p97, %r60, %r73;
	or.pred  	%p98, %p96, %p97;
	@%p98 bra 	$L__BB37_74;
	ld.global.f32 	%f279, [%rd8+8];
	mul.f32 	%f280, %f130, %f279;
	fma.rn.f32 	%f281, %f129, %f366, %f280;
	st.global.f32 	[%rd8+8], %f281;
$L__BB37_74:
	setp.ge.s32 	%p99, %r70, %r72;
	setp.ge.s32 	%p100, %r61, %r73;
	or.pred  	%p101, %p99, %p100;
	@%p101 bra 	$L__BB37_76;
	ld.global.f32 	%f282, [%rd8+12];
	mul.f32 	%f283, %f130, %f282;
	fma.rn.f32 	%f284, %f129, %f365, %f283;
	st.global.f32 	[%rd8+12], %f284;
$L__BB37_76:
	setp.ge.s32 	%p102, %r70, %r72;
	setp.ge.s32 	%p103, %r62, %r73;
	or.pred  	%p104, %p102, %p103;
	@%p104 bra 	$L__BB37_78;
	ld.global.f32 	%f285, [%rd8+16];
	mul.f32 	%f286, %f130, %f285;
	fma.rn.f32 	%f287, %f129, %f364, %f286;
	st.global.f32 	[%rd8+16], %f287;
$L__BB37_78:
	setp.ge.s32 	%p105, %r70, %r72;
	setp.ge.s32 	%p106, %r63, %r73;
	or.pred  	%p107, %p105, %p106;
	@%p107 bra 	$L__BB37_80;
	ld.global.f32 	%f288, [%rd8+20];
	mul.f32 	%f289, %f130, %f288;
	fma.rn.f32 	%f290, %f129, %f363, %f289;
	st.global.f32 	[%rd8+20], %f290;
$L__BB37_80:
	setp.ge.s32 	%p108, %r70, %r72;
	setp.ge.s32 	%p109, %r64, %r73;
	or.pred  	%p110, %p108, %p109;
	@%p110 bra 	$L__BB37_82;
	ld.global.f32 	%f291, [%rd8+24];
	mul.f32 	%f292, %f130, %f291;
	fma.rn.f32 	%f293, %f129, %f362, %f292;
	st.global.f32 	[%rd8+24], %f293;
$L__BB37_82:
	setp.ge.s32 	%p111, %r70, %r72;
	setp.ge.s32 	%p112, %r65, %r73;
	or.pred  	%p113, %p111, %p112;
	@%p113 bra 	$L__BB37_84;
	ld.global.f32 	%f294, [%rd8+28];
	mul.f32 	%f295, %f130, %f294;
	fma.rn.f32 	%f296, %f129, %f361, %f295;
	st.global.f32 	[%rd8+28], %f296;
$L__BB37_84:
	ret;

}
	// .globl	_Z20sgemm_vectorize_smemILi128ELi64ELi32ELi8ELi4EEvPKfS1_Pfiiiff
.visible .entry _Z20sgemm_vectorize_smemILi128ELi64ELi32ELi8ELi4EEvPKfS1_Pfiiiff(
	.param .u64 .ptr .align 1 _Z20sgemm_vectorize_smemILi128ELi64ELi32ELi8ELi4EEvPKfS1_Pfiiiff_param_0,
	.param .u64 .ptr .align 1 _Z20sgemm_vectorize_smemILi128ELi64ELi32ELi8ELi4EEvPKfS1_Pfiiiff_param_1,
	.param .u64 .ptr .align 1 _Z20sgemm_vectorize_smemILi128ELi64ELi32ELi8ELi4EEvPKfS1_Pfiiiff_param_2,
	.param .u32 _Z20sgemm_vectorize_smemILi128ELi64ELi32ELi8ELi4EEvPKfS1_Pfiiiff_param_3,
	.param .u32 _Z20sgemm_vectorize_smemILi128ELi64ELi32ELi8ELi4EEvPKfS1_Pfiiiff_param_4,
	.param .u32 _Z20sgemm_vectorize_smemILi128ELi64ELi32ELi8ELi4EEvPKfS1_Pfiiiff_param_5,
	.param .f32 _Z20sgemm_vectorize_smemILi128ELi64ELi32ELi8ELi4EEvPKfS1_Pfiiiff_param_6,
	.param .f32 _Z20sgemm_vectorize_smemILi128ELi64ELi32ELi8ELi4EEvPKfS1_Pfiiiff_param_7
)
{
	.reg .pred 	%p<114>;
	.reg .b32 	%r<295>;
	.reg .b32 	%f<393>;
	.reg .b64 	%rd<84>;
	// demoted variable
	.shared .align 4 .b8 _ZZ20sgemm_vectorize_smemILi128ELi64ELi32ELi8ELi4EEvPKfS1_PfiiiffE2As[16384];
	// demoted variable
	.shared .align 4 .b8 _ZZ20sgemm_vectorize_smemILi128ELi64ELi32ELi8ELi4EEvPKfS1_PfiiiffE2Bs[8192];
	ld.param.u64 	%rd13, [_Z20sgemm_vectorize_smemILi128ELi64ELi32ELi8ELi4EEvPKfS1_Pfiiiff_param_0];
	ld.param.u64 	%rd14, [_Z20sgemm_vectorize_smemILi128ELi64ELi32ELi8ELi4EEvPKfS1_Pfiiiff_param_1];
	ld.param.u64 	%rd15, [_Z20sgemm_vectorize_smemILi128ELi64ELi32ELi8ELi4EEvPKfS1_Pfiiiff_param_2];
	ld.param.u32 	%r76, [_Z20sgemm_vectorize_smemILi128ELi64ELi32ELi8ELi4EEvPKfS1_Pfiiiff_param_3];
	ld.param.u32 	%r77, [_Z20sgemm_vectorize_smemILi128ELi64ELi32ELi8ELi4EEvPKfS1_Pfiiiff_param_4];
	ld.param.u32 	%r78, [_Z20sgemm_vectorize_smemILi128ELi64ELi32ELi8ELi4EEvPKfS1_Pfiiiff_param_5];
	ld.param.f32 	%f129, [_Z20sgemm_vectorize_smemILi128ELi64ELi32ELi8ELi4EEvPKfS1_Pfiiiff_param_6];
	ld.param.f32 	%f130, [_Z20sgemm_vectorize_smemILi128ELi64ELi32ELi8ELi4EEvPKfS1_Pfiiiff_param_7];
	cvta.to.global.u64 	%rd1, %rd15;
	cvta.to.global.u64 	%rd2, %rd13;
	cvta.to.global.u64 	%rd3, %rd14;
	mov.u32 	%r1, %tid.y;
	mov.u32 	%r2, %tid.x;
	mov.u32 	%r79, %ctaid.y;
	shl.b32 	%r3, %r79, 7;
	mov.u32 	%r80, %ctaid.x;
	shl.b32 	%r4, %r80, 6;
	mov.u32 	%r81, %ntid.x;
	mad.lo.s32 	%r5, %r81, %r1, %r2;
	mov.u32 	%r82, %ntid.y;
	mul.lo.s32 	%r6, %r81, %r82;
	setp.lt.s32 	%p1, %r78, -30;
	mov.f32 	%f361, 0f00000000;
	mov.f32 	%f362, %f361;
	mov.f32 	%f363, %f361;
	mov.f32 	%f364, %f361;
	mov.f32 	%f365, %f361;
	mov.f32 	%f366, %f361;
	mov.f32 	%f367, %f361;
	mov.f32 	%f368, %f361;
	mov.f32 	%f369, %f361;
	mov.f32 	%f370, %f361;
	mov.f32 	%f371, %f361;
	mov.f32 	%f372, %f361;
	mov.f32 	%f373, %f361;
	mov.f32 	%f374, %f361;
	mov.f32 	%f375, %f361;
	mov.f32 	%f376, %f361;
	mov.f32 	%f377, %f361;
	mov.f32 	%f378, %f361;
	mov.f32 	%f379, %f361;
	mov.f32 	%f380, %f361;
	mov.f32 	%f381, %f361;
	mov.f32 	%f382, %f361;
	mov.f32 	%f383, %f361;
	mov.f32 	%f384, %f361;
	mov.f32 	%f385, %f361;
	mov.f32 	%f386, %f361;
	mov.f32 	%f387, %f361;
	mov.f32 	%f388, %f361;
	mov.f32 	%f389, %f361;
	mov.f32 	%f390, %f361;
	mov.f32 	%f391, %f361;
	mov.f32 	%f392, %f361;
	@%p1 bra 	$L__BB38_20;
	add.s32 	%r84, %r78, -1;
	shr.s32 	%r85, %r84, 31;
	shr.u32 	%r86, %r85, 27;
	add.s32 	%r87, %r84, %r86;
	shr.s32 	%r7, %r87, 5;
	add.s32 	%r8, %r5, %r6;
	max.u32 	%r88, %r8, 1024;
	setp.lt.u32 	%p2, %r8, 1024;
	selp.u32 	%r89, 1, 0, %p2;
	add.s32 	%r90, %r8, %r89;
	sub.s32 	%r91, %r88, %r90;
	div.u32 	%r92, %r91, %r6;
	add.s32 	%r9, %r92, %r89;
	max.u32 	%r93, %r8, 512;
	setp.lt.u32 	%p3, %r8, 512;
	selp.u32 	%r94, 1, 0, %p3;
	add.s32 	%r95, %r8, %r94;
	sub.s32 	%r96, %r93, %r95;
	div.u32 	%r97, %r96, %r6;
	add.s32 	%r10, %r97, %r94;
	and.b32  	%r11, %r9, 3;
	shl.b32 	%r98, %r5, 2;
	and.b32  	%r99, %r98, 28;
	shr.u32 	%r100, %r5, 3;
	add.s32 	%r101, %r3, %r100;
	mad.lo.s32 	%r12, %r101, %r78, %r99;
	shl.b32 	%r102, %r8, 2;
	and.b32  	%r103, %r102, 28;
	shr.u32 	%r104, %r8, 3;
	add.s32 	%r105, %r3, %r104;
	mad.lo.s32 	%r13, %r105, %r78, %r103;
	shl.b32 	%r106, %r8, 9;
	and.b32  	%r107, %r106, 3584;
	add.s32 	%r108, %r107, %r104;
	shl.b32 	%r109, %r108, 2;
	mov.u32 	%r110, _ZZ20sgemm_vectorize_smemILi128ELi64ELi32ELi8ELi4EEvPKfS1_PfiiiffE2As;
	add.s32 	%r14, %r110, %r109;
	add.s32 	%r15, %r8, %r6;
	shl.b32 	%r111, %r15, 2;
	and.b32  	%r112, %r111, 28;
	shr.u32 	%r113, %r15, 3;
	add.s32 	%r114, %r3, %r113;
	mad.lo.s32 	%r16, %r114, %r78, %r112;
	shl.b32 	%r115, %r15, 9;
	and.b32  	%r116, %r115, 3584;
	add.s32 	%r117, %r116, %r113;
	shl.b32 	%r118, %r117, 2;
	add.s32 	%r17, %r110, %r118;
	shr.u32 	%r18, %r5, 4;
	shr.u32 	%r19, %r8, 4;
	shr.u32 	%r20, %r15, 4;
	mov.b32 	%r282, 0;
	mov.f32 	%f361, 0f00000000;
$L__BB38_2:
	setp.gt.u32 	%p4, %r5, 1023;
	shl.b32 	%r25, %r282, 5;
	@%p4 bra 	$L__BB38_10;
	setp.eq.s32 	%p5, %r11, 3;
	mov.u32 	%r283, %r5;
	@%p5 bra 	$L__BB38_7;
	setp.eq.s32 	%p6, %r11, 0;
	add.s32 	%r119, %r25, %r12;
	mul.wide.s32 	%rd16, %r119, 4;
	add.s64 	%rd17, %rd2, %rd16;
	ld.global.nc.v4.f32 	{%f133, %f134, %f135, %f136}, [%rd17];
	shl.b32 	%r120, %r5, 9;
	and.b32  	%r121, %r120, 3584;
	shr.u32 	%r122, %r5, 3;
	add.s32 	%r123, %r121, %r122;
	shl.b32 	%r124, %r123, 2;
	mov.u32 	%r125, _ZZ20sgemm_vectorize_smemILi128ELi64ELi32ELi8ELi4EEvPKfS1_PfiiiffE2As;
	add.s32 	%r126, %r125, %r124;
	st.shared.f32 	[%r126], %f133;
	st.shared.f32 	[%r126+512], %f134;
	st.shared.f32 	[%r126+1024], %f135;
	st.shared.f32 	[%r126+1536], %f136;
	mov.u32 	%r283, %r8;
	@%p6 bra 	$L__BB38_7;
	setp.eq.s32 	%p7, %r11, 1;
	add.s32 	%r127, %r25, %r13;
	mul.wide.s32 	%rd18, %r127, 4;
	add.s64 	%rd19, %rd2, %rd18;
	ld.global.nc.v4.f32 	{%f137, %f138, %f139, %f140}, [%rd19];
	st.shared.f32 	[%r14], %f137;
	st.shared.f32 	[%r14+512], %f138;
	st.shared.f32 	[%r14+1024], %f139;
	st.shared.f32 	[%r14+1536], %f140;
	mov.u32 	%r283, %r15;
	@%p7 bra 	$L__BB38_7;
	add.s32 	%r283, %r15, %r6;
	add.s32 	%r128, %r25, %r16;
	mul.wide.s32 	%rd20, %r128, 4;
	add.s64 	%rd21, %rd2, %rd20;
	ld.global.nc.v4.f32 	{%f141, %f142, %f143, %f144}, [%rd21];
	st.shared.f32 	[%r17], %f141;
	st.shared.f32 	[%r17+512], %f142;
	st.shared.f32 	[%r17+1024], %f143;
	st.shared.f32 	[%r17+1536], %f144;
$L__BB38_7:
	setp.lt.u32 	%p8, %r9, 3;
	@%p8 bra 	$L__BB38_10;
	shl.b32 	%r285, %r283, 2;
	shl.b32 	%r129, %r6, 3;
	add.s32 	%r291, %r129, %r285;
	shl.b32 	%r130, %r6, 1;
	add.s32 	%r290, %r130, %r283;
	mad.lo.s32 	%r289, %r6, 12, %r285;
	mad.lo.s32 	%r288, %r6, 3, %r283;
	add.s32 	%r287, %r6, %r283;
	shl.b32 	%r286, %r287, 2;
$L__BB38_9:
	.pragma "nounroll";
	and.b32  	%r131, %r285, 28;
	shr.u32 	%r132, %r283, 3;
	add.s32 	%r133, %r131, %r25;
	add.s32 	%r134, %r3, %r132;
	mad.lo.s32 	%r135, %r134, %r78, %r133;
	mul.wide.s32 	%rd22, %r135, 4;
	add.s64 	%rd23, %rd2, %rd22;
	ld.global.nc.v4.f32 	{%f145, %f146, %f147, %f148}, [%rd23];
	shl.b32 	%r136, %r285, 7;
	and.b32  	%r137, %r136, 3584;
	add.s32 	%r138, %r137, %r132;
	shl.b32 	%r139, %r138, 2;
	mov.u32 	%r140, _ZZ20sgemm_vectorize_smemILi128ELi64ELi32ELi8ELi4EEvPKfS1_PfiiiffE2As;
	add.s32 	%r141, %r140, %r139;
	st.shared.f32 	[%r141], %f145;
	st.shared.f32 	[%r141+512], %f146;
	st.shared.f32 	[%r141+1024], %f147;
	st.shared.f32 	[%r141+1536], %f148;
	add.s32 	%r142, %r283, %r6;
	and.b32  	%r143, %r286, 28;
	shr.u32 	%r144, %r287, 3;
	add.s32 	%r145, %r143, %r25;
	add.s32 	%r146, %r3, %r144;
	mad.lo.s32 	%r147, %r146, %r78, %r145;
	mul.wide.s32 	%rd24, %r147, 4;
	add.s64 	%rd25, %rd2, %rd24;
	ld.global.nc.v4.f32 	{%f149, %f150, %f151, %f152}, [%rd25];
	shl.b32 	%r148, %r286, 7;
	and.b32  	%r149, %r148, 3584;
	add.s32 	%r150, %r149, %r144;
	shl.b32 	%r151, %r150, 2;
	add.s32 	%r152, %r140, %r151;
	st.shared.f32 	[%r152], %f149;
	st.shared.f32 	[%r152+512], %f150;
	st.shared.f32 	[%r152+1024], %f151;
	st.shared.f32 	[%r152+1536], %f152;
	add.s32 	%r153, %r142, %r6;
	and.b32  	%r154, %r291, 28;
	shr.u32 	%r155, %r290, 3;
	add.s32 	%r156, %r154, %r25;
	add.s32 	%r157, %r3, %r155;
	mad.lo.s32 	%r158, %r157, %r78, %r156;
	mul.wide.s32 	%rd26, %r158, 4;
	add.s64 	%rd27, %rd2, %rd26;
	ld.global.nc.v4.f32 	{%f153, %f154, %f155, %f156}, [%rd27];
	shl.b32 	%r159, %r291, 7;
	and.b32  	%r160, %r159, 3584;
	add.s32 	%r161, %r160, %r155;
	shl.b32 	%r162, %r161, 2;
	add.s32 	%r163, %r140, %r162;
	st.shared.f32 	[%r163], %f153;
	st.shared.f32 	[%r163+512], %f154;
	st.shared.f32 	[%r163+1024], %f155;
	st.shared.f32 	[%r163+1536], %f156;
	add.s32 	%r164, %r153, %r6;
	and.b32  	%r165, %r289, 28;
	shr.u32 	%r166, %r288, 3;
	add.s32 	%r167, %r165, %r25;
	add.s32 	%r168, %r3, %r166;
	mad.lo.s32 	%r169, %r168, %r78, %r167;
	mul.wide.s32 	%rd28, %r169, 4;
	add.s64 	%rd29, %rd2, %rd28;
	ld.global.nc.v4.f32 	{%f157, %f158, %f159, %f160}, [%rd29];
	shl.b32 	%r170, %r289, 7;
	and.b32  	%r171, %r170, 3584;
	add.s32 	%r172, %r171, %r166;
	shl.b32 	%r173, %r172, 2;
	add.s32 	%r174, %r140, %r173;
	st.shared.f32 	[%r174], %f157;
	st.shared.f32 	[%r174+512], %f158;
	st.shared.f32 	[%r174+1024], %f159;
	st.shared.f32 	[%r174+1536], %f160;
	add.s32 	%r283, %r164, %r6;
	shl.b32 	%r175, %r6, 4;
	add.s32 	%r291, %r291, %r175;
	shl.b32 	%r176, %r6, 2;
	add.s32 	%r290, %r290, %r176;
	add.s32 	%r289, %r289, %r175;
	add.s32 	%r288, %r288, %r176;
	add.s32 	%r287, %r287, %r176;
	add.s32 	%r286, %r286, %r175;
	add.s32 	%r285, %r285, %r175;
	setp.lt.u32 	%p9, %r283, 1024;
	@%p9 bra 	$L__BB38_9;
$L__BB38_10:
	setp.gt.u32 	%p10, %r5, 511;
	@%p10 bra 	$L__BB38_17;
	and.b32  	%r35, %r10, 3;
	setp.eq.s32 	%p11, %r35, 3;
	mov.u32 	%r284, %r5;
	@%p11 bra 	$L__BB38_15;
	setp.eq.s32 	%p12, %r35, 0;
	add.s32 	%r177, %r25, %r18;
	shl.b32 	%r178, %r5, 2;
	and.b32  	%r179, %r178, 60;
	add.s32 	%r180, %r179, %r4;
	mad.lo.s32 	%r181, %r177, %r77, %r180;
	mul.wide.s32 	%rd30, %r181, 4;
	add.s64 	%rd31, %rd3, %rd30;
	ld.global.nc.v4.f32 	{%f161, %f162, %f163, %f164}, [%rd31];
	shl.b32 	%r182, %r18, 8;
	shl.b32 	%r183, %r5, 4;
	and.b32  	%r184, %r183, 240;
	or.b32  	%r185, %r182, %r184;
	mov.u32 	%r186, _ZZ20sgemm_vectorize_smemILi128ELi64ELi32ELi8ELi4EEvPKfS1_PfiiiffE2Bs;
	add.s32 	%r187, %r186, %r185;
	st.shared.f32 	[%r187], %f161;
	st.shared.f32 	[%r187+4], %f162;
	st.shared.f32 	[%r187+8], %f163;
	st.shared.f32 	[%r187+12], %f164;
	mov.u32 	%r284, %r8;
	@%p12 bra 	$L__BB38_15;
	setp.eq.s32 	%p13, %r35, 1;
	add.s32 	%r188, %r25, %r19;
	shl.b32 	%r189, %r8, 2;
	and.b32  	%r190, %r189, 60;
	add.s32 	%r191, %r190, %r4;
	mad.lo.s32 	%r192, %r188, %r77, %r191;
	mul.wide.s32 	%rd32, %r192, 4;
	add.s64 	%rd33, %rd3, %rd32;
	ld.global.nc.v4.f32 	{%f165, %f166, %f167, %f168}, [%rd33];
	shl.b32 	%r193, %r19, 8;
	shl.b32 	%r194, %r8, 4;
	and.b32  	%r195, %r194, 240;
	or.b32  	%r196, %r193, %r195;
	mov.u32 	%r197, _ZZ20sgemm_vectorize_smemILi128ELi64ELi32ELi8ELi4EEvPKfS1_PfiiiffE2Bs;
	add.s32 	%r198, %r197, %r196;
	st.shared.f32 	[%r198], %f165;
	st.shared.f32 	[%r198+4], %f166;
	st.shared.f32 	[%r198+8], %f167;
	st.shared.f32 	[%r198+12], %f168;
	mov.u32 	%r284, %r15;
	@%p13 bra 	$L__BB38_15;
	add.s32 	%r284, %r15, %r6;
	add.s32 	%r199, %r25, %r20;
	shl.b32 	%r200, %r15, 2;
	and.b32  	%r201, %r200, 60;
	add.s32 	%r202, %r201, %r4;
	mad.lo.s32 	%r203, %r199, %r77, %r202;
	mul.wide.s32 	%rd34, %r203, 4;
	add.s64 	%rd35, %rd3, %rd34;
	ld.global.nc.v4.f32 	{%f169, %f170, %f171, %f172}, [%rd35];
	shl.b32 	%r204, %r20, 8;
	shl.b32 	%r205, %r15, 4;
	and.b32  	%r206, %r205, 240;
	or.b32  	%r207, %r204, %r206;
	mov.u32 	%r208, _ZZ20sgemm_vectorize_smemILi128ELi64ELi32ELi8ELi4EEvPKfS1_PfiiiffE2Bs;
	add.s32 	%r209, %r208, %r207;
	st.shared.f32 	[%r209], %f169;
	st.shared.f32 	[%r209+4], %f170;
	st.shared.f32 	[%r209+8], %f171;
	st.shared.f32 	[%r209+12], %f172;
$L__BB38_15:
	setp.lt.u32 	%p14, %r10, 3;
	@%p14 bra 	$L__BB38_17;
$L__BB38_16:
	.pragma "nounroll";
	shl.b32 	%r210, %r284, 2;
	and.b32  	%r211, %r210, 60;
	shr.u32 	%r212, %r284, 4;
	add.s32 	%r213, %r211, %r4;
	add.s32 	%r214, %r25, %r212;
	mad.lo.s32 	%r215, %r214, %r77, %r213;
	mul.wide.s32 	%rd36, %r215, 4;
	add.s64 	%rd37, %rd3, %rd36;
	ld.global.nc.v4.f32 	{%f173, %f174, %f175, %f176}, [%rd37];
	shl.b32 	%r216, %r284, 4;
	and.b32  	%r217, %r216, 240;
	shl.b32 	%r218, %r212, 8;
	or.b32  	%r219, %r218, %r217;
	mov.u32 	%r220, _ZZ20sgemm_vectorize_smemILi128ELi64ELi32ELi8ELi4EEvPKfS1_PfiiiffE2Bs;
	add.s32 	%r221, %r220, %r219;
	st.shared.f32 	[%r221], %f173;
	st.shared.f32 	[%r221+4], %f174;
	st.shared.f32 	[%r221+8], %f175;
	st.shared.f32 	[%r221+12], %f176;
	add.s32 	%r222, %r284, %r6;
	shl.b32 	%r223, %r222, 2;
	and.b32  	%r224, %r223, 60;
	shr.u32 	%r225, %r222, 4;
	add.s32 	%r226, %r224, %r4;
	add.s32 	%r227, %r25, %r225;
	mad.lo.s32 	%r228, %r227, %r77, %r226;
	mul.wide.s32 	%rd38, %r228, 4;
	add.s64 	%rd39, %rd3, %rd38;
	ld.global.nc.v4.f32 	{%f177, %f178, %f179, %f180}, [%rd39];
	shl.b32 	%r229, %r222, 4;
	and.b32  	%r230, %r229, 240;
	shl.b32 	%r231, %r225, 8;
	or.b32  	%r232, %r231, %r230;
	add.s32 	%r233, %r220, %r232;
	st.shared.f32 	[%r233], %f177;
	st.shared.f32 	[%r233+4], %f178;
	st.shared.f32 	[%r233+8], %f179;
	st.shared.f32 	[%r233+12], %f180;
	add.s32 	%r234, %r222, %r6;
	shl.b32 	%r235, %r234, 2;
	and.b32  	%r236, %r235, 60;
	shr.u32 	%r237, %r234, 4;
	add.s32 	%r238, %r236, %r4;
	add.s32 	%r239, %r25, %r237;
	mad.lo.s32 	%r240, %r239, %r77, %r238;
	mul.wide.s32 	%rd40, %r240, 4;
	add.s64 	%rd41, %rd3, %rd40;
	ld.global.nc.v4.f32 	{%f181, %f182, %f183, %f184}, [%rd41];
	shl.b32 	%r241, %r234, 4;
	and.b32  	%r242, %r241, 240;
	shl.b32 	%r243, %r237, 8;
	or.b32  	%r244, %r243, %r242;
	add.s32 	%r245, %r220, %r244;
	st.shared.f32 	[%r245], %f181;
	st.shared.f32 	[%r245+4], %f182;
	st.shared.f32 	[%r245+8], %f183;
	st.shared.f32 	[%r245+12], %f184;
	add.s32 	%r246, %r234, %r6;
	shl.b32 	%r247, %r246, 2;
	and.b32  	%r248, %r247, 60;
	shr.u32 	%r249, %r246, 4;
	add.s32 	%r250, %r248, %r4;
	add.s32 	%r251, %r25, %r249;
	mad.lo.s32 	%r252, %r251, %r77, %r250;
	mul.wide.s32 	%rd42, %r252, 4;
	add.s64 	%rd43, %rd3, %rd42;
	ld.global.nc.v4.f32 	{%f185, %f186, %f187, %f188}, [%rd43];
	shl.b32 	%r253, %r246, 4;
	and.b32  	%r254, %r253, 240;
	shl.b32 	%r255, %r249, 8;
	or.b32  	%r256, %r255, %r254;
	add.s32 	%r257, %r220, %r256;
	st.shared.f32 	[%r257], %f185;
	st.shared.f32 	[%r257+4], %f186;
	st.shared.f32 	[%r257+8], %f187;
	st.shared.f32 	[%r257+12], %f188;
	add.s32 	%r284, %r246, %r6;
	setp.lt.u32 	%p15, %r284, 512;
	@%p15 bra 	$L__BB38_16;
$L__BB38_17:
	bar.sync 	0;
	mov.b32 	%r294, 0;
$L__BB38_18:
	shl.b32 	%r259, %r294, 7;
	shl.b32 	%r260, %r1, 3;
	add.s32 	%r261, %r259, %r260;
	shl.b32 	%r262, %r261, 2;
	mov.u32 	%r263, _ZZ20sgemm_vectorize_smemILi128ELi64ELi32ELi8ELi4EEvPKfS1_PfiiiffE2As;
	add.s32 	%r264, %r263, %r262;
	ld.shared.f32 	%f189, [%r264];
	ld.shared.f32 	%f190, [%r264+4];
	ld.shared.f32 	%f191, [%r264+8];
	ld.shared.f32 	%f192, [%r264+12];
	ld.shared.f32 	%f193, [%r264+16];
	ld.shared.f32 	%f194, [%r264+20];
	ld.shared.f32 	%f195, [%r264+24];
	ld.shared.f32 	%f196, [%r264+28];
	shl.b32 	%r265, %r294, 6;
	shl.b32 	%r266, %r2, 2;
	add.s32 	%r267, %r265, %r266;
	shl.b32 	%r268, %r267, 2;
	mov.u32 	%r269, _ZZ20sgemm_vectorize_smemILi128ELi64ELi32ELi8ELi4EEvPKfS1_PfiiiffE2Bs;
	add.s32 	%r270, %r269, %r268;
	ld.shared.f32 	%f197, [%r270];
	ld.shared.f32 	%f198, [%r270+4];
	ld.shared.f32 	%f199, [%r270+8];
	ld.shared.f32 	%f200, [%r270+12];
	fma.rn.f32 	%f392, %f189, %f197, %f392;
	fma.rn.f32 	%f391, %f189, %f198, %f391;
	fma.rn.f32 	%f390, %f189, %f199, %f390;
	fma.rn.f32 	%f389, %f189, %f200, %f389;
	fma.rn.f32 	%f388, %f190, %f197, %f388;
	fma.rn.f32 	%f387, %f190, %f198, %f387;
	fma.rn.f32 	%f386, %f190, %f199, %f386;
	fma.rn.f32 	%f385, %f190, %f200, %f385;
	fma.rn.f32 	%f384, %f191, %f197, %f384;
	fma.rn.f32 	%f383, %f191, %f198, %f383;
	fma.rn.f32 	%f382, %f191, %f199, %f382;
	fma.rn.f32 	%f381, %f191, %f200, %f381;
	fma.rn.f32 	%f380, %f192, %f197, %f380;
	fma.rn.f32 	%f379, %f192, %f198, %f379;
	fma.rn.f32 	%f378, %f192, %f199, %f378;
	fma.rn.f32 	%f377, %f192, %f200, %f377;
	fma.rn.f32 	%f376, %f193, %f197, %f376;
	fma.rn.f32 	%f375, %f193, %f198, %f375;
	fma.rn.f32 	%f374, %f193, %f199, %f374;
	fma.rn.f32 	%f373, %f193, %f200, %f373;
	fma.rn.f32 	%f372, %f194, %f197, %f372;
	fma.rn.f32 	%f371, %f194, %f198, %f371;
	fma.rn.f32 	%f370, %f194, %f199, %f370;
	fma.rn.f32 	%f369, %f194, %f200, %f369;
	fma.rn.f32 	%f368, %f195, %f197, %f368;
	fma.rn.f32 	%f367, %f195, %f198, %f367;
	fma.rn.f32 	%f366, %f195, %f199, %f366;
	fma.rn.f32 	%f365, %f195, %f200, %f365;
	fma.rn.f32 	%f364, %f196, %f197, %f364;
	fma.rn.f32 	%f363, %f196, %f198, %f363;
	fma.rn.f32 	%f362, %f196, %f199, %f362;
	fma.rn.f32 	%f361, %f196, %f200, %f361;
	add.s32 	%r294, %r294, 1;
	setp.ne.s32 	%p16, %r294, 32;
	@%p16 bra 	$L__BB38_18;
	bar.sync 	0;
	add.s32 	%r58, %r282, 1;
	setp.eq.s32 	%p17, %r282, %r7;
	mov.u32 	%r282, %r58;
	@%p17 bra 	$L__BB38_20;
	bra.uni 	$L__BB38_2;
$L__BB38_20:
	shl.b32 	%r271, %r1, 3;
	add.s32 	%r21, %r3, %r271;
	shl.b32 	%r273, %r2, 2;
	add.s32 	%r22, %r4, %r273;
	setp.lt.s32 	%p18, %r21, %r76;
	mul.lo.s32 	%r23, %r21, %r77;
	setp.lt.s32 	%p19, %r22, %r77;
	and.pred  	%p20, %p18, %p19;
	@%p20 bra 	$L__BB38_21;
	bra.uni 	$L__BB38_22;
$L__BB38_21:
	add.s32 	%r274, %r22, %r23;
	mul.wide.s32 	%rd44, %r274, 4;
	add.s64 	%rd45, %rd1, %rd44;
	ld.global.f32 	%f201, [%rd45];
	mul.f32 	%f202, %f130, %f201;
	fma.rn.f32 	%f203, %f129, %f392, %f202;
	st.global.f32 	[%rd45], %f203;
$L__BB38_22:
	setp.ge.s32 	%p21, %r21, %r76;
	add.s32 	%r59, %r22, 1;
	setp.ge.s32 	%p22, %r59, %r77;
	cvt.s64.s32 	%rd46, %r23;
	cvt.s64.s32 	%rd4, %r22;
	add.s64 	%rd47, %rd4, %rd46;
	shl.b64 	%rd48, %rd47, 2;
	add.s64 	%rd5, %rd1, %rd48;
	or.pred  	%p23, %p21, %p22;
	@%p23 bra 	$L__BB38_24;
	ld.global.f32 	%f204, [%rd5+4];
	mul.f32 	%f205, %f130, %f204;
	fma.rn.f32 	%f206, %f129, %f391, %f205;
	st.global.f32 	[%rd5+4], %f206;
$L__BB38_24:
	setp.ge.s32 	%p24, %r21, %r76;
	add.s32 	%r60, %r22, 2;
	setp.ge.s32 	%p25, %r60, %r77;
	or.pred  	%p26, %p24, %p25;
	@%p26 bra 	$L__BB38_26;
	ld.global.f32 	%f207, [%rd5+8];
	mul.f32 	%f208, %f130, %f207;
	fma.rn.f32 	%f209, %f129, %f390, %f208;
	st.global.f32 	[%rd5+8], %f209;
$L__BB38_26:
	setp.ge.s32 	%p27, %r21, %r76;
	add.s32 	%r61, %r22, 3;
	setp.ge.s32 	%p28, %r61, %r77;
	or.pred  	%p29, %p27, %p28;
	@%p29 bra 	$L__BB38_28;
	ld.global.f32 	%f210, [%rd5+12];
	mul.f32 	%f211, %f130, %f210;
	fma.rn.f32 	%f212, %f129, %f389, %f211;
	st.global.f32 	[%rd5+12], %f212;
$L__BB38_28:
	setp.ge.s32 	%p30, %r22, %r77;
	add.s32 	%r62, %r21, 1;
	setp.ge.s32 	%p31, %r62, %r76;
	add.s32 	%r63, %r23, %r77;
	or.pred  	%p32, %p31, %p30;
	@%p32 bra 	$L__BB38_30;
	add.s32 	%r275, %r22, %r63;
	mul.wide.s32 	%rd49, %r275, 4;
	add.s64 	%rd50, %rd1, %rd49;
	ld.global.f32 	%f213, [%rd50];
	mul.f32 	%f214, %f130, %f213;
	fma.rn.f32 	%f215, %f129, %f388, %f214;
	st.global.f32 	[%rd50], %f215;
$L__BB38_30:
	setp.ge.s32 	%p33, %r62, %r76;
	setp.ge.s32 	%p34, %r59, %r77;
	cvt.s64.s32 	%rd51, %r63;
	add.s64 	%rd52, %rd4, %rd51;
	shl.b64 	%rd53, %rd52, 2;
	add.s64 	%rd6, %rd1, %rd53;
	or.pred  	%p35, %p33, %p34;
	@%p35 bra 	$L__BB38_32;
	ld.global.f32 	%f216, [%rd6+4];
	mul.f32 	%f217, %f130, %f216;
	fma.rn.f32 	%f218, %f129, %f387, %f217;
	st.global.f32 	[%rd6+4], %f218;
$L__BB38_32:
	setp.ge.s32 	%p36, %r62, %r76;
	setp.ge.s32 	%p37, %r60, %r77;
	or.pred  	%p38, %p36, %p37;
	@%p38 bra 	$L__BB38_34;
	ld.global.f32 	%f219, [%rd6+8];
	mul.f32 	%f220, %f130, %f219;
	fma.rn.f32 	%f221, %f129, %f386, %f220;
	st.global.f32 	[%rd6+8], %f221;
$L__BB38_34:
	setp.ge.s32 	%p39, %r62, %r76;
	setp.ge.s32 	%p40, %r61, %r77;
	or.pred  	%p41, %p39, %p40;
	@%p41 bra 	$L__BB38_36;
	ld.global.f32 	%f222, [%rd6+12];
	mul.f32 	%f223, %f130, %f222;
	fma.rn.f32 	%f224, %f129, %f385, %f223;
	st.global.f32 	[%rd6+12], %f224;
$L__BB38_36:
	setp.ge.s32 	%p42, %r22, %r77;
	add.s32 	%r64, %r21, 2;
	setp.ge.s32 	%p43, %r64, %r76;
	add.s32 	%r65, %r63, %r77;
	or.pred  	%p44, %p43, %p42;
	@%p44 bra 	$L__BB38_38;
	add.s32 	%r276, %r22, %r65;
	mul.wide.s32 	%rd54, %r276, 4;
	add.s64 	%rd55, %rd1, %rd54;
	ld.global.f32 	%f225, [%rd55];
	mul.f32 	%f226, %f130, %f225;
	fma.rn.f32 	%f227, %f129, %f384, %f226;
	st.global.f32 	[%rd55], %f227;
$L__BB38_38:
	setp.ge.s32 	%p45, %r64, %r76;
	setp.ge.s32 	%p46, %r59, %r77;
	cvt.s64.s32 	%rd56, %r65;
	add.s64 	%rd57, %rd4, %rd56;
	shl.b64 	%rd58, %rd57, 2;
	add.s64 	%rd7, %rd1, %rd58;
	or.pred  	%p47, %p45, %p46;
	@%p47 bra 	$L__BB38_40;
	ld.global.f32 	%f228, [%rd7+4];
	mul.f32 	%f229, %f130, %f228;
	fma.rn.f32 	%f230, %f129, %f383, %f229;
	st.global.f32 	[%rd7+4], %f230;
$L__BB38_40:
	setp.ge.s32 	%p48, %r64, %r76;
	setp.ge.s32 	%p49, %r60, %r77;
	or.pred  	%p50, %p48, %p49;
	@%p50 bra 	$L__BB38_42;
	ld.global.f32 	%f231, [%rd7+8];
	mul.f32 	%f232, %f130, %f231;
	fma.rn.f32 	%f233, %f129, %f382, %f232;
	st.global.f32 	[%rd7+8], %f233;
$L__BB38_42:
	setp.ge.s32 	%p51, %r64, %r76;
	setp.ge.s32 	%p52, %r61, %r77;
	or.pred  	%p53, %p51, %p52;
	@%p53 bra 	$L__BB38_44;
	ld.global.f32 	%f234, [%rd7+12];
	mul.f32 	%f235, %f130, %f234;
	fma.rn.f32 	%f236, %f129, %f381, %f235;
	st.global.f32 	[%rd7+12], %f236;
$L__BB38_44:
	setp.ge.s32 	%p54, %r22, %r77;
	add.s32 	%r66, %r21, 3;
	setp.ge.s32 	%p55, %r66, %r76;
	add.s32 	%r67, %r65, %r77;
	or.pred  	%p56, %p55, %p54;
	@%p56 bra 	$L__BB38_46;
	add.s32 	%r277, %r22, %r67;
	mul.wide.s32 	%rd59, %r277, 4;
	add.s64 	%rd60, %rd1, %rd59;
	ld.global.f32 	%f237, [%rd60];
	mul.f32 	%f238, %f130, %f237;
	fma.rn.f32 	%f239, %f129, %f380, %f238;
	st.global.f32 	[%rd60], %f239;
$L__BB38_46:
	setp.ge.s32 	%p57, %r66, %r76;
	setp.ge.s32 	%p58, %r59, %r77;
	cvt.s64.s32 	%rd61, %r67;
	add.s64 	%rd62, %rd4, %rd61;
	shl.b64 	%rd63, %rd62, 2;
	add.s64 	%rd8, %rd1, %rd63;
	or.pred  	%p59, %p57, %p58;
	@%p59 bra 	$L__BB38_48;
	ld.global.f32 	%f240, [%rd8+4];
	mul.f32 	%f241, %f130, %f240;
	fma.rn.f32 	%f242, %f129, %f379, %f241;
	st.global.f32 	[%rd8+4], %f242;
$L__BB38_48:
	setp.ge.s32 	%p60, %r66, %r76;
	setp.ge.s32 	%p61, %r60, %r77;
	or.pred  	%p62, %p60, %p61;
	@%p62 bra 	$L__BB38_50;
	ld.global.f32 	%f243, [%rd8+8];
	mul.f32 	%f244, %f130, %f243;
	fma.rn.f32 	%f245, %f129, %f378, %f244;
	st.global.f32 	[%rd8+8], %f245;
$L__BB38_50:
	setp.ge.s32 	%p63, %r66, %r76;
	setp.ge.s32 	%p64, %r61, %r77;
	or.pred  	%p65, %p63, %p64;
	@%p65 bra 	$L__BB38_52;
	ld.global.f32 	%f246, [%rd8+12];
	mul.f32 	%f247, %f130, %f246;
	fma.rn.f32 	%f248, %f129, %f377, %f247;
	st.global.f32 	[%rd8+12], %f248;
$L__BB38_52:
	setp.ge.s32 	%p66, %r22, %r77;
	add.s32 	%r68, %r21, 4;
	setp.ge.s32 	%p67, %r68, %r76;
	add.s32 	%r69, %r67, %r77;
	or.pred  	%p68, %p67, %p66;
	@%p68 bra 	$L__BB38_54;
	add.s32 	%r278, %r22, %r69;
	mul.wide.s32 	%rd64, %r278, 4;
	add.s64 	%rd65, %rd1, %rd64;
	ld.global.f32 	%f249, [%rd65];
	mul.f32 	%f250, %f130, %f249;
	fma.rn.f32 	%f251, %f129, %f376, %f250;
	st.global.f32 	[%rd65], %f251;
$L__BB38_54:
	setp.ge.s32 	%p69, %r68, %r76;
	setp.ge.s32 	%p70, %r59, %r77;
	cvt.s64.s32 	%rd66, %r69;
	add.s64 	%rd67, %rd4, %rd66;
	shl.b64 	%rd68, %rd67, 2;
	add.s64 	%rd9, %rd1, %rd68;
	or.pred  	%p71, %p69, %p70;
	@%p71 bra 	$L__BB38_56;
	ld.global.f32 	%f252, [%rd9+4];
	mul.f32 	%f253, %f130, %f252;
	fma.rn.f32 	%f254, %f129, %f375, %f253;
	st.global.f32 	[%rd9+4], %f254;
$L__BB38_56:
	setp.ge.s32 	%p72, %r68, %r76;
	setp.ge.s32 	%p73, %r60, %r77;
	or.pred  	%p74, %p72, %p73;
	@%p74 bra 	$L__BB38_58;
	ld.global.f32 	%f255, [%rd9+8];
	mul.f32 	%f256, %f130, %f255;
	fma.rn.f32 	%f257, %f129, %f374, %f256;
	st.global.f32 	[%rd9+8], %f257;
$L__BB38_58:
	setp.ge.s32 	%p75, %r68, %r76;
	setp.ge.s32 	%p76, %r61, %r77;
	or.pred  	%p77, %p75, %p76;
	@%p77 bra 	$L__BB38_60;
	ld.global.f32 	%f258, [%rd9+12];
	mul.f32 	%f259, %f130, %f258;
	fma.rn.f32 	%f260, %f129, %f373, %f259;
	st.global.f32 	[%rd9+12], %f260;
$L__BB38_60:
	setp.ge.s32 	%p78, %r22, %r77;
	add.s32 	%r70, %r21, 5;
	setp.ge.s32 	%p79, %r70, %r76;
	add.s32 	%r71, %r69, %r77;
	or.pred  	%p80, %p79, %p78;
	@%p80 bra 	$L__BB38_62;
	add.s32 	%r279, %r22, %r71;
	mul.wide.s32 	%rd69, %r279, 4;
	add.s64 	%rd70, %rd1, %rd69;
	ld.global.f32 	%f261, [%rd70];
	mul.f32 	%f262, %f130, %f261;
	fma.rn.f32 	%f263, %f129, %f372, %f262;
	st.global.f32 	[%rd70], %f263;
$L__BB38_62:
	setp.ge.s32 	%p81, %r70, %r76;
	setp.ge.s32 	%p82, %r59, %r77;
	cvt.s64.s32 	%rd71, %r71;
	add.s64 	%rd72, %rd4, %rd71;
	shl.b64 	%rd73, %rd72, 2;
	add.s64 	%rd10, %rd1, %rd73;
	or.pred  	%p83, %p81, %p82;
	@%p83 bra 	$L__BB38_64;
	ld.global.f32 	%f264, [%rd10+4];
	mul.f32 	%f265, %f130, %f264;
	fma.rn.f32 	%f266, %f129, %f371, %f265;
	st.global.f32 	[%rd10+4], %f266;
$L__BB38_64:
	setp.ge.s32 	%p84, %r70, %r76;
	setp.ge.s32 	%p85, %r60, %r77;
	or.pred  	%p86, %p84, %p85;
	@%p86 bra 	$L__BB38_66;
	ld.global.f32 	%f267, [%rd10+8];
	mul.f32 	%f268, %f130, %f267;
	fma.rn.f32 	%f269, %f129, %f370, %f268;
	st.global.f32 	[%rd10+8], %f269;
$L__BB38_66:
	setp.ge.s32 	%p87, %r70, %r76;
	setp.ge.s32 	%p88, %r61, %r77;
	or.pred  	%p89, %p87, %p88;
	@%p89 bra 	$L__BB38_68;
	ld.global.f32 	%f270, [%rd10+12];
	mul.f32 	%f271, %f130, %f270;
	fma.rn.f32 	%f272, %f129, %f369, %f271;
	st.global.f32 	[%rd10+12], %f272;
$L__BB38_68:
	setp.ge.s32 	%p90, %r22, %r77;
	add.s32 	%r72, %r21, 6;
	setp.ge.s32 	%p91, %r72, %r76;
	add.s32 	%r73, %r71, %r77;
	or.pred  	%p92, %p91, %p90;
	@%p92 bra 	$L__BB38_70;
	add.s32 	%r280, %r22, %r73;
	mul.wide.s32 	%rd74, %r280, 4;
	add.s64 	%rd75, %rd1, %rd74;
	ld.global.f32 	%f273, [%rd75];
	mul.f32 	%f274, %f130, %f273;
	fma.rn.f32 	%f275, %f129, %f368, %f274;
	st.global.f32 	[%rd75], %f275;
$L__BB38_70:
	setp.ge.s32 	%p93, %r72, %r76;
	setp.ge.s32 	%p94, %r59, %r77;
	cvt.s64.s32 	%rd76, %r73;
	add.s64 	%rd77, %rd4, %rd76;
	shl.b64 	%rd78, %rd77, 2;
	add.s64 	%rd11, %rd1, %rd78;
	or.pred  	%p95, %p93, %p94;
	@%p95 bra 	$L__BB38_72;
	ld.global.f32 	%f276, [%rd11+4];
	mul.f32 	%f277, %f130, %f276;
	fma.rn.f32 	%f278, %f129, %f367, %f277;
	st.global.f32 	[%rd11+4], %f278;
$L__BB38_72:
	setp.ge.s32 	%p96, %r72, %r76;
	setp.ge.s32 	%p97, %r60, %r77;
	or.pred  	%p98, %p96, %p97;
	@%p98 bra 	$L__BB38_74;
	ld.global.f32 	%f279, [%rd11+8];
	mul.f32 	%f280, %f130, %f279;
	fma.rn.f32 	%f281, %f129, %f366, %f280;
	st.global.f32 	[%rd11+8], %f281;
$L__BB38_74:
	setp.ge.s32 	%p99, %r72, %r76;
	setp.ge.s32 	%p100, %r61, %r77;
	or.pred  	%p101, %p99, %p100;
	@%p101 bra 	$L__BB38_76;
	ld.global.f32 	%f282, [%rd11+12];
	mul.f32 	%f283, %f130, %f282;
	fma.rn.f32 	%f284, %f129, %f365, %f283;
	st.global.f32 	[%rd11+12], %f284;
$L__BB38_76:
	setp.ge.s32 	%p102, %r22, %r77;
	add.s32 	%r74, %r21, 7;
	setp.ge.s32 	%p103, %r74, %r76;
	add.s32 	%r75, %r73, %r77;
	or.pred  	%p104, %p103, %p102;
	@%p104 bra 	$L__BB38_78;
	add.s32 	%r281, %r22, %r75;
	mul.wide.s32 	%rd79, %r281, 4;
	add.s64 	%rd80, %rd1, %rd79;
	ld.global.f32 	%f285, [%rd80];
	mul.f32 	%f286, %f130, %f285;
	fma.rn.f32 	%f287, %f129, %f364, %f286;
	st.global.f32 	[%rd80], %f287;
$L__BB38_78:
	setp.ge.s32 	%p105, %r74, %r76;
	setp.ge.s32 	%p106, %r59, %r77;
	cvt.s64.s32 	%rd81, %r75;
	add.s64 	%rd82, %rd4, %rd81;
	shl.b64 	%rd83, %rd82, 2;
	add.s64 	%rd12, %rd1, %rd83;
	or.pred  	%p107, %p105, %p106;
	@%p107 bra 	$L__BB38_80;
	ld.global.f32 	%f288, [%rd12+4];
	mul.f32 	%f289, %f130, %f288;
	fma.rn.f32 	%f290, %f129, %f363, %f289;
	st.global.f32 	[%rd12+4], %f290;
$L__BB38_80:
	setp.ge.s32 	%p108, %r74, %r76;
	setp.ge.s32 	%p109, %r60, %r77;
	or.pred  	%p110, %p108, %p109;
	@%p110 bra 	$L__BB38_82;
	ld.global.f32 	%f291, [%rd12+8];
	mul.f32 	%f292, %f130, %f291;
	fma.rn.f32 	%f293, %f129, %f362, %f292;
	st.global.f32 	[%rd12+8], %f293;
$L__BB38_82:
	setp.ge.s32 	%p111, %r74, %r76;
	setp.ge.s32 	%p112, %r61, %r77;
	or.pred  	%p113, %p111, %p112;
	@%p113 bra 	$L__BB38_84;
	ld.global.f32 	%f294, [%rd12+12];
	mul.f32 	%f295, %f130, %f294;
	fma.rn.f32 	%f296, %f129, %f361, %f295;
	st.global.f32 	[%rd12+12], %f296;
$L__BB38_84:
	ret;

}
	// .globl	_Z20sgemm_vectorize_smemILi128ELi64ELi32ELi8ELi8EEvPKfS1_Pfiiiff
.visible .entry _Z20sgemm_vectorize_smemILi128ELi64ELi32ELi8ELi8EEvPKfS1_Pfiiiff(
	.param .u64 .ptr .align 1 _Z20sgemm_vectorize_smemILi128ELi64ELi32ELi8ELi8EEvPKfS1_Pfiiiff_param_0,
	.param .u64 .ptr .align 1 _Z20sgemm_vectorize_smemILi128ELi64ELi32ELi8ELi8EEvPKfS1_Pfiiiff_param_1,
	.param .u64 .ptr .align 1 _Z20sgemm_vectorize_smemILi128ELi64ELi32ELi8ELi8EEvPKfS1_Pfiiiff_param_2,
	.param .u32 _Z20sgemm_vectorize_smemILi128ELi64ELi32ELi8ELi8EEvPKfS1_Pfiiiff_param_3,
	.param .u32 _Z20sgemm_vectorize_smemILi128ELi64ELi32ELi8ELi8EEvPKfS1_Pfiiiff_param_4,
	.param .u32 _Z20sgemm_vectorize_smemILi128ELi64ELi32ELi8ELi8EEvPKfS1_Pfiiiff_param_5,
	.param .f32 _Z20sgemm_vectorize_smemILi128ELi64ELi32ELi8ELi8EEvPKfS1_Pfiiiff_param_6,
	.param .f32 _Z20sgemm_vectorize_smemILi128ELi64ELi32ELi8ELi8EEvPKfS1_Pfiiiff_param_7
)
{
	.reg .pred 	%p<210>;
	.reg .b32 	%r<291>;
	.reg .b32 	%f<717>;
	.reg .b64 	%rd<84>;
	// demoted variable
	.shared .align 4 .b8 _ZZ20sgemm_vectorize_smemILi128ELi64ELi32ELi8ELi8EEvPKfS1_PfiiiffE2As[16384];
	// demoted variable
	.shared .align 4 .b8 _ZZ20sgemm_vectorize_smemILi128ELi64ELi32ELi8ELi8EEvPKfS1_PfiiiffE2Bs[8192];
	ld.param.u64 	%rd13, [_Z20sgemm_vectorize_smemILi128ELi64ELi32ELi8ELi8EEvPKfS1_Pfiiiff_param_0];
	ld.param.u64 	%rd14, [_Z20sgemm_vectorize_smemILi128ELi64ELi32ELi8ELi8EEvPKfS1_Pfiiiff_param_1];
	ld.param.u64 	%rd15, [_Z20sgemm_vectorize_smemILi128ELi64ELi32ELi8ELi8EEvPKfS1_Pfiiiff_param_2];
	ld.param.u32 	%r90, [_Z20sgemm_vectorize_smemILi128ELi64ELi32ELi8ELi8EEvPKfS1_Pfiiiff_param_3];
	ld.param.u32 	%r91, [_Z20sgemm_vectorize_smemILi128ELi64ELi32ELi8ELi8EEvPKfS1_Pfiiiff_param_4];
	ld.param.u32 	%r92, [_Z20sgemm_vectorize_smemILi128ELi64ELi32ELi8ELi8EEvPKfS1_Pfiiiff_param_5];
	ld.param.f32 	%f257, [_Z20sgemm_vectorize_smemILi128ELi64ELi32ELi8ELi8EEvPKfS1_Pfiiiff_param_6];
	ld.param.f32 	%f258, [_Z20sgemm_vectorize_smemILi128ELi64ELi32ELi8ELi8EEvPKfS1_Pfiiiff_param_7];
	cvta.to.global.u64 	%rd1, %rd15;
	cvta.to.global.u64 	%rd2, %rd13;
	cvta.to.global.u64 	%rd3, %rd14;
	mov.u32 	%r1, %tid.y;
	mov.u32 	%r2, %tid.x;
	mov.u32 	%r93, %ctaid.y;
	shl.b32 	%r3, %r93, 7;
	mov.u32 	%r94, %ctaid.x;
	shl.b32 	%r4, %r94, 6;
	mov.u32 	%r95, %ntid.x;
	mad.lo.s32 	%r5, %r95, %r1, %r2;
	mov.u32 	%r96, %ntid.y;
	mul.lo.s32 	%r6, %r95, %r96;
	setp.lt.s32 	%p1, %r92, -30;
	mov.f32 	%f653, 0f00000000;
	mov.f32 	%f654, %f653;
	mov.f32 	%f655, %f653;
	mov.f32 	%f656, %f653;
	mov.f32 	%f657, %f653;
	mov.f32 	%f658, %f653;
	mov.f32 	%f659, %f653;
	mov.f32 	%f660, %f653;
	mov.f32 	%f661, %f653;
	mov.f32 	%f662, %f653;
	mov.f32 	%f663, %f653;
	mov.f32 	%f664, %f653;
	mov.f32 	%f665, %f653;
	mov.f32 	%f666, %f653;
	mov.f32 	%f667, %f653;
	mov.f32 	%f668, %f653;
	mov.f32 	%f669, %f653;
	mov.f32 	%f670, %f653;
	mov.f32 	%f671, %f653;
	mov.f32 	%f672, %f653;
	mov.f32 	%f673, %f653;
	mov.f32 	%f674, %f653;
	mov.f32 	%f675, %f653;
	mov.f32 	%f676, %f653;
	mov.f32 	%f677, %f653;
	mov.f32 	%f678, %f653;
	mov.f32 	%f679, %f653;
	mov.f32 	%f680, %f653;
	mov.f32 	%f681, %f653;
	mov.f32 	%f682, %f653;
	mov.f32 	%f683, %f653;
	mov.f32 	%f684, %f653;
	mov.f32 	%f685, %f653;
	mov.f32 	%f686, %f653;
	mov.f32 	%f687, %f653;
	mov.f32 	%f688, %f653;
	mov.f32 	%f689, %f653;
	mov.f32 	%f690, %f653;
	mov.f32 	%f691, %f653;
	mov.f32 	%f692, %f653;
	mov.f32 	%f693, %f653;
	mov.f32 	%f694, %f653;
	mov.f32 	%f695, %f653;
	mov.f32 	%f696, %f653;
	mov.f32 	%f697, %f653;
	mov.f32 	%f698, %f653;
	mov.f32 	%f699, %f653;
	mov.f32 	%f700, %f653;
	mov.f32 	%f701, %f653;
	mov.f32 	%f702, %f653;
	mov.f32 	%f703, %f653;
	mov.f32 	%f704, %f653;
	mov.f32 	%f705, %f653;
	mov.f32 	%f706, %f653;
	mov.f32 	%f707, %f653;
	mov.f32 	%f708, %f653;
	mov.f32 	%f709, %f653;
	mov.f32 	%f710, %f653;
	mov.f32 	%f711, %f653;
	mov.f32 	%f712, %f653;
	mov.f32 	%f713, %f653;
	mov.f32 	%f714, %f653;
	mov.f32 	%f715, %f653;
	mov.f32 	%f716, %f653;
	@%p1 bra 	$L__BB39_20;
	add.s32 	%r98, %r92, -1;
	shr.s32 	%r99, %r98, 31;
	shr.u32 	%r100, %r99, 27;
	add.s32 	%r101, %r98, %r100;
	shr.s32 	%r7, %r101, 5;
	shl.b32 	%r8, %r1, 3;
	shl.b32 	%r9, %r2, 3;
	add.s32 	%r10, %r5, %r6;
	max.u32 	%r102, %r10, 1024;
	setp.lt.u32 	%p2, %r10, 1024;
	selp.u32 	%r103, 1, 0, %p2;
	add.s32 	%r104, %r10, %r103;
	sub.s32 	%r105, %r102, %r104;
	div.u32 	%r106, %r105, %r6;
	add.s32 	%r11, %r106, %r103;
	max.u32 	%r107, %r10, 512;
	setp.lt.u32 	%p3, %r10, 512;
	selp.u32 	%r108, 1, 0, %p3;
	add.s32 	%r109, %r10, %r108;
	sub.s32 	%r110, %r107, %r109;
	div.u32 	%r111, %r110, %r6;
	add.s32 	%r12, %r111, %r108;
	and.b32  	%r13, %r11, 3;
	shl.b32 	%r112, %r5, 2;
	and.b32  	%r113, %r112, 28;
	shr.u32 	%r114, %r5, 3;
	add.s32 	%r115, %r3, %r114;
	mad.lo.s32 	%r14, %r115, %r92, %r113;
	shl.b32 	%r116, %r5, 9;
	and.b32  	%r117, %r116, 3584;
	add.s32 	%r118, %r117, %r114;
	shl.b32 	%r119, %r118, 2;
	mov.u32 	%r120, _ZZ20sgemm_vectorize_smemILi128ELi64ELi32ELi8ELi8EEvPKfS1_PfiiiffE2As;
	add.s32 	%r15, %r120, %r119;
	shl.b32 	%r121, %r10, 2;
	and.b32  	%r122, %r121, 28;
	shr.u32 	%r123, %r10, 3;
	add.s32 	%r124, %r3, %r123;
	mad.lo.s32 	%r16, %r124, %r92, %r122;
	shl.b32 	%r125, %r10, 9;
	and.b32  	%r126, %r125, 3584;
	add.s32 	%r127, %r126, %r123;
	shl.b32 	%r128, %r127, 2;
	add.s32 	%r17, %r120, %r128;
	add.s32 	%r18, %r10, %r6;
	shl.b32 	%r129, %r18, 2;
	and.b32  	%r130, %r129, 28;
	shr.u32 	%r131, %r18, 3;
	add.s32 	%r132, %r3, %r131;
	mad.lo.s32 	%r19, %r132, %r92, %r130;
	shl.b32 	%r133, %r18, 9;
	and.b32  	%r134, %r133, 3584;
	add.s32 	%r135, %r134, %r131;
	shl.b32 	%r136, %r135, 2;
	add.s32 	%r20, %r120, %r136;
	add.s32 	%r21, %r18, %r6;
	and.b32  	%r22, %r12, 3;
	and.b32  	%r137, %r112, 60;
	shr.u32 	%r23, %r5, 4;
	add.s32 	%r24, %r137, %r4;
	shl.b32 	%r138, %r5, 4;
	and.b32  	%r139, %r138, 240;
	shl.b32 	%r140, %r23, 8;
	or.b32  	%r141, %r140, %r139;
	mov.u32 	%r142, _ZZ20sgemm_vectorize_smemILi128ELi64ELi32ELi8ELi8EEvPKfS1_PfiiiffE2Bs;
	add.s32 	%r25, %r142, %r141;
	and.b32  	%r143, %r121, 60;
	shr.u32 	%r26, %r10, 4;
	add.s32 	%r27, %r143, %r4;
	shl.b32 	%r144, %r10, 4;
	and.b32  	%r145, %r144, 240;
	shl.b32 	%r146, %r26, 8;
	or.b32  	%r147, %r146, %r145;
	add.s32 	%r28, %r142, %r147;
	and.b32  	%r148, %r129, 60;
	shr.u32 	%r29, %r18, 4;
	add.s32 	%r30, %r148, %r4;
	shl.b32 	%r149, %r18, 4;
	and.b32  	%r150, %r149, 240;
	shl.b32 	%r151, %r29, 8;
	or.b32  	%r152, %r151, %r150;
	add.s32 	%r31, %r142, %r152;
	shl.b32 	%r32, %r6, 4;
	shl.b32 	%r33, %r6, 2;
	mov.b32 	%r278, 0;
	mov.f32 	%f653, 0f00000000;
$L__BB39_2:
	setp.gt.u32 	%p4, %r5, 1023;
	shl.b32 	%r38, %r278, 5;
	@%p4 bra 	$L__BB39_10;
	setp.eq.s32 	%p5, %r13, 3;
	mov.u32 	%r279, %r5;
	@%p5 bra 	$L__BB39_7;
	setp.eq.s32 	%p6, %r13, 0;
	add.s32 	%r153, %r38, %r14;
	mul.wide.s32 	%rd16, %r153, 4;
	add.s64 	%rd17, %rd2, %rd16;
	ld.global.nc.v4.f32 	{%f261, %f262, %f263, %f264}, [%rd17];
	st.shared.f32 	[%r15], %f261;
	st.shared.f32 	[%r15+512], %f262;
	st.shared.f32 	[%r15+1024], %f263;
	st.shared.f32 	[%r15+1536], %f264;
	mov.u32 	%r279, %r10;
	@%p6 bra 	$L__BB39_7;
	setp.eq.s32 	%p7, %r13, 1;
	add.s32 	%r154, %r38, %r16;
	mul.wide.s32 	%rd18, %r154, 4;
	add.s64 	%rd19, %rd2, %rd18;
	ld.global.nc.v4.f32 	{%f265, %f266, %f267, %f268}, [%rd19];
	st.shared.f32 	[%r17], %f265;
	st.shared.f32 	[%r17+512], %f266;
	st.shared.f32 	[%r17+1024], %f267;
	st.shared.f32 	[%r17+1536], %f268;
	mov.u32 	%r279, %r18;
	@%p7 bra 	$L__BB39_7;
	add.s32 	%r155, %r38, %r19;
	mul.wide.s32 	%rd20, %r155, 4;
	add.s64 	%rd21, %rd2, %rd20;
	ld.global.nc.v4.f32 	{%f269, %f270, %f271, %f272}, [%rd21];
	st.shared.f32 	[%r20], %f269;
	st.shared.f32 	[%r20+512], %f270;
	st.shared.f32 	[%r20+1024], %f271;
	st.shared.f32 	[%r20+1536], %f272;
	mov.u32 	%r279, %r21;
$L__BB39_7:
	setp.lt.u32 	%p8, %r11, 3;
	@%p8 bra 	$L__BB39_10;
	shl.b32 	%r281, %r279, 2;
	shl.b32 	%r156, %r6, 3;
	add.s32 	%r287, %r156, %r281;
	shl.b32 	%r157, %r6, 1;
	add.s32 	%r286, %r157, %r279;
	mad.lo.s32 	%r285, %r6, 12, %r281;
	mad.lo.s32 	%r284, %r6, 3, %r279;
	add.s32 	%r283, %r6, %r279;
	shl.b32 	%r282, %r283, 2;
$L__BB39_9:
	.pragma "nounroll";
	and.b32  	%r158, %r281, 28;
	shr.u32 	%r159, %r279, 3;
	add.s32 	%r160, %r158, %r38;
	add.s32 	%r161, %r3, %r159;
	mad.lo.s32 	%r162, %r161, %r92, %r160;
	mul.wide.s32 	%rd22, %r162, 4;
	add.s64 	%rd23, %rd2, %rd22;
	ld.global.nc.v4.f32 	{%f273, %f274, %f275, %f276}, [%rd23];
	shl.b32 	%r163, %r281, 7;
	and.b32  	%r164, %r163, 3584;
	add.s32 	%r165, %r164, %r159;
	shl.b32 	%r166, %r165, 2;
	mov.u32 	%r167, _ZZ20sgemm_vectorize_smemILi128ELi64ELi32ELi8ELi8EEvPKfS1_PfiiiffE2As;
	add.s32 	%r168, %r167, %r166;
	st.shared.f32 	[%r168], %f273;
	st.shared.f32 	[%r168+512], %f274;
	st.shared.f32 	[%r168+1024], %f275;
	st.shared.f32 	[%r168+1536], %f276;
	add.s32 	%r169, %r279, %r6;
	and.b32  	%r170, %r282, 28;
	shr.u32 	%r171, %r283, 3;
	add.s32 	%r172, %r170, %r38;
	add.s32 	%r173, %r3, %r171;
	mad.lo.s32 	%r174, %r173, %r92, %r172;
	mul.wide.s32 	%rd24, %r174, 4;
	add.s64 	%rd25, %rd2, %rd24;
	ld.global.nc.v4.f32 	{%f277, %f278, %f279, %f280}, [%rd25];
	shl.b32 	%r175, %r282, 7;
	and.b32  	%r176, %r175, 3584;
	add.s32 	%r177, %r176, %r171;
	shl.b32 	%r178, %r177, 2;
	add.s32 	%r179, %r167, %r178;
	st.shared.f32 	[%r179], %f277;
	st.shared.f32 	[%r179+512], %f278;
	st.shared.f32 	[%r179+1024], %f279;
	st.shared.f32 	[%r179+1536], %f280;
	add.s32 	%r180, %r169, %r6;
	and.b32  	%r181, %r287, 28;
	shr.u32 	%r182, %r286, 3;
	add.s32 	%r183, %r181, %r38;
	add.s32 	%r184, %r3, %r182;
	mad.lo.s32 	%r185, %r184, %r92, %r183;
	mul.wide.s32 	%rd26, %r185, 4;
	add.s64 	%rd27, %rd2, %rd26;
	ld.global.nc.v4.f32 	{%f281, %f282, %f283, %f284}, [%rd27];
	shl.b32 	%r186, %r287, 7;
	and.b32  	%r187, %r186, 3584;
	add.s32 	%r188, %r187, %r182;
	shl.b32 	%r189, %r188, 2;
	add.s32 	%r190, %r167, %r189;
	st.shared.f32 	[%r190], %f281;
	st.shared.f32 	[%r190+512], %f282;
	st.shared.f32 	[%r190+1024], %f283;
	st.shared.f32 	[%r190+1536], %f284;
	add.s32 	%r191, %r180, %r6;
	and.b32  	%r192, %r285, 28;
	shr.u32 	%r193, %r284, 3;
	add.s32 	%r194, %r192, %r38;
	add.s32 	%r195, %r3, %r193;
	mad.lo.s32 	%r196, %r195, %r92, %r194;
	mul.wide.s32 	%rd28, %r196, 4;
	add.s64 	%rd29, %rd2, %rd28;
	ld.global.nc.v4.f32 	{%f285, %f286, %f287, %f288}, [%rd29];
	shl.b32 	%r197, %r285, 7;
	and.b32  	%r198, %r197, 3584;
	add.s32 	%r199, %r198, %r193;
	shl.b32 	%r200, %r199, 2;
	add.s32 	%r201, %r167, %r200;
	st.shared.f32 	[%r201], %f285;
	st.shared.f32 	[%r201+512], %f286;
	st.shared.f32 	[%r201+1024], %f287;
	st.shared.f32 	[%r201+1536], %f288;
	add.s32 	%r279, %r191, %r6;
	add.s32 	%r287, %r287, %r32;
	add.s32 	%r286, %r286, %r33;
	add.s32 	%r285, %r285, %r32;
	add.s32 	%r284, %r284, %r33;
	add.s32 	%r283, %r283, %r33;
	add.s32 	%r282, %r282, %r32;
	add.s32 	%r281, %r281, %r32;
	setp.lt.u32 	%p9, %r279, 1024;
	@%p9 bra 	$L__BB39_9;
$L__BB39_10:
	setp.gt.u32 	%p10, %r5, 511;
	@%p10 bra 	$L__BB39_17;
	setp.eq.s32 	%p11, %r22, 3;
	mov.u32 	%r280, %r5;
	@%p11 bra 	$L__BB39_15;
	setp.eq.s32 	%p12, %r22, 0;
	add.s32 	%r202, %r38, %r23;
	mad.lo.s32 	%r203, %r202, %r91, %r24;
	mul.wide.s32 	%rd30, %r203, 4;
	add.s64 	%rd31, %rd3, %rd30;
	ld.global.nc.v4.f32 	{%f289, %f290, %f291, %f292}, [%rd31];
	st.shared.f32 	[%r25], %f289;
	st.shared.f32 	[%r25+4], %f290;
	st.shared.f32 	[%r25+8], %f291;
	st.shared.f32 	[%r25+12], %f292;
	mov.u32 	%r280, %r10;
	@%p12 bra 	$L__BB39_15;
	setp.eq.s32 	%p13, %r22, 1;
	add.s32 	%r204, %r38, %r26;
	mad.lo.s32 	%r205, %r204, %r91, %r27;
	mul.wide.s32 	%rd32, %r205, 4;
	add.s64 	%rd33, %rd3, %rd32;
	ld.global.nc.v4.f32 	{%f293, %f294, %f295, %f296}, [%rd33];
	st.shared.f32 	[%r28], %f293;
	st.shared.f32 	[%r28+4], %f294;
	st.shared.f32 	[%r28+8], %f295;
	st.shared.f32 	[%r28+12], %f296;
	mov.u32 	%r280, %r18;
	@%p13 bra 	$L__BB39_15;
	add.s32 	%r206, %r38, %r29;
	mad.lo.s32 	%r207, %r206, %r91, %r30;
	mul.wide.s32 	%rd34, %r207, 4;
	add.s64 	%rd35, %rd3, %rd34;
	ld.global.nc.v4.f32 	{%f297, %f298, %f299, %f300}, [%rd35];
	st.shared.f32 	[%r31], %f297;
	st.shared.f32 	[%r31+4], %f298;
	st.shared.f32 	[%r31+8], %f299;
	st.shared.f32 	[%r31+12], %f300;
	mov.u32 	%r280, %r21;
$L__BB39_15:
	setp.lt.u32 	%p14, %r12, 3;
	@%p14 bra 	$L__BB39_17;
$L__BB39_16:
	.pragma "nounroll";
	shl.b32 	%r208, %r280, 2;
	and.b32  	%r209, %r208, 60;
	shr.u32 	%r210, %r280, 4;
	add.s32 	%r211, %r209, %r4;
	add.s32 	%r212, %r38, %r210;
	mad.lo.s32 	%r213, %r212, %r91, %r211;
	mul.wide.s32 	%rd36, %r213, 4;
	add.s64 	%rd37, %rd3, %rd36;
	ld.global.nc.v4.f32 	{%f301, %f302, %f303, %f304}, [%rd37];
	shl.b32 	%r214, %r280, 4;
	and.b32  	%r215, %r214, 240;
	shl.b32 	%r216, %r210, 8;
	or.b32  	%r217, %r216, %r215;
	mov.u32 	%r218, _ZZ20sgemm_vectorize_smemILi128ELi64ELi32ELi8ELi8EEvPKfS1_PfiiiffE2Bs;
	add.s32 	%r219, %r218, %r217;
	st.shared.f32 	[%r219], %f301;
	st.shared.f32 	[%r219+4], %f302;
	st.shared.f32 	[%r219+8], %f303;
	st.shared.f32 	[%r219+12], %f304;
	add.s32 	%r220, %r280, %r6;
	shl.b32 	%r221, %r220, 2;
	and.b32  	%r222, %r221, 60;
	shr.u32 	%r223, %r220, 4;
	add.s32 	%r224, %r222, %r4;
	add.s32 	%r225, %r38, %r223;
	mad.lo.s32 	%r226, %r225, %r91, %r224;
	mul.wide.s32 	%rd38, %r226, 4;
	add.s64 	%rd39, %rd3, %rd38;
	ld.global.nc.v4.f32 	{%f305, %f306, %f307, %f308}, [%rd39];
	shl.b32 	%r227, %r220, 4;
	and.b32  	%r228, %r227, 240;
	shl.b32 	%r229, %r223, 8;
	or.b32  	%r230, %r229, %r228;
	add.s32 	%r231, %r218, %r230;
	st.shared.f32 	[%r231], %f305;
	st.shared.f32 	[%r231+4], %f306;
	st.shared.f32 	[%r231+8], %f307;
	st.shared.f32 	[%r231+12], %f308;
	add.s32 	%r232, %r220, %r6;
	shl.b32 	%r233, %r232, 2;
	and.b32  	%r234, %r233, 60;
	shr.u32 	%r235, %r232, 4;
	add.s32 	%r236, %r234, %r4;
	add.s32 	%r237, %r38, %r235;
	mad.lo.s32 	%r238, %r237, %r91, %r236;
	mul.wide.s32 	%rd40, %r238, 4;
	add.s64 	%rd41, %rd3, %rd40;
	ld.global.nc.v4.f32 	{%f309, %f310, %f311, %f312}, [%rd41];
	shl.b32 	%r239, %r232, 4;
	and.b32  	%r240, %r239, 240;
	shl.b32 	%r241, %r235, 8;
	or.b32  	%r242, %r241, %r240;
	add.s32 	%r243, %r218, %r242;
	st.shared.f32 	[%r243], %f309;
	st.shared.f32 	[%r243+4], %f310;
	st.shared.f32 	[%r243+8], %f311;
	st.shared.f32 	[%r243+12], %f312;
	add.s32 	%r244, %r232, %r6;
	shl.b32 	%r245, %r244, 2;
	and.b32  	%r246, %r245, 60;
	shr.u32 	%r247, %r244, 4;
	add.s32 	%r248, %r246, %r4;
	add.s32 	%r249, %r38, %r247;
	mad.lo.s32 	%r250, %r249, %r91, %r248;
	mul.wide.s32 	%rd42, %r250, 4;
	add.s64 	%rd43, %rd3, %rd42;
	ld.global.nc.v4.f32 	{%f313, %f314, %f315, %f316}, [%rd43];
	shl.b32 	%r251, %r244, 4;
	and.b32  	%r252, %r251, 240;
	shl.b32 	%r253, %r247, 8;
	or.b32  	%r254, %r253, %r252;
	add.s32 	%r255, %r218, %r254;
	st.shared.f32 	[%r255], %f313;
	st.shared.f32 	[%r255+4], %f314;
	st.shared.f32 	[%r255+8], %f315;
	st.shared.f32 	[%r255+12], %f316;
	add.s32 	%r280, %r244, %r6;
	setp.lt.u32 	%p15, %r280, 512;
	@%p15 bra 	$L__BB39_16;
$L__BB39_17:
	bar.sync 	0;
	mov.b32 	%r290, 0;
$L__BB39_18:
	shl.b32 	%r257, %r290, 7;
	add.s32 	%r258, %r257, %r8;
	shl.b32 	%r259, %r258, 2;
	mov.u32 	%r260, _ZZ20sgemm_vectorize_smemILi128ELi64ELi32ELi8ELi8EEvPKfS1_PfiiiffE2As;
	add.s32 	%r261, %r260, %r259;
	ld.shared.f32 	%f317, [%r261];
	ld.shared.f32 	%f318, [%r261+4];
	ld.shared.f32 	%f319, [%r261+8];
	ld.shared.f32 	%f320, [%r261+12];
	ld.shared.f32 	%f321, [%r261+16];
	ld.shared.f32 	%f322, [%r261+20];
	ld.shared.f32 	%f323, [%r261+24];
	ld.shared.f32 	%f324, [%r261+28];
	shl.b32 	%r262, %r290, 6;
	add.s32 	%r263, %r262, %r9;
	shl.b32 	%r264, %r263, 2;
	mov.u32 	%r265, _ZZ20sgemm_vectorize_smemILi128ELi64ELi32ELi8ELi8EEvPKfS1_PfiiiffE2Bs;
	add.s32 	%r266, %r265, %r264;
	ld.shared.f32 	%f325, [%r266];
	ld.shared.f32 	%f326, [%r266+4];
	ld.shared.f32 	%f327, [%r266+8];
	ld.shared.f32 	%f328, [%r266+12];
	ld.shared.f32 	%f329, [%r266+16];
	ld.shared.f32 	%f330, [%r266+20];
	ld.shared.f32 	%f331, [%r266+24];
	ld.shared.f32 	%f332, [%r266+28];
	fma.rn.f32 	%f716, %f317, %f325, %f716;
	fma.rn.f32 	%f715, %f317, %f326, %f715;
	fma.rn.f32 	%f714, %f317, %f327, %f714;
	fma.rn.f32 	%f713, %f317, %f328, %f713;
	fma.rn.f32 	%f712, %f317, %f329, %f712;
	fma.rn.f32 	%f711, %f317, %f330, %f711;
	fma.rn.f32 	%f710, %f317, %f331, %f710;
	fma.rn.f32 	%f709, %f317, %f332, %f709;
	fma.rn.f32 	%f708, %f318, %f325, %f708;
	fma.rn.f32 	%f707, %f318, %f326, %f707;
	fma.rn.f32 	%f706, %f318, %f327, %f706;
	fma.rn.f32 	%f705, %f318, %f328, %f705;
	fma.rn.f32 	%f704, %f318, %f329, %f704;
	fma.rn.f32 	%f703, %f318, %f330, %f703;
	fma.rn.f32 	%f702, %f318, %f331, %f702;
	fma.rn.f32 	%f701, %f318, %f332, %f701;
	fma.rn.f32 	%f700, %f319, %f325, %f700;
	fma.rn.f32 	%f699, %f319, %f326, %f699;
	fma.rn.f32 	%f698, %f319, %f327, %f698;
	fma.rn.f32 	%f697, %f319, %f328, %f697;
	fma.rn.f32 	%f696, %f319, %f329, %f696;
	fma.rn.f32 	%f695, %f319, %f330, %f695;
	fma.rn.f32 	%f694, %f319, %f331, %f694;
	fma.rn.f32 	%f693, %f319, %f332, %f693;
	fma.rn.f32 	%f692, %f320, %f325, %f692;
	fma.rn.f32 	%f691, %f320, %f326, %f691;
	fma.rn.f32 	%f690, %f320, %f327, %f690;
	fma.rn.f32 	%f689, %f320, %f328, %f689;
	fma.rn.f32 	%f688, %f320, %f329, %f688;
	fma.rn.f32 	%f687, %f320, %f330, %f687;
	fma.rn.f32 	%f686, %f320, %f331, %f686;
	fma.rn.f32 	%f685, %f320, %f332, %f685;
	fma.rn.f32 	%f684, %f321, %f325, %f684;
	fma.rn.f32 	%f683, %f321, %f326, %f683;
	fma.rn.f32 	%f682, %f321, %f327, %f682;
	fma.rn.f32 	%f681, %f321, %f328, %f681;
	fma.rn.f32 	%f680, %f321, %f329, %f680;
	fma.rn.f32 	%f679, %f321, %f330, %f679;
	fma.rn.f32 	%f678, %f321, %f331, %f678;
	fma.rn.f32 	%f677, %f321, %f332, %f677;
	fma.rn.f32 	%f676, %f322, %f325, %f676;
	fma.rn.f32 	%f675, %f322, %f326, %f675;
	fma.rn.f32 	%f674, %f322, %f327, %f674;
	fma.rn.f32 	%f673, %f322, %f328, %f673;
	fma.rn.f32 	%f672, %f322, %f329, %f672;
	fma.rn.f32 	%f671, %f322, %f330, %f671;
	fma.rn.f32 	%f670, %f322, %f331, %f670;
	fma.rn.f32 	%f669, %f322, %f332, %f669;
	fma.rn.f32 	%f668, %f323, %f325, %f668;
	fma.rn.f32 	%f667, %f323, %f326, %f667;
	fma.rn.f32 	%f666, %f323, %f327, %f666;
	fma.rn.f32 	%f665, %f323, %f328, %f665;
	fma.rn.f32 	%f664, %f323, %f329, %f664;
	fma.rn.f32 	%f663, %f323, %f330, %f663;
	fma.rn.f32 	%f662, %f323, %f331, %f662;
	fma.rn.f32 	%f661, %f323, %f332, %f661;
	fma.rn.f32 	%f660, %f324, %f325, %f660;
	fma.rn.f32 	%f659, %f324, %f326, %f659;
	fma.rn.f32 	%f658, %f324, %f327, %f658;
	fma.rn.f32 	%f657, %f324, %f328, %f657;
	fma.rn.f32 	%f656, %f324, %f329, %f656;
	fma.rn.f32 	%f655, %f324, %f330, %f655;
	fma.rn.f32 	%f654, %f324, %f331, %f654;
	fma.rn.f32 	%f653, %f324, %f332, %f653;
	add.s32 	%r290, %r290, 1;
	setp.ne.s32 	%p16, %r290, 32;
	@%p16 bra 	$L__BB39_18;
	bar.sync 	0;
	add.s32 	%r68, %r278, 1;
	setp.eq.s32 	%p17, %r278, %r7;
	mov.u32 	%r278, %r68;
	@%p17 bra 	$L__BB39_20;
	bra.uni 	$L__BB39_2;
$L__BB39_20:
	shl.b32 	%r267, %r1, 3;
	add.s32 	%r34, %r3, %r267;
	shl.b32 	%r269, %r2, 3;
	add.s32 	%r35, %r4, %r269;
	setp.lt.s32 	%p18, %r34, %r90;
	mul.lo.s32 	%r36, %r34, %r91;
	setp.lt.s32 	%p19, %r35, %r91;
	and.pred  	%p20, %p18, %p19;
	@%p20 bra 	$L__BB39_21;
	bra.uni 	$L__BB39_22;
$L__BB39_21:
	add.s32 	%r270, %r35, %r36;
	mul.wide.s32 	%rd44, %r270, 4;
	add.s64 	%rd45, %rd1, %rd44;
	ld.global.f32 	%f333, [%rd45];
	mul.f32 	%f334, %f258, %f333;
	fma.rn.f32 	%f335, %f257, %f716, %f334;
	st.global.f32 	[%rd45], %f335;
$L__BB39_22:
	setp.ge.s32 	%p21, %r34, %r90;
	add.s32 	%r69, %r35, 1;
	setp.ge.s32 	%p22, %r69, %r91;
	cvt.s64.s32 	%rd46, %r36;
	cvt.s64.s32 	%rd4, %r35;
	add.s64 	%rd47, %rd4, %rd46;
	shl.b64 	%rd48, %rd47, 2;
	add.s64 	%rd5, %rd1, %rd48;
	or.pred  	%p23, %p21, %p22;
	@%p23 bra 	$L__BB39_24;
	ld.global.f32 	%f336, [%rd5+4];
	mul.f32 	%f337, %f258, %f336;
	fma.rn.f32 	%f338, %f257, %f715, %f337;
	st.global.f32 	[%rd5+4], %f338;
$L__BB39_24:
	add.s32 	%r70, %r35, 2;
	setp.ge.s32 	%p25, %r70, %r91;
	or.pred  	%p26, %p21, %p25;
	@%p26 bra 	$L__BB39_26;
	ld.global.f32 	%f339, [%rd5+8];
	mul.f32 	%f340, %f258, %f339;
	fma.rn.f32 	%f341, %f257, %f714, %f340;
	st.global.f32 	[%rd5+8], %f341;
$L__BB39_26:
	add.s32 	%r71, %r35, 3;
	setp.ge.s32 	%p28, %r71, %r91;
	or.pred  	%p29, %p21, %p28;
	@%p29 bra 	$L__BB39_28;
	ld.global.f32 	%f342, [%rd5+12];
	mul.f32 	%f343, %f258, %f342;
	fma.rn.f32 	%f344, %f257, %f713, %f343;
	st.global.f32 	[%rd5+12], %f344;
$L__BB39_28:
	add.s32 	%r72, %r35, 4;
	setp.ge.s32 	%p31, %r72, %r91;
	or.pred  	%p32, %p21, %p31;
	@%p32 bra 	$L__BB39_30;
	ld.global.f32 	%f345, [%rd5+16];
	mul.f32 	%f346, %f258, %f345;
	fma.rn.f32 	%f347, %f257, %f712, %f346;
	st.global.f32 	[%rd5+16], %f347;
$L__BB39_30:
	add.s32 	%r73, %r35, 5;
	setp.ge.s32 	%p34, %r73, %r91;
	or.pred  	%p35, %p21, %p34;
	@%p35 bra 	$L__BB39_32;
	ld.global.f32 	%f348, [%rd5+20];
	mul.f32 	%f349, %f258, %f348;
	fma.rn.f32 	%f350, %f257, %f711, %f349;
	st.global.f32 	[%rd5+20], %f350;
$L__BB39_32:
	add.s32 	%r74, %r35, 6;
	setp.ge.s32 	%p37, %r74, %r91;
	or.pred  	%p38, %p21, %p37;
	@%p38 bra 	$L__BB39_34;
	ld.global.f32 	%f351, [%rd5+24];
	mul.f32 	%f352, %f258, %f351;
	fma.rn.f32 	%f353, %f257, %f710, %f352;
	st.global.f32 	[%rd5+24], %f353;
$L__BB39_34:
	add.s32 	%r75, %r35, 7;
	setp.ge.s32 	%p40, %r75, %r91;
	or.pred  	%p41, %p21, %p40;
	@%p41 bra 	$L__BB39_36;
	ld.global.f32 	%f354, [%rd5+28];
	mul.f32 	%f355, %f258, %f354;
	fma.rn.f32 	%f356, %f257, %f709, %f355;
	st.global.f32 	[%rd5+28], %f356;
$L__BB39_36:
	setp.ge.s32 	%p42, %r35, %r91;
	add.s32 	%r76, %r34, 1;
	setp.ge.s32 	%p43, %r76, %r90;
	add.s32 	%r77, %r36, %r91;
	or.pred  	%p44, %p43, %p42;
	@%p44 bra 	$L__BB39_38;
	add.s32 	%r271, %r35, %r77;
	mul.wide.s32 	%rd49, %r271, 4;
	add.s64 	%rd50, %rd1, %rd49;
	ld.global.f32 	%f357, [%rd50];
	mul.f32 	%f358, %f258, %f357;
	fma.rn.f32 	%f359, %f257, %f708, %f358;
	st.global.f32 	[%rd50], %f359;
$L__BB39_38:
	cvt.s64.s32 	%rd51, %r77;
	add.s64 	%rd52, %rd4, %rd51;
	shl.b64 	%rd53, %rd52, 2;
	add.s64 	%rd6, %rd1, %rd53;
	or.pred  	%p47, %p43, %p22;
	@%p47 bra 	$L__BB39_40;
	ld.global.f32 	%f360, [%rd6+4];
	mul.f32 	%f361, %f258, %f360;
	fma.rn.f32 	%f362, %f257, %f707, %f361;
	st.global.f32 	[%rd6+4], %f362;
$L__BB39_40:
	or.pred  	%p50, %p43, %p25;
	@%p50 bra 	$L__BB39_42;
	ld.global.f32 	%f363, [%rd6+8];
	mul.f32 	%f364, %f258, %f363;
	fma.rn.f32 	%f365, %f257, %f706, %f364;
	st.global.f32 	[%rd6+8], %f365;
$L__BB39_42:
	or.pred  	%p53, %p43, %p28;
	@%p53 bra 	$L__BB39_44;
	ld.global.f32 	%f366, [%rd6+12];
	mul.f32 	%f367, %f258, %f366;
	fma.rn.f32 	%f368, %f257, %f705, %f367;
	st.global.f32 	[%rd6+12], %f368;
$L__BB39_44:
	setp.ge.s32 	%p54, %r76, %r90;
	setp.ge.s32 	%p55, %r72, %r91;
	or.pred  	%p56, %p54, %p55;
	@%p56 bra 	$L__BB39_46;
	ld.global.f32 	%f369, [%rd6+16];
	mul.f32 	%f370, %f258, %f369;
	fma.rn.f32 	%f371, %f257, %f704, %f370;
	st.global.f32 	[%rd6+16], %f371;
$L__BB39_46:
	setp.ge.s32 	%p58, %r73, %r91;
	or.pred  	%p59, %p54, %p58;
	@%p59 bra 	$L__BB39_48;
	ld.global.f32 	%f372, [%rd6+20];
	mul.f32 	%f373, %f258, %f372;
	fma.rn.f32 	%f374, %f257, %f703, %f373;
	st.global.f32 	[%rd6+20], %f374;
$L__BB39_48:
	setp.ge.s32 	%p61, %r74, %r91;
	or.pred  	%p62, %p54, %p61;
	@%p62 bra 	$L__BB39_50;
	ld.global.f32 	%f375, [%rd6+24];
	mul.f32 	%f376, %f258, %f375;
	fma.rn.f32 	%f377, %f257, %f702, %f376;
	st.global.f32 	[%rd6+24], %f377;
$L__BB39_50:
	setp.ge.s32 	%p64, %r75, %r91;
	or.pred  	%p65, %p54, %p64;
	@%p65 bra 	$L__BB39_52;
	ld.global.f32 	%f378, [%rd6+28];
	mul.f32 	%f379, %f258, %f378;
	fma.rn.f32 	%f380, %f257, %f701, %f379;
	st.global.f32 	[%rd6+28], %f380;
$L__BB39_52:
	setp.ge.s32 	%p66, %r35, %r91;
	add.s32 	%r78, %r34, 2;
	setp.ge.s32 	%p67, %r78, %r90;
	add.s32 	%r79, %r77, %r91;
	or.pred  	%p68, %p67, %p66;
	@%p68 bra 	$L__BB39_54;
	add.s32 	%r272, %r35, %r79;
	mul.wide.s32 	%rd54, %r272, 4;
	add.s64 	%rd55, %rd1, %rd54;
	ld.global.f32 	%f381, [%rd55];
	mul.f32 	%f382, %f258, %f381;
	fma.rn.f32 	%f383, %f257, %f700, %f382;
	st.global.f32 	[%rd55], %f383;
$L__BB39_54:
	setp.ge.s32 	%p70, %r69, %r91;
	cvt.s64.s32 	%rd56, %r79;
	add.s64 	%rd57, %rd4, %rd56;
	shl.b64 	%rd58, %rd57, 2;
	add.s64 	%rd7, %rd1, %rd58;
	or.pred  	%p71, %p67, %p70;
	@%p71 bra 	$L__BB39_56;
	ld.global.f32 	%f384, [%rd7+4];
	mul.f32 	%f385, %f258, %f384;
	fma.rn.f32 	%f386, %f257, %f699, %f385;
	st.global.f32 	[%rd7+4], %f386;
$L__BB39_56:
	setp.ge.s32 	%p73, %r70, %r91;
	or.pred  	%p74, %p67, %p73;
	@%p74 bra 	$L__BB39_58;
	ld.global.f32 	%f387, [%rd7+8];
	mul.f32 	%f388, %f258, %f387;
	fma.rn.f32 	%f389, %f257, %f698, %f388;
	st.global.f32 	[%rd7+8], %f389;
$L__BB39_58:
	setp.ge.s32 	%p76, %r71, %r91;
	or.pred  	%p77, %p67, %p76;
	@%p77 bra 	$L__BB39_60;
	ld.global.f32 	%f390, [%rd7+12];
	mul.f32 	%f391, %f258, %f390;
	fma.rn.f32 	%f392, %f257, %f697, %f391;
	st.global.f32 	[%rd7+12], %f392;
$L__BB39_60:
	or.pred  	%p80, %p67, %p55;
	@%p80 bra 	$L__BB39_62;
	ld.global.f32 	%f393, [%rd7+16];
	mul.f32 	%f394, %f258, %f393;
	fma.rn.f32 	%f395, %f257, %f696, %f394;
	st.global.f32 	[%rd7+16], %f395;
$L__BB39_62:
	or.pred  	%p83, %p67, %p58;
	@%p83 bra 	$L__BB39_64;
	ld.global.f32 	%f396, [%rd7+20];
	mul.f32 	%f397, %f258, %f396;
	fma.rn.f32 	%f398, %f257, %f695, %f397;
	st.global.f32 	[%rd7+20], %f398;
$L__BB39_64:
	setp.ge.s32 	%p84, %r78, %r90;
	setp.ge.s32 	%p85, %r74, %r91;
	or.pred  	%p86, %p84, %p85;
	@%p86 bra 	$L__BB39_66;
	ld.global.f32 	%f399, [%rd7+24];
	mul.f32 	%f400, %f258, %f399;
	fma.rn.f32 	%f401, %f257, %f694, %f400;
	st.global.f32 	[%rd7+24], %f401;
$L__BB39_66:
	setp.ge.s32 	%p87, %r78, %r90;
	setp.ge.s32 	%p88, %r75, %r91;
	or.pred  	%p89, %p87, %p88;
	@%p89 bra 	$L__BB39_68;
	ld.global.f32 	%f402, [%rd7+28];
	mul.f32 	%f403, %f258, %f402;
	fma.rn.f32 	%f404, %f257, %f693, %f403;
	st.global.f32 	[%rd7+28], %f404;
$L__BB39_68:
	setp.ge.s32 	%p90, %r35, %r91;
	add.s32 	%r80, %r34, 3;
	setp.ge.s32 	%p91, %r80, %r90;
	add.s32 	%r81, %r79, %r91;
	or.pred  	%p92, %p91, %p90;
	@%p92 bra 	$L__BB39_70;
	add.s32 	%r273, %r35, %r81;
	mul.wide.s32 	%rd59, %r273, 4;
	add.s64 	%rd60, %rd1, %rd59;
	ld.global.f32 	%f405, [%rd60];
	mul.f32 	%f406, %f258, %f405;
	fma.rn.f32 	%f407, %f257, %f692, %f406;
	st.global.f32 	[%rd60], %f407;
$L__BB39_70:
	setp.ge.s32 	%p93, %r80, %r90;
	setp.ge.s32 	%p94, %r69, %r91;
	cvt.s64.s32 	%rd61, %r81;
	add.s64 	%rd62, %rd4, %rd61;
	shl.b64 	%rd63, %rd62, 2;
	add.s64 	%rd8, %rd1, %rd63;
	or.pred  	%p95, %p93, %p94;
	@%p95 bra 	$L__BB39_72;
	ld.global.f32 	%f408, [%rd8+4];
	mul.f32 	%f409, %f258, %f408;
	fma.rn.f32 	%f410, %f257, %f691, %f409;
	st.global.f32 	[%rd8+4], %f410;
$L__BB39_72:
	setp.ge.s32 	%p96, %r80, %r90;
	setp.ge.s32 	%p97, %r70, %r91;
	or.pred  	%p98, %p96, %p97;
	@%p98 bra 	$L__BB39_74;
	ld.global.f32 	%f411, [%rd8+8];
	mul.f32 	%f412, %f258, %f411;
	fma.rn.f32 	%f413, %f257, %f690, %f412;
	st.global.f32 	[%rd8+8], %f413;
$L__BB39_74:
	setp.ge.s32 	%p99, %r80, %r90;
	setp.ge.s32 	%p100, %r71, %r91;
	or.pred  	%p101, %p99, %p100;
	@%p101 bra 	$L__BB39_76;
	ld.global.f32 	%f414, [%rd8+12];
	mul.f32 	%f415, %f258, %f414;
	fma.rn.f32 	%f416, %f257, %f689, %f415;
	st.global.f32 	[%rd8+12], %f416;
$L__BB39_76:
	setp.ge.s32 	%p102, %r80, %r90;
	setp.ge.s32 	%p103, %r72, %r91;
	or.pred  	%p104, %p102, %p103;
	@%p104 bra 	$L__BB39_78;
	ld.global.f32 	%f417, [%rd8+16];
	mul.f32 	%f418, %f258, %f417;
	fma.rn.f32 	%f419, %f257, %f688, %f418;
	st.global.f32 	[%rd8+16], %f419;
$L__BB39_78:
	setp.ge.s32 	%p105, %r80, %r90;
	setp.ge.s32 	%p106, %r73, %r91;
	or.pred  	%p107, %p105, %p106;
	@%p107 bra 	$L__BB39_80;
	ld.global.f32 	%f420, [%rd8+20];
	mul.f32 	%f421, %f258, %f420;
	fma.rn.f32 	%f422, %f257, %f687, %f421;
	st.global.f32 	[%rd8+20], %f422;
$L__BB39_80:
	setp.ge.s32 	%p108, %r80, %r90;
	setp.ge.s32 	%p109, %r74, %r91;
	or.pred  	%p110, %p108, %p109;
	@%p110 bra 	$L__BB39_82;
	ld.global.f32 	%f423, [%rd8+24];
	mul.f32 	%f424, %f258, %f423;
	fma.rn.f32 	%f425, %f257, %f686, %f424;
	st.global.f32 	[%rd8+24], %f425;
$L__BB39_82:
	setp.ge.s32 	%p111, %r80, %r90;
	setp.ge.s32 	%p112, %r75, %r91;
	or.pred  	%p113, %p111, %p112;
	@%p113 bra 	$L__BB39_84;
	ld.global.f32 	%f426, [%rd8+28];
	mul.f32 	%f427, %f258, %f426;
	fma.rn.f32 	%f428, %f257, %f685, %f427;
	st.global.f32 	[%rd8+28], %f428;
$L__BB39_84:
	setp.ge.s32 	%p114, %r35, %r91;
	add.s32 	%r82, %r34, 4;
	setp.ge.s32 	%p115, %r82, %r90;
	add.s32 	%r83, %r81, %r91;
	or.pred  	%p116, %p115, %p114;
	@%p116 bra 	$L__BB39_86;
	add.s32 	%r274, %r35, %r83;
	mul.wide.s32 	%rd64, %r274, 4;
	add.s64 	%rd65, %rd1, %rd64;
	ld.global.f32 	%f429, [%rd65];
	mul.f32 	%f430, %f258, %f429;
	fma.rn.f32 	%f431, %f257, %f684, %f430;
	st.global.f32 	[%rd65], %f431;
$L__BB39_86:
	setp.ge.s32 	%p117, %r82, %r90;
	setp.ge.s32 	%p118, %r69, %r91;
	cvt.s64.s32 	%rd66, %r83;
	add.s64 	%rd67, %rd4, %rd66;
	shl.b64 	%rd68, %rd67, 2;
	add.s64 	%rd9, %rd1, %rd68;
	or.pred  	%p119, %p117, %p118;
	@%p119 bra 	$L__BB39_88;
	ld.global.f32 	%f432, [%rd9+4];
	mul.f32 	%f433, %f258, %f432;
	fma.rn.f32 	%f434, %f257, %f683, %f433;
	st.global.f32 	[%rd9+4], %f434;
$L__BB39_88:
	setp.ge.s32 	%p120, %r82, %r90;
	setp.ge.s32 	%p121, %r70, %r91;
	or.pred  	%p122, %p120, %p121;
	@%p122 bra 	$L__BB39_90;
	ld.global.f32 	%f435, [%rd9+8];
	mul.f32 	%f436, %f258, %f435;
	fma.rn.f32 	%f437, %f257, %f682, %f436;
	st.global.f32 	[%rd9+8], %f437;
$L__BB39_90:
	setp.ge.s32 	%p123, %r82, %r90;
	setp.ge.s32 	%p124, %r71, %r91;
	or.pred  	%p125, %p123, %p124;
	@%p125 bra 	$L__BB39_92;
	ld.global.f32 	%f438, [%rd9+12];
	mul.f32 	%f439, %f258, %f438;
	fma.rn.f32 	%f440, %f257, %f681, %f439;
	st.global.f32 	[%rd9+12], %f440;
$L__BB39_92:
	setp.ge.s32 	%p126, %r82, %r90;
	setp.ge.s32 	%p127, %r72, %r91;
	or.pred  	%p128, %p126, %p127;
	@%p128 bra 	$L__BB39_94;
	ld.global.f32 	%f441, [%rd9+16];
	mul.f32 	%f442, %f258, %f441;
	fma.rn.f32 	%f443, %f257, %f680, %f442;
	st.global.f32 	[%rd9+16], %f443;
$L__BB39_94:
	setp.ge.s32 	%p129, %r82, %r90;
	setp.ge.s32 	%p130, %r73, %r91;
	or.pred  	%p131, %p129, %p130;
	@%p131 bra 	$L__BB39_96;
	ld.global.f32 	%f444, [%rd9+20];
	mul.f32 	%f445, %f258, %f444;
	fma.rn.f32 	%f446, %f257, %f679, %f445;
	st.global.f32 	[%rd9+20], %f446;
$L__BB39_96:
	setp.ge.s32 	%p132, %r82, %r90;
	setp.ge.s32 	%p133, %r74, %r91;
	or.pred  	%p134, %p132, %p133;
	@%p134 bra 	$L__BB39_98;
	ld.global.f32 	%f447, [%rd9+24];
	mul.f32 	%f448, %f258, %f447;
	fma.rn.f32 	%f449, %f257, %f678, %f448;
	st.global.f32 	[%rd9+24], %f449;
$L__BB39_98:
	setp.ge.s32 	%p135, %r82, %r90;
	setp.ge.s32 	%p136, %r75, %r91;
	or.pred  	%p137, %p135, %p136;
	@%p137 bra 	$L__BB39_100;
	ld.global.f32 	%f450, [%rd9+28];
	mul.f32 	%f451, %f258, %f450;
	fma.rn.f32 	%f452, %f257, %f677, %f451;
	st.global.f32 	[%rd9+28], %f452;
$L__BB39_100:
	setp.ge.s32 	%p138, %r35, %r91;
	add.s32 	%r84, %r34, 5;
	setp.ge.s32 	%p139, %r84, %r90;
	add.s32 	%r85, %r83, %r91;
	or.pred  	%p140, %p139, %p138;
	@%p140 bra 	$L__BB39_102;
	add.s32 	%r275, %r35, %r85;
	mul.wide.s32 	%rd69, %r275, 4;
	add.s64 	%rd70, %rd1, %rd69;
	ld.global.f32 	%f453, [%rd70];
	mul.f32 	%f454, %f258, %f453;
	fma.rn.f32 	%f455, %f257, %f676, %f454;
	st.global.f32 	[%rd70], %f455;
$L__BB39_102:
	setp.ge.s32 	%p141, %r84, %r90;
	setp.ge.s32 	%p142, %r69, %r91;
	cvt.s64.s32 	%rd71, %r85;
	add.s64 	%rd72, %rd4, %rd71;
	shl.b64 	%rd73, %rd72, 2;
	add.s64 	%rd10, %rd1, %rd73;
	or.pred  	%p143, %p141, %p142;
	@%p143 bra 	$L__BB39_104;
	ld.global.f32 	%f456, [%rd10+4];
	mul.f32 	%f457, %f258, %f456;
	fma.rn.f32 	%f458, %f257, %f675, %f457;
	st.global.f32 	[%rd10+4], %f458;
$L__BB39_104:
	setp.ge.s32 	%p144, %r84, %r90;
	setp.ge.s32 	%p145, %r70, %r91;
	or.pred  	%p146, %p144, %p145;
	@%p146 bra 	$L__BB39_106;
	ld.global.f32 	%f459, [%rd10+8];
	mul.f32 	%f460, %f258, %f459;
	fma.rn.f32 	%f461, %f257, %f674, %f460;
	st.global.f32 	[%rd10+8], %f461;
$L__BB39_106:
	setp.ge.s32 	%p147, %r84, %r90;
	setp.ge.s32 	%p148, %r71, %r91;
	or.pred  	%p149, %p147, %p148;
	@%p149 bra 	$L__BB39_108;
	ld.global.f32 	%f462, [%rd10+12];
	mul.f32 	%f463, %f258, %f462;
	fma.rn.f32 	%f464, %f257, %f673, %f463;
	st.global.f32 	[%rd10+12], %f464;
$L__BB39_108:
	setp.ge.s32 	%p150, %r84, %r90;
	setp.ge.s32 	%p151, %r72, %r91;
	or.pred  	%p152, %p150, %p151;
	@%p152 bra 	$L__BB39_110;
	ld.global.f32 	%f465, [%rd10+16];
	mul.f32 	%f466, %f258, %f465;
	fma.rn.f32 	%f467, %f257, %f672, %f466;
	st.global.f32 	[%rd10+16], %f467;
$L__BB39_110:
	setp.ge.s32 	%p153, %r84, %r90;
	setp.ge.s32 	%p154, %r73, %r91;
	or.pred  	%p155, %p153, %p154;
	@%p155 bra 	$L__BB39_112;
	ld.global.f32 	%f468, [%rd10+20];
	mul.f32 	%f469, %f258, %f468;
	fma.rn.f32 	%f470, %f257, %f671, %f469;
	st.global.f32 	[%rd10+20], %f470;
$L__BB39_112:
	setp.ge.s32 	%p156, %r84, %r90;
	setp.ge.s32 	%p157, %r74, %r91;
	or.pred  	%p158, %p156, %p157;
	@%p158 bra 	$L__BB39_114;
	ld.global.f32 	%f471, [%rd10+24];
	mul.f32 	%f472, %f258, %f471;
	fma.rn.f32 	%f473, %f257, %f670, %f472;
	st.global.f32 	[%rd10+24], %f473;
$L__BB39_114:
	setp.ge.s32 	%p159, %r84, %r90;
	setp.ge.s32 	%p160, %r75, %r91;
	or.pred  	%p161, %p159, %p160;
	@%p161 bra 	$L__BB39_116;
	ld.global.f32 	%f474, [%rd10+28];
	mul.f32 	%f475, %f258, %f474;
	fma.rn.f32 	%f476, %f257, %f669, %f475;
	st.global.f32 	[%rd10+28], %f476;
$L__BB39_116:
	setp.ge.s32 	%p162, %r35, %r91;
	add.s32 	%r86, %r34, 6;
	setp.ge.s32 	%p163, %r86, %r90;
	add.s32 	%r87, %r85, %r91;
	or.pred  	%p164, %p163, %p162;
	@%p164 bra 	$L__BB39_118;
	add.s32 	%r276, %r35, %r87;
	mul.wide.s32 	%rd74, %r276, 4;
	add.s64 	%rd75, %rd1, %rd74;
	ld.global.f32 	%f477, [%rd75];
	mul.f32 	%f478, %f258, %f477;
	fma.rn.f32 	%f479, %f257, %f668, %f478;
	st.global.f32 	[%rd75], %f479;
$L__BB39_118:
	setp.ge.s32 	%p165, %r86, %r90;
	setp.ge.s32 	%p166, %r69, %r91;
	cvt.s64.s32 	%rd76, %r87;
	add.s64 	%rd77, %rd4, %rd76;
	shl.b64 	%rd78, %rd77, 2;
	add.s64 	%rd11, %rd1, %rd78;
	or.pred  	%p167, %p165, %p166;
	@%p167 bra 	$L__BB39_120;
	ld.global.f32 	%f480, [%rd11+4];
	mul.f32 	%f481, %f258, %f480;
	fma.rn.f32 	%f482, %f257, %f667, %f481;
	st.global.f32 	[%rd11+4], %f482;
$L__BB39_120:
	setp.ge.s32 	%p168, %r86, %r90;
	setp.ge.s32 	%p169, %r70, %r91;
	or.pred  	%p170, %p168, %p169;
	@%p170 bra 	$L__BB39_122;
	ld.global.f32 	%f483, [%rd11+8];
	mul.f32 	%f484, %f258, %f483;
	fma.rn.f32 	%f485, %f257, %f666, %f484;
	st.global.f32 	[%rd11+8], %f485;
$L__BB39_122:
	setp.ge.s32 	%p171, %r86, %r90;
	setp.ge.s32 	%p172, %r71, %r91;
	or.pred  	%p173, %p171, %p172;
	@%p173 bra 	$L__BB39_124;
	ld.global.f32 	%f486, [%rd11+12];
	mul.f32 	%f487, %f258, %f486;
	fma.rn.f32 	%f488, %f257, %f665, %f487;
	st.global.f32 	[%rd11+12], %f488;
$L__BB39_124:
	setp.ge.s32 	%p174, %r86, %r90;
	setp.ge.s32 	%p175, %r72, %r91;
	or.pred  	%p176, %p174, %p175;
	@%p176 bra 	$L__BB39_126;
	ld.global.f32 	%f489, [%rd11+16];
	mul.f32 	%f490, %f258, %f489;
	fma.rn.f32 	%f491, %f257, %f664, %f490;
	st.global.f32 	[%rd11+16], %f491;
$L__BB39_126:
	setp.ge.s32 	%p177, %r86, %r90;
	setp.ge.s32 	%p178, %r73, %r91;
	or.pred  	%p179, %p177, %p178;
	@%p179 bra 	$L__BB39_128;
	ld.global.f32 	%f492, [%rd11+20];
	mul.f32 	%f493, %f258, %f492;
	fma.rn.f32 	%f494, %f257, %f663, %f493;
	st.global.f32 	[%rd11+20], %f494;
$L__BB39_128:
	setp.ge.s32 	%p180, %r86, %r90;
	setp.ge.s32 	%p181, %r74, %r91;
	or.pred  	%p182, %p180, %p181;
	@%p182 bra 	$L__BB39_130;
	ld.global.f32 	%f495, [%rd11+24];
	mul.f32 	%f496, %f258, %f495;
	fma.rn.f32 	%f497, %f257, %f662, %f496;
	st.global.f32 	[%rd11+24], %f497;
$L__BB39_130:
	setp.ge.s32 	%p183, %r86, %r90;
	setp.ge.s32 	%p184, %r75, %r91;
	or.pred  	%p185, %p183, %p184;
	@%p185 bra 	$L__BB39_132;
	ld.global.f32 	%f498, [%rd11+28];
	mul.f32 	%f499, %f258, %f498;
	fma.rn.f32 	%f500, %f257, %f661, %f499;
	st.global.f32 	[%rd11+28], %f500;
$L__BB39_132:
	setp.ge.s32 	%p186, %r35, %r91;
	add.s32 	%r88, %r34, 7;
	setp.ge.s32 	%p187, %r88, %r90;
	add.s32 	%r89, %r87, %r91;
	or.pred  	%p188, %p187, %p186;
	@%p188 bra 	$L__BB39_134;
	add.s32 	%r277, %r35, %r89;
	mul.wide.s32 	%rd79, %r277, 4;
	add.s64 	%rd80, %rd1, %rd79;
	ld.global.f32 	%f501, [%rd80];
	mul.f32 	%f502, %f258, %f501;
	fma.rn.f32 	%f503, %f257, %f660, %f502;
	st.global.f32 	[%rd80], %f503;
$L__BB39_134:
	setp.ge.s32 	%p189, %r88, %r90;
	setp.ge.s32 	%p190, %r69, %r91;
	cvt.s64.s32 	%rd81, %r89;
	add.s64 	%rd82, %rd4, %rd81;
	shl.b64 	%rd83, %rd82, 2;
	add.s64 	%rd12, %rd1, %rd83;
	or.pred  	%p191, %p189, %p190;
	@%p191 bra 	$L__BB39_136;
	ld.global.f32 	%f504, [%rd12+4];
	mul.f32 	%f505, %f258, %f504;
	fma.rn.f32 	%f506, %f257, %f659, %f505;
	st.global.f32 	[%rd12+4], %f506;
$L__BB39_136:
	setp.ge.s32 	%p192, %r88, %r90;
	setp.ge.s32 	%p193, %r70, %r91;
	or.pred  	%p194, %p192, %p193;
	@%p194 bra 	$L__BB39_138;
	ld.global.f32 	%f507, [%rd12+8];
	mul.f32 	%f508, %f258, %f507;
	fma.rn.f32 	%f509, %f257, %f658, %f508;
	st.global.f32 	[%rd12+8], %f509;
$L__BB39_138:
	setp.ge.s32 	%p195, %r88, %r90;
	setp.ge.s32 	%p196, %r71, %r91;
	or.pred  	%p197, %p195, %p196;
	@%p197 bra 	$L__BB39_140;
	ld.global.f32 	%f510, [%rd12+12];
	mul.f32 	%f511, %f258, %f510;
	fma.rn.f32 	%f512, %f257, %f657, %f511;
	st.global.f32 	[%rd12+12], %f512;
$L__BB39_140:
	setp.ge.s32 	%p198, %r88, %r90;
	setp.ge.s32 	%p199, %r72, %r91;
	or.pred  	%p200, %p198, %p199;
	@%p200 bra 	$L__BB39_142;
	ld.global.f32 	%f513, [%rd12+16];
	mul.f32 	%f514, %f258, %f513;
	fma.rn.f32 	%f515, %f257, %f656, %f514;
	st.global.f32 	[%rd12+16], %f515;
$L__BB39_142:
	setp.ge.s32 	%p201, %r88, %r90;
	setp.ge.s32 	%p202, %r73, %r91;
	or.pred  	%p203, %p201, %p202;
	@%p203 bra 	$L__BB39_144;
	ld.global.f32 	%f516, [%rd12+20];
	mul.f32 	%f517, %f258, %f516;
	fma.rn.f32 	%f518, %f257, %f655, %f517;
	st.global.f32 	[%rd12+20], %f518;
$L__BB39_144:
	setp.ge.s32 	%p204, %r88, %r90;
	setp.ge.s32 	%p205, %r74, %r91;
	or.pred  	%p206, %p204, %p205;
	@%p206 bra 	$L__BB39_146;
	ld.global.f32 	%f519, [%rd12+24];
	mul.f32 	%f520, %f258, %f519;
	fma.rn.f32 	%f521, %f257, %f654, %f520;
	st.global.f32 	[%rd12+24], %f521;
$L__BB39_146:
	setp.ge.s32 	%p207, %r88, %r90;
	setp.ge.s32 	%p208, %r75, %r91;
	or.pred  	%p209, %p207, %p208;
	@%p209 bra 	$L__BB39_148;
	ld.global.f32 	%f522, [%rd12+28];
	mul.f32 	%f523, %f258, %f522;
	fma.rn.f32 	%f524, %f257, %f653, %f523;
	st.global.f32 	[%rd12+28], %f524;
$L__BB39_148:
	ret;

}
	// .globl	_Z20sgemm_vectorize_smemILi128ELi128ELi8ELi8ELi8EEvPKfS1_Pfiiiff
.visible .entry _Z20sgemm_vectorize_smemILi128ELi128ELi8ELi8ELi8EEvPKfS1_Pfiiiff(
	.param .u64 .ptr .align 1 _Z20sgemm_vectorize_smemILi128ELi128ELi8ELi8ELi8EEvPKfS1_Pfiiiff_param_0,
	.param .u64 .ptr .align 1 _Z20sgemm_vectorize_smemILi128ELi128ELi8ELi8ELi8EEvPKfS1_Pfiiiff_param_1,
	.param .u64 .ptr .align 1 _Z20sgemm_vectorize_smemILi128ELi128ELi8ELi8ELi8EEvPKfS1_Pfiiiff_param_2,
	.param .u32 _Z20sgemm_vectorize_smemILi128ELi128ELi8ELi8ELi8EEvPKfS1_Pfiiiff_param_3,
	.param .u32 _Z20sgemm_vectorize_smemILi128ELi128ELi8ELi8ELi8EEvPKfS1_Pfiiiff_param_4,
	.param .u32 _Z20sgemm_vectorize_smemILi128ELi128ELi8ELi8ELi8EEvPKfS1_Pfiiiff_param_5,
	.param .f32 _Z20sgemm_vectorize_smemILi128ELi128ELi8ELi8ELi8EEvPKfS1_Pfiiiff_param_6,
	.param .f32 _Z20sgemm_vectorize_smemILi128ELi128ELi8ELi8ELi8EEvPKfS1_Pfiiiff_param_7
)
{
	.reg .pred 	%p<208>;
	.reg .b32 	%r<286>;
	.reg .b32 	%f<717>;
	.reg .b64 	%rd<84>;
	// demoted variable
	.shared .align 4 .b8 _ZZ20sgemm_vectorize_smemILi128ELi128ELi8ELi8ELi8EEvPKfS1_PfiiiffE2As[4096];
	// demoted variable
	.shared .align 4 .b8 _ZZ20sgemm_vectorize_smemILi128ELi128ELi8ELi8ELi8EEvPKfS1_PfiiiffE2Bs[4096];
	ld.param.u64 	%rd13, [_Z20sgemm_vectorize_smemILi128ELi128ELi8ELi8ELi8EEvPKfS1_Pfiiiff_param_0];
	ld.param.u64 	%rd14, [_Z20sgemm_vectorize_smemILi128ELi128ELi8ELi8ELi8EEvPKfS1_Pfiiiff_param_1];
	ld.param.u64 	%rd15, [_Z20sgemm_vectorize_smemILi128ELi128ELi8ELi8ELi8EEvPKfS1_Pfiiiff_param_2];
	ld.param.u32 	%r90, [_Z20sgemm_vectorize_smemILi128ELi128ELi8ELi8ELi8EEvPKfS1_Pfiiiff_param_3];
	ld.param.u32 	%r91, [_Z20sgemm_vectorize_smemILi128ELi128ELi8ELi8ELi8EEvPKfS1_Pfiiiff_param_4];
	ld.param.u32 	%r92, [_Z20sgemm_vectorize_smemILi128ELi128ELi8ELi8ELi8EEvPKfS1_Pfiiiff_param_5];
	ld.param.f32 	%f257, [_Z20sgemm_vectorize_smemILi128ELi128ELi8ELi8ELi8EEvPKfS1_Pfiiiff_param_6];
	ld.param.f32 	%f258, [_Z20sgemm_vectorize_smemILi128ELi128ELi8ELi8ELi8EEvPKfS1_Pfiiiff_param_7];
	cvta.to.global.u64 	%rd1, %rd15;
	cvta.to.global.u64 	%rd2, %rd13;
	cvta.to.global.u64 	%rd3, %rd14;
	mov.u32 	%r1, %tid.y;
	mov.u32 	%r2, %tid.x;
	mov.u32 	%r93, %ctaid.y;
	shl.b32 	%r3, %r93, 7;
	mov.u32 	%r94, %ctaid.x;
	shl.b32 	%r4, %r94, 7;
	mov.u32 	%r95, %ntid.x;
	mad.lo.s32 	%r5, %r95, %r1, %r2;
	mov.u32 	%r96, %ntid.y;
	mul.lo.s32 	%r6, %r95, %r96;
	setp.lt.s32 	%p1, %r92, -6;
	mov.f32 	%f653, 0f00000000;
	mov.f32 	%f654, %f653;
	mov.f32 	%f655, %f653;
	mov.f32 	%f656, %f653;
	mov.f32 	%f657, %f653;
	mov.f32 	%f658, %f653;
	mov.f32 	%f659, %f653;
	mov.f32 	%f660, %f653;
	mov.f32 	%f661, %f653;
	mov.f32 	%f662, %f653;
	mov.f32 	%f663, %f653;
	mov.f32 	%f664, %f653;
	mov.f32 	%f665, %f653;
	mov.f32 	%f666, %f653;
	mov.f32 	%f667, %f653;
	mov.f32 	%f668, %f653;
	mov.f32 	%f669, %f653;
	mov.f32 	%f670, %f653;
	mov.f32 	%f671, %f653;
	mov.f32 	%f672, %f653;
	mov.f32 	%f673, %f653;
	mov.f32 	%f674, %f653;
	mov.f32 	%f675, %f653;
	mov.f32 	%f676, %f653;
	mov.f32 	%f677, %f653;
	mov.f32 	%f678, %f653;
	mov.f32 	%f679, %f653;
	mov.f32 	%f680, %f653;
	mov.f32 	%f681, %f653;
	mov.f32 	%f682, %f653;
	mov.f32 	%f683, %f653;
	mov.f32 	%f684, %f653;
	mov.f32 	%f685, %f653;
	mov.f32 	%f686, %f653;
	mov.f32 	%f687, %f653;
	mov.f32 	%f688, %f653;
	mov.f32 	%f689, %f653;
	mov.f32 	%f690, %f653;
	mov.f32 	%f691, %f653;
	mov.f32 	%f692, %f653;
	mov.f32 	%f693, %f653;
	mov.f32 	%f694, %f653;
	mov.f32 	%f695, %f653;
	mov.f32 	%f696, %f653;
	mov.f32 	%f697, %f653;
	mov.f32 	%f698, %f653;
	mov.f32 	%f699, %f653;
	mov.f32 	%f700, %f653;
	mov.f32 	%f701, %f653;
	mov.f32 	%f702, %f653;
	mov.f32 	%f703, %f653;
	mov.f32 	%f704, %f653;
	mov.f32 	%f705, %f653;
	mov.f32 	%f706, %f653;
	mov.f32 	%f707, %f653;
	mov.f32 	%f708, %f653;
	mov.f32 	%f709, %f653;
	mov.f32 	%f710, %f653;
	mov.f32 	%f711, %f653;
	mov.f32 	%f712, %f653;
	mov.f32 	%f713, %f653;
	mov.f32 	%f714, %f653;
	mov.f32 	%f715, %f653;
	mov.f32 	%f716, %f653;
	@%p1 bra 	$L__BB40_19;
	add.s32 	%r98, %r92, -1;
	shr.s32 	%r99, %r98, 31;
	shr.u32 	%r100, %r99, 29;
	add.s32 	%r101, %r98, %r100;
	shr.s32 	%r7, %r101, 3;
	shl.b32 	%r8, %r1, 3;
	shl.b32 	%r9, %r2, 3;
	add.s32 	%r10, %r5, %r6;
	max.u32 	%r102, %r10, 256;
	setp.lt.u32 	%p2, %r10, 256;
	selp.u32 	%r103, 1, 0, %p2;
	add.s32 	%r104, %r10, %r103;
	sub.s32 	%r105, %r102, %r104;
	div.u32 	%r106, %r105, %r6;
	add.s32 	%r11, %r106, %r103;
	add.s32 	%r107, %r11, 1;
	and.b32  	%r12, %r107, 3;
	shl.b32 	%r108, %r5, 2;
	and.b32  	%r109, %r108, 4;
	shr.u32 	%r110, %r5, 1;
	add.s32 	%r111, %r3, %r110;
	mad.lo.s32 	%r13, %r111, %r92, %r109;
	shl.b32 	%r112, %r5, 9;
	and.b32  	%r113, %r112, 512;
	add.s32 	%r114, %r113, %r110;
	shl.b32 	%r115, %r114, 2;
	mov.u32 	%r116, _ZZ20sgemm_vectorize_smemILi128ELi128ELi8ELi8ELi8EEvPKfS1_PfiiiffE2As;
	add.s32 	%r14, %r116, %r115;
	shl.b32 	%r117, %r10, 2;
	and.b32  	%r118, %r117, 4;
	shr.u32 	%r119, %r10, 1;
	add.s32 	%r120, %r3, %r119;
	mad.lo.s32 	%r15, %r120, %r92, %r118;
	shl.b32 	%r121, %r10, 9;
	and.b32  	%r122, %r121, 512;
	add.s32 	%r123, %r122, %r119;
	shl.b32 	%r124, %r123, 2;
	add.s32 	%r16, %r116, %r124;
	add.s32 	%r17, %r10, %r6;
	shl.b32 	%r125, %r17, 2;
	and.b32  	%r126, %r125, 4;
	shr.u32 	%r127, %r17, 1;
	add.s32 	%r128, %r3, %r127;
	mad.lo.s32 	%r18, %r128, %r92, %r126;
	shl.b32 	%r129, %r17, 9;
	and.b32  	%r130, %r129, 512;
	add.s32 	%r131, %r130, %r127;
	shl.b32 	%r132, %r131, 2;
	add.s32 	%r19, %r116, %r132;
	add.s32 	%r20, %r17, %r6;
	and.b32  	%r133, %r108, 124;
	shr.u32 	%r21, %r5, 5;
	add.s32 	%r22, %r133, %r4;
	shl.b32 	%r134, %r5, 4;
	and.b32  	%r135, %r134, 496;
	shl.b32 	%r136, %r21, 9;
	or.b32  	%r137, %r136, %r135;
	mov.u32 	%r138, _ZZ20sgemm_vectorize_smemILi128ELi128ELi8ELi8ELi8EEvPKfS1_PfiiiffE2Bs;
	add.s32 	%r23, %r138, %r137;
	and.b32  	%r139, %r117, 124;
	shr.u32 	%r24, %r10, 5;
	add.s32 	%r25, %r139, %r4;
	shl.b32 	%r140, %r10, 4;
	and.b32  	%r141, %r140, 496;
	shl.b32 	%r142, %r24, 9;
	or.b32  	%r143, %r142, %r141;
	add.s32 	%r26, %r138, %r143;
	and.b32  	%r144, %r125, 124;
	shr.u32 	%r27, %r17, 5;
	add.s32 	%r28, %r144, %r4;
	shl.b32 	%r145, %r17, 4;
	and.b32  	%r146, %r145, 496;
	shl.b32 	%r147, %r27, 9;
	or.b32  	%r148, %r147, %r146;
	add.s32 	%r29, %r138, %r148;
	shl.b32 	%r30, %r6, 4;
	shl.b32 	%r31, %r6, 2;
	mul.lo.s32 	%r32, %r6, 12;
	mul.lo.s32 	%r33, %r6, 3;
	mov.b32 	%r273, 0;
	mov.f32 	%f653, 0f00000000;
$L__BB40_2:
	setp.gt.u32 	%p3, %r5, 255;
	shl.b32 	%r38, %r273, 3;
	@%p3 bra 	$L__BB40_16;
	setp.eq.s32 	%p4, %r12, 0;
	mov.u32 	%r274, %r5;
	@%p4 bra 	$L__BB40_7;
	setp.eq.s32 	%p5, %r12, 1;
	add.s32 	%r149, %r38, %r13;
	mul.wide.s32 	%rd16, %r149, 4;
	add.s64 	%rd17, %rd2, %rd16;
	ld.global.nc.v4.f32 	{%f261, %f262, %f263, %f264}, [%rd17];
	st.shared.f32 	[%r14], %f261;
	st.shared.f32 	[%r14+512], %f262;
	st.shared.f32 	[%r14+1024], %f263;
	st.shared.f32 	[%r14+1536], %f264;
	mov.u32 	%r274, %r10;
	@%p5 bra 	$L__BB40_7;
	setp.eq.s32 	%p6, %r12, 2;
	add.s32 	%r150, %r38, %r15;
	mul.wide.s32 	%rd18, %r150, 4;
	add.s64 	%rd19, %rd2, %rd18;
	ld.global.nc.v4.f32 	{%f265, %f266, %f267, %f268}, [%rd19];
	st.shared.f32 	[%r16], %f265;
	st.shared.f32 	[%r16+512], %f266;
	st.shared.f32 	[%r16+1024], %f267;
	st.shared.f32 	[%r16+1536], %f268;
	mov.u32 	%r274, %r17;
	@%p6 bra 	$L__BB40_7;
	add.s32 	%r151, %r38, %r18;
	mul.wide.s32 	%rd20, %r151, 4;
	add.s64 	%rd21, %rd2, %rd20;
	ld.global.nc.v4.f32 	{%f269, %f270, %f271, %f272}, [%rd21];
	st.shared.f32 	[%r19], %f269;
	st.shared.f32 	[%r19+512], %f270;
	st.shared.f32 	[%r19+1024], %f271;
	st.shared.f32 	[%r19+1536], %f272;
	mov.u32 	%r274, %r20;
$L__BB40_7:
	setp.lt.u32 	%p7, %r11, 3;
	@%p7 bra 	$L__BB40_10;
	shl.b32 	%r276, %r274, 2;
	shl.b32 	%r152, %r6, 3;
	add.s32 	%r282, %r152, %r276;
	shl.b32 	%r153, %r6, 1;
	add.s32 	%r281, %r153, %r274;
	add.s32 	%r280, %r32, %r276;
	add.s32 	%r279, %r33, %r274;
	add.s32 	%r278, %r6, %r274;
	shl.b32 	%r277, %r278, 2;
$L__BB40_9:
	.pragma "nounroll";
	and.b32  	%r154, %r276, 4;
	shr.u32 	%r155, %r274, 1;
	add.s32 	%r156, %r154, %r38;
	add.s32 	%r157, %r3, %r155;
	mad.lo.s32 	%r158, %r157, %r92, %r156;
	mul.wide.s32 	%rd22, %r158, 4;
	add.s64 	%rd23, %rd2, %rd22;
	ld.global.nc.v4.f32 	{%f273, %f274, %f275, %f276}, [%rd23];
	shl.b32 	%r159, %r276, 7;
	and.b32  	%r160, %r159, 512;
	add.s32 	%r161, %r160, %r155;
	shl.b32 	%r162, %r161, 2;
	mov.u32 	%r163, _ZZ20sgemm_vectorize_smemILi128ELi128ELi8ELi8ELi8EEvPKfS1_PfiiiffE2As;
	add.s32 	%r164, %r163, %r162;
	st.shared.f32 	[%r164], %f273;
	st.shared.f32 	[%r164+512], %f274;
	st.shared.f32 	[%r164+1024], %f275;
	st.shared.f32 	[%r164+1536], %f276;
	add.s32 	%r165, %r274, %r6;
	and.b32  	%r166, %r277, 4;
	shr.u32 	%r167, %r278, 1;
	add.s32 	%r168, %r166, %r38;
	add.s32 	%r169, %r3, %r167;
	mad.lo.s32 	%r170, %r169, %r92, %r168;
	mul.wide.s32 	%rd24, %r170, 4;
	add.s64 	%rd25, %rd2, %rd24;
	ld.global.nc.v4.f32 	{%f277, %f278, %f279, %f280}, [%rd25];
	shl.b32 	%r171, %r277, 7;
	and.b32  	%r172, %r171, 512;
	add.s32 	%r173, %r172, %r167;
	shl.b32 	%r174, %r173, 2;
	add.s32 	%r175, %r163, %r174;
	st.shared.f32 	[%r175], %f277;
	st.shared.f32 	[%r175+512], %f278;
	st.shared.f32 	[%r175+1024], %f279;
	st.shared.f32 	[%r175+1536], %f280;
	add.s32 	%r176, %r165, %r6;
	and.b32  	%r177, %r282, 4;
	shr.u32 	%r178, %r281, 1;
	add.s32 	%r179, %r177, %r38;
	add.s32 	%r180, %r3, %r178;
	mad.lo.s32 	%r181, %r180, %r92, %r179;
	mul.wide.s32 	%rd26, %r181, 4;
	add.s64 	%rd27, %rd2, %rd26;
	ld.global.nc.v4.f32 	{%f281, %f282, %f283, %f284}, [%rd27];
	shl.b32 	%r182, %r282, 7;
	and.b32  	%r183, %r182, 512;
	add.s32 	%r184, %r183, %r178;
	shl.b32 	%r185, %r184, 2;
	add.s32 	%r186, %r163, %r185;
	st.shared.f32 	[%r186], %f281;
	st.shared.f32 	[%r186+512], %f282;
	st.shared.f32 	[%r186+1024], %f283;
	st.shared.f32 	[%r186+1536], %f284;
	add.s32 	%r187, %r176, %r6;
	and.b32  	%r188, %r280, 4;
	shr.u32 	%r189, %r279, 1;
	add.s32 	%r190, %r188, %r38;
	add.s32 	%r191, %r3, %r189;
	mad.lo.s32 	%r192, %r191, %r92, %r190;
	mul.wide.s32 	%rd28, %r192, 4;
	add.s64 	%rd29, %rd2, %rd28;
	ld.global.nc.v4.f32 	{%f285, %f286, %f287, %f288}, [%rd29];
	shl.b32 	%r193, %r280, 7;
	and.b32  	%r194, %r193, 512;
	add.s32 	%r195, %r194, %r189;
	shl.b32 	%r196, %r195, 2;
	add.s32 	%r197, %r163, %r196;
	st.shared.f32 	[%r197], %f285;
	st.shared.f32 	[%r197+512], %f286;
	st.shared.f32 	[%r197+1024], %f287;
	st.shared.f32 	[%r197+1536], %f288;
	add.s32 	%r274, %r187, %r6;
	add.s32 	%r282, %r282, %r30;
	add.s32 	%r281, %r281, %r31;
	add.s32 	%r280, %r280, %r30;
	add.s32 	%r279, %r279, %r31;
	add.s32 	%r278, %r278, %r31;
	add.s32 	%r277, %r277, %r30;
	add.s32 	%r276, %r276, %r30;
	setp.lt.u32 	%p8, %r274, 256;
	@%p8 bra 	$L__BB40_9;
$L__BB40_10:
	mov.u32 	%r275, %r5;
	@%p4 bra 	$L__BB40_14;
	setp.eq.s32 	%p10, %r12, 1;
	add.s32 	%r198, %r38, %r21;
	mad.lo.s32 	%r199, %r198, %r91, %r22;
	mul.wide.s32 	%rd30, %r199, 4;
	add.s64 	%rd31, %rd3, %rd30;
	ld.global.nc.v4.f32 	{%f289, %f290, %f291, %f292}, [%rd31];
	st.shared.f32 	[%r23], %f289;
	st.shared.f32 	[%r23+4], %f290;
	st.shared.f32 	[%r23+8], %f291;
	st.shared.f32 	[%r23+12], %f292;
	mov.u32 	%r275, %r10;
	@%p10 bra 	$L__BB40_14;
	setp.eq.s32 	%p11, %r12, 2;
	add.s32 	%r200, %r38, %r24;
	mad.lo.s32 	%r201, %r200, %r91, %r25;
	mul.wide.s32 	%rd32, %r201, 4;
	add.s64 	%rd33, %rd3, %rd32;
	ld.global.nc.v4.f32 	{%f293, %f294, %f295, %f296}, [%rd33];
	st.shared.f32 	[%r26], %f293;
	st.shared.f32 	[%r26+4], %f294;
	st.shared.f32 	[%r26+8], %f295;
	st.shared.f32 	[%r26+12], %f296;
	mov.u32 	%r275, %r17;
	@%p11 bra 	$L__BB40_14;
	add.s32 	%r202, %r38, %r27;
	mad.lo.s32 	%r203, %r202, %r91, %r28;
	mul.wide.s32 	%rd34, %r203, 4;
	add.s64 	%rd35, %rd3, %rd34;
	ld.global.nc.v4.f32 	{%f297, %f298, %f299, %f300}, [%rd35];
	st.shared.f32 	[%r29], %f297;
	st.shared.f32 	[%r29+4], %f298;
	st.shared.f32 	[%r29+8], %f299;
	st.shared.f32 	[%r29+12], %f300;
	mov.u32 	%r275, %r20;
$L__BB40_14:
	@%p7 bra 	$L__BB40_16;
$L__BB40_15:
	.pragma "nounroll";
	shl.b32 	%r204, %r275, 2;
	and.b32  	%r205, %r204, 124;
	shr.u32 	%r206, %r275, 5;
	add.s32 	%r207, %r205, %r4;
	add.s32 	%r208, %r38, %r206;
	mad.lo.s32 	%r209, %r208, %r91, %r207;
	mul.wide.s32 	%rd36, %r209, 4;
	add.s64 	%rd37, %rd3, %rd36;
	ld.global.nc.v4.f32 	{%f301, %f302, %f303, %f304}, [%rd37];
	shl.b32 	%r210, %r275, 4;
	and.b32  	%r211, %r210, 496;
	shl.b32 	%r212, %r206, 9;
	or.b32  	%r213, %r212, %r211;
	mov.u32 	%r214, _ZZ20sgemm_vectorize_smemILi128ELi128ELi8ELi8ELi8EEvPKfS1_PfiiiffE2Bs;
	add.s32 	%r215, %r214, %r213;
	st.shared.f32 	[%r215], %f301;
	st.shared.f32 	[%r215+4], %f302;
	st.shared.f32 	[%r215+8], %f303;
	st.shared.f32 	[%r215+12], %f304;
	add.s32 	%r216, %r275, %r6;
	shl.b32 	%r217, %r216, 2;
	and.b32  	%r218, %r217, 124;
	shr.u32 	%r219, %r216, 5;
	add.s32 	%r220, %r218, %r4;
	add.s32 	%r221, %r38, %r219;
	mad.lo.s32 	%r222, %r221, %r91, %r220;
	mul.wide.s32 	%rd38, %r222, 4;
	add.s64 	%rd39, %rd3, %rd38;
	ld.global.nc.v4.f32 	{%f305, %f306, %f307, %f308}, [%rd39];
	shl.b32 	%r223, %r216, 4;
	and.b32  	%r224, %r223, 496;
	shl.b32 	%r225, %r219, 9;
	or.b32  	%r226, %r225, %r224;
	add.s32 	%r227, %r214, %r226;
	st.shared.f32 	[%r227], %f305;
	st.shared.f32 	[%r227+4], %f306;
	st.shared.f32 	[%r227+8], %f307;
	st.shared.f32 	[%r227+12], %f308;
	add.s32 	%r228, %r216, %r6;
	shl.b32 	%r229, %r228, 2;
	and.b32  	%r230, %r229, 124;
	shr.u32 	%r231, %r228, 5;
	add.s32 	%r232, %r230, %r4;
	add.s32 	%r233, %r38, %r231;
	mad.lo.s32 	%r234, %r233, %r91, %r232;
	mul.wide.s32 	%rd40, %r234, 4;
	add.s64 	%rd41, %rd3, %rd40;
	ld.global.nc.v4.f32 	{%f309, %f310, %f311, %f312}, [%rd41];
	shl.b32 	%r235, %r228, 4;
	and.b32  	%r236, %r235, 496;
	shl.b32 	%r237, %r231, 9;
	or.b32  	%r238, %r237, %r236;
	add.s32 	%r239, %r214, %r238;
	st.shared.f32 	[%r239], %f309;
	st.shared.f32 	[%r239+4], %f310;
	st.shared.f32 	[%r239+8], %f311;
	st.shared.f32 	[%r239+12], %f312;
	add.s32 	%r240, %r228, %r6;
	shl.b32 	%r241, %r240, 2;
	and.b32  	%r242, %r241, 124;
	shr.u32 	%r243, %r240, 5;
	add.s32 	%r244, %r242, %r4;
	add.s32 	%r245, %r38, %r243;
	mad.lo.s32 	%r246, %r245, %r91, %r244;
	mul.wide.s32 	%rd42, %r246, 4;
	add.s64 	%rd43, %rd3, %rd42;
	ld.global.nc.v4.f32 	{%f313, %f314, %f315, %f316}, [%rd43];
	shl.b32 	%r247, %r240, 4;
	and.b32  	%r248, %r247, 496;
	shl.b32 	%r249, %r243, 9;
	or.b32  	%r250, %r249, %r248;
	add.s32 	%r251, %r214, %r250;
	st.shared.f32 	[%r251], %f313;
	st.shared.f32 	[%r251+4], %f314;
	st.shared.f32 	[%r251+8], %f315;
	st.shared.f32 	[%r251+12], %f316;
	add.s32 	%r275, %r240, %r6;
	setp.lt.u32 	%p13, %r275, 256;
	@%p13 bra 	$L__BB40_15;
$L__BB40_16:
	bar.sync 	0;
	mov.b32 	%r285, 0;
$L__BB40_17:
	shl.b32 	%r253, %r285, 7;
	add.s32 	%r254, %r253, %r8;
	shl.b32 	%r255, %r254, 2;
	mov.u32 	%r256, _ZZ20sgemm_vectorize_smemILi128ELi128ELi8ELi8ELi8EEvPKfS1_PfiiiffE2As;
	add.s32 	%r257, %r256, %r255;
	ld.shared.f32 	%f317, [%r257];
	ld.shared.f32 	%f318, [%r257+4];
	ld.shared.f32 	%f319, [%r257+8];
	ld.shared.f32 	%f320, [%r257+12];
	ld.shared.f32 	%f321, [%r257+16];
	ld.shared.f32 	%f322, [%r257+20];
	ld.shared.f32 	%f323, [%r257+24];
	ld.shared.f32 	%f324, [%r257+28];
	add.s32 	%r258, %r253, %r9;
	shl.b32 	%r259, %r258, 2;
	mov.u32 	%r260, _ZZ20sgemm_vectorize_smemILi128ELi128ELi8ELi8ELi8EEvPKfS1_PfiiiffE2Bs;
	add.s32 	%r261, %r260, %r259;
	ld.shared.f32 	%f325, [%r261];
	ld.shared.f32 	%f326, [%r261+4];
	ld.shared.f32 	%f327, [%r261+8];
	ld.shared.f32 	%f328, [%r261+12];
	ld.shared.f32 	%f329, [%r261+16];
	ld.shared.f32 	%f330, [%r261+20];
	ld.shared.f32 	%f331, [%r261+24];
	ld.shared.f32 	%f332, [%r261+28];
	fma.rn.f32 	%f716, %f317, %f325, %f716;
	fma.rn.f32 	%f715, %f317, %f326, %f715;
	fma.rn.f32 	%f714, %f317, %f327, %f714;
	fma.rn.f32 	%f713, %f317, %f328, %f713;
	fma.rn.f32 	%f712, %f317, %f329, %f712;
	fma.rn.f32 	%f711, %f317, %f330, %f711;
	fma.rn.f32 	%f710, %f317, %f331, %f710;
	fma.rn.f32 	%f709, %f317, %f332, %f709;
	fma.rn.f32 	%f708, %f318, %f325, %f708;
	fma.rn.f32 	%f707, %f318, %f326, %f707;
	fma.rn.f32 	%f706, %f318, %f327, %f706;
	fma.rn.f32 	%f705, %f318, %f328, %f705;
	fma.rn.f32 	%f704, %f318, %f329, %f704;
	fma.rn.f32 	%f703, %f318, %f330, %f703;
	fma.rn.f32 	%f702, %f318, %f331, %f702;
	fma.rn.f32 	%f701, %f318, %f332, %f701;
	fma.rn.f32 	%f700, %f319, %f325, %f700;
	fma.rn.f32 	%f699, %f319, %f326, %f699;
	fma.rn.f32 	%f698, %f319, %f327, %f698;
	fma.rn.f32 	%f697, %f319, %f328, %f697;
	fma.rn.f32 	%f696, %f319, %f329, %f696;
	fma.rn.f32 	%f695, %f319, %f330, %f695;
	fma.rn.f32 	%f694, %f319, %f331, %f694;
	fma.rn.f32 	%f693, %f319, %f332, %f693;
	fma.rn.f32 	%f692, %f320, %f325, %f692;
	fma.rn.f32 	%f691, %f320, %f326, %f691;
	fma.rn.f32 	%f690, %f320, %f327, %f690;
	fma.rn.f32 	%f689, %f320, %f328, %f689;
	fma.rn.f32 	%f688, %f320, %f329, %f688;
	fma.rn.f32 	%f687, %f320, %f330, %f687;
	fma.rn.f32 	%f686, %f320, %f331, %f686;
	fma.rn.f32 	%f685, %f320, %f332, %f685;
	fma.rn.f32 	%f684, %f321, %f325, %f684;
	fma.rn.f32 	%f683, %f321, %f326, %f683;
	fma.rn.f32 	%f682, %f321, %f327, %f682;
	fma.rn.f32 	%f681, %f321, %f328, %f681;
	fma.rn.f32 	%f680, %f321, %f329, %f680;
	fma.rn.f32 	%f679, %f321, %f330, %f679;
	fma.rn.f32 	%f678, %f321, %f331, %f678;
	fma.rn.f32 	%f677, %f321, %f332, %f677;
	fma.rn.f32 	%f676, %f322, %f325, %f676;
	fma.rn.f32 	%f675, %f322, %f326, %f675;
	fma.rn.f32 	%f674, %f322, %f327, %f674;
	fma.rn.f32 	%f673, %f322, %f328, %f673;
	fma.rn.f32 	%f672, %f322, %f329, %f672;
	fma.rn.f32 	%f671, %f322, %f330, %f671;
	fma.rn.f32 	%f670, %f322, %f331, %f670;
	fma.rn.f32 	%f669, %f322, %f332, %f669;
	fma.rn.f32 	%f668, %f323, %f325, %f668;
	fma.rn.f32 	%f667, %f323, %f326, %f667;
	fma.rn.f32 	%f666, %f323, %f327, %f666;
	fma.rn.f32 	%f665, %f323, %f328, %f665;
	fma.rn.f32 	%f664, %f323, %f329, %f664;
	fma.rn.f32 	%f663, %f323, %f330, %f663;
	fma.rn.f32 	%f662, %f323, %f331, %f662;
	fma.rn.f32 	%f661, %f323, %f332, %f661;
	fma.rn.f32 	%f660, %f324, %f325, %f660;
	fma.rn.f32 	%f659, %f324, %f326, %f659;
	fma.rn.f32 	%f658, %f324, %f327, %f658;
	fma.rn.f32 	%f657, %f324, %f328, %f657;
	fma.rn.f32 	%f656, %f324, %f329, %f656;
	fma.rn.f32 	%f655, %f324, %f330, %f655;
	fma.rn.f32 	%f654, %f324, %f331, %f654;
	fma.rn.f32 	%f653, %f324, %f332, %f653;
	add.s32 	%r285, %r285, 1;
	setp.ne.s32 	%p14, %r285, 8;
	@%p14 bra 	$L__BB40_17;
	bar.sync 	0;
	add.s32 	%r68, %r273, 1;
	setp.eq.s32 	%p15, %r273, %r7;
	mov.u32 	%r273, %r68;
	@%p15 bra 	$L__BB40_19;
	bra.uni 	$L__BB40_2;
$L__BB40_19:
	shl.b32 	%r262, %r1, 3;
	add.s32 	%r34, %r3, %r262;
	shl.b32 	%r264, %r2, 3;
	add.s32 	%r35, %r4, %r264;
	setp.lt.s32 	%p16, %r34, %r90;
	mul.lo.s32 	%r36, %r34, %r91;
	setp.lt.s32 	%p17, %r35, %r91;
	and.pred  	%p18, %p16, %p17;
	@%p18 bra 	$L__BB40_20;
	bra.uni 	$L__BB40_21;
$L__BB40_20:
	add.s32 	%r265, %r35, %r36;
	mul.wide.s32 	%rd44, %r265, 4;
	add.s64 	%rd45, %rd1, %rd44;
	ld.global.f32 	%f333, [%rd45];
	mul.f32 	%f334, %f258, %f333;
	fma.rn.f32 	%f335, %f257, %f716, %f334;
	st.global.f32 	[%rd45], %f335;
$L__BB40_21:
	setp.ge.s32 	%p19, %r34, %r90;
	add.s32 	%r69, %r35, 1;
	setp.ge.s32 	%p20, %r69, %r91;
	cvt.s64.s32 	%rd46, %r36;
	cvt.s64.s32 	%rd4, %r35;
	add.s64 	%rd47, %rd4, %rd46;
	shl.b64 	%rd48, %rd47, 2;
	add.s64 	%rd5, %rd1, %rd48;
	or.pred  	%p21, %p19, %p20;
	@%p21 bra 	$L__BB40_23;
	ld.global.f32 	%f336, [%rd5+4];
	mul.f32 	%f337, %f258, %f336;
	fma.rn.f32 	%f338, %f257, %f715, %f337;
	st.global.f32 	[%rd5+4], %f338;
$L__BB40_23:
	add.s32 	%r70, %r35, 2;
	setp.ge.s32 	%p23, %r70, %r91;
	or.pred  	%p24, %p19, %p23;
	@%p24 bra 	$L__BB40_25;
	ld.global.f32 	%f339, [%rd5+8];
	mul.f32 	%f340, %f258, %f339;
	fma.rn.f32 	%f341, %f257, %f714, %f340;
	st.global.f32 	[%rd5+8], %f341;
$L__BB40_25:
	add.s32 	%r71, %r35, 3;
	setp.ge.s32 	%p26, %r71, %r91;
	or.pred  	%p27, %p19, %p26;
	@%p27 bra 	$L__BB40_27;
	ld.global.f32 	%f342, [%rd5+12];
	mul.f32 	%f343, %f258, %f342;
	fma.rn.f32 	%f344, %f257, %f713, %f343;
	st.global.f32 	[%rd5+12], %f344;
$L__BB40_27:
	add.s32 	%r72, %r35, 4;
	setp.ge.s32 	%p29, %r72, %r91;
	or.pred  	%p30, %p19, %p29;
	@%p30 bra 	$L__BB40_29;
	ld.global.f32 	%f345, [%rd5+16];
	mul.f32 	%f346, %f258, %f345;
	fma.rn.f32 	%f347, %f257, %f712, %f346;
	st.global.f32 	[%rd5+16], %f347;
$L__BB40_29:
	add.s32 	%r73, %r35, 5;
	setp.ge.s32 	%p32, %r73, %r91;
	or.pred  	%p33, %p19, %p32;
	@%p33 bra 	$L__BB40_31;
	ld.global.f32 	%f348, [%rd5+20];
	mul.f32 	%f349, %f258, %f348;
	fma.rn.f32 	%f350, %f257, %f711, %f349;
	st.global.f32 	[%rd5+20], %f350;
$L__BB40_31:
	add.s32 	%r74, %r35, 6;
	setp.ge.s32 	%p35, %r74, %r91;
	or.pred  	%p36, %p19, %p35;
	@%p36 bra 	$L__BB40_33;
	ld.global.f32 	%f351, [%rd5+24];
	mul.f32 	%f352, %f258, %f351;
	fma.rn.f32 	%f353, %f257, %f710, %f352;
	st.global.f32 	[%rd5+24], %f353;
$L__BB40_33:
	add.s32 	%r75, %r35, 7;
	setp.ge.s32 	%p38, %r75, %r91;
	or.pred  	%p39, %p19, %p38;
	@%p39 bra 	$L__BB40_35;
	ld.global.f32 	%f354, [%rd5+28];
	mul.f32 	%f355, %f258, %f354;
	fma.rn.f32 	%f356, %f257, %f709, %f355;
	st.global.f32 	[%rd5+28], %f356;
$L__BB40_35:
	setp.ge.s32 	%p40, %r35, %r91;
	add.s32 	%r76, %r34, 1;
	setp.ge.s32 	%p41, %r76, %r90;
	add.s32 	%r77, %r36, %r91;
	or.pred  	%p42, %p41, %p40;
	@%p42 bra 	$L__BB40_37;
	add.s32 	%r266, %r35, %r77;
	mul.wide.s32 	%rd49, %r266, 4;
	add.s64 	%rd50, %rd1, %rd49;
	ld.global.f32 	%f357, [%rd50];
	mul.f32 	%f358, %f258, %f357;
	fma.rn.f32 	%f359, %f257, %f708, %f358;
	st.global.f32 	[%rd50], %f359;
$L__BB40_37:
	cvt.s64.s32 	%rd51, %r77;
	add.s64 	%rd52, %rd4, %rd51;
	shl.b64 	%rd53, %rd52, 2;
	add.s64 	%rd6, %rd1, %rd53;
	or.pred  	%p45, %p41, %p20;
	@%p45 bra 	$L__BB40_39;
	ld.global.f32 	%f360, [%rd6+4];
	mul.f32 	%f361, %f258, %f360;
	fma.rn.f32 	%f362, %f257, %f707, %f361;
	st.global.f32 	[%rd6+4], %f362;
$L__BB40_39:
	or.pred  	%p48, %p41, %p23;
	@%p48 bra 	$L__BB40_41;
	ld.global.f32 	%f363, [%rd6+8];
	mul.f32 	%f364, %f258, %f363;
	fma.rn.f32 	%f365, %f257, %f706, %f364;
	st.global.f32 	[%rd6+8], %f365;
$L__BB40_41:
	or.pred  	%p51, %p41, %p26;
	@%p51 bra 	$L__BB40_43;
	ld.global.f32 	%f366, [%rd6+12];
	mul.f32 	%f367, %f258, %f366;
	fma.rn.f32 	%f368, %f257, %f705, %f367;
	st.global.f32 	[%rd6+12], %f368;
$L__BB40_43:
	setp.ge.s32 	%p52, %r76, %r90;
	setp.ge.s32 	%p53, %r72, %r91;
	or.pred  	%p54, %p52, %p53;
	@%p54 bra 	$L__BB40_45;
	ld.global.f32 	%f369, [%rd6+16];
	mul.f32 	%f370, %f258, %f369;
	fma.rn.f32 	%f371, %f257, %f704, %f370;
	st.global.f32 	[%rd6+16], %f371;
$L__BB40_45:
	setp.ge.s32 	%p56, %r73, %r91;
	or.pred  	%p57, %p52, %p56;
	@%p57 bra 	$L__BB40_47;
	ld.global.f32 	%f372, [%rd6+20];
	mul.f32 	%f373, %f258, %f372;
	fma.rn.f32 	%f374, %f257, %f703, %f373;
	st.global.f32 	[%rd6+20], %f374;
$L__BB40_47:
	setp.ge.s32 	%p59, %r74, %r91;
	or.pred  	%p60, %p52, %p59;
	@%p60 bra 	$L__BB40_49;
	ld.global.f32 	%f375, [%rd6+24];
	mul.f32 	%f376, %f258, %f375;
	fma.rn.f32 	%f377, %f257, %f702, %f376;
	st.global.f32 	[%rd6+24], %f377;
$L__BB40_49:
	setp.ge.s32 	%p62, %r75, %r91;
	or.pred  	%p63, %p52, %p62;
	@%p63 bra 	$L__BB40_51;
	ld.global.f32 	%f378, [%rd6+28];
	mul.f32 	%f379, %f258, %f378;
	fma.rn.f32 	%f380, %f257, %f701, %f379;
	st.global.f32 	[%rd6+28], %f380;
$L__BB40_51:
	setp.ge.s32 	%p64, %r35, %r91;
	add.s32 	%r78, %r34, 2;
	setp.ge.s32 	%p65, %r78, %r90;
	add.s32 	%r79, %r77, %r91;
	or.pred  	%p66, %p65, %p64;
	@%p66 bra 	$L__BB40_53;
	add.s32 	%r267, %r35, %r79;
	mul.wide.s32 	%rd54, %r267, 4;
	add.s64 	%rd55, %rd1, %rd54;
	ld.global.f32 	%f381, [%rd55];
	mul.f32 	%f382, %f258, %f381;
	fma.rn.f32 	%f383, %f257, %f700, %f382;
	st.global.f32 	[%rd55], %f383;
$L__BB40_53:
	setp.ge.s32 	%p68, %r69, %r91;
	cvt.s64.s32 	%rd56, %r79;
	add.s64 	%rd57, %rd4, %rd56;
	shl.b64 	%rd58, %rd57, 2;
	add.s64 	%rd7, %rd1, %rd58;
	or.pred  	%p69, %p65, %p68;
	@%p69 bra 	$L__BB40_55;
	ld.global.f32 	%f384, [%rd7+4];
	mul.f32 	%f385, %f258, %f384;
	fma.rn.f32 	%f386, %f257, %f699, %f385;
	st.global.f32 	[%rd7+4], %f386;
$L__BB40_55:
	setp.ge.s32 	%p71, %r70, %r91;
	or.pred  	%p72, %p65, %p71;
	@%p72 bra 	$L__BB40_57;
	ld.global.f32 	%f387, [%rd7+8];
	mul.f32 	%f388, %f258, %f387;
	fma.rn.f32 	%f389, %f257, %f698, %f388;
	st.global.f32 	[%rd7+8], %f389;
$L__BB40_57:
	setp.ge.s32 	%p74, %r71, %r91;
	or.pred  	%p75, %p65, %p74;
	@%p75 bra 	$L__BB40_59;
	ld.global.f32 	%f390, [%rd7+12];
	mul.f32 	%f391, %f258, %f390;
	fma.rn.f32 	%f392, %f257, %f697, %f391;
	st.global.f32 	[%rd7+12], %f392;
$L__BB40_59:
	or.pred  	%p78, %p65, %p53;
	@%p78 bra 	$L__BB40_61;
	ld.global.f32 	%f393, [%rd7+16];
	mul.f32 	%f394, %f258, %f393;
	fma.rn.f32 	%f395, %f257, %f696, %f394;
	st.global.f32 	[%rd7+16], %f395;
$L__BB40_61:
	or.pred  	%p81, %p65, %p56;
	@%p81 bra 	$L__BB40_63;
	ld.global.f32 	%f396, [%rd7+20];
	mul.f32 	%f397, %f258, %f396;
	fma.rn.f32 	%f398, %f257, %f695, %f397;
	st.global.f32 	[%rd7+20], %f398;
$L__BB40_63:
	setp.ge.s32 	%p82, %r78, %r90;
	setp.ge.s32 	%p83, %r74, %r91;
	or.pred  	%p84, %p82, %p83;
	@%p84 bra 	$L__BB40_65;
	ld.global.f32 	%f399, [%rd7+24];
	mul.f32 	%f400, %f258, %f399;
	fma.rn.f32 	%f401, %f257, %f694, %f400;
	st.global.f32 	[%rd7+24], %f401;
$L__BB40_65:
	setp.ge.s32 	%p85, %r78, %r90;
	setp.ge.s32 	%p86, %r75, %r91;
	or.pred  	%p87, %p85, %p86;
	@%p87 bra 	$L__BB40_67;
	ld.global.f32 	%f402, [%rd7+28];
	mul.f32 	%f403, %f258, %f402;
	fma.rn.f32 	%f404, %f257, %f693, %f403;
	st.global.f32 	[%rd7+28], %f404;
$L__BB40_67:
	setp.ge.s32 	%p88, %r35, %r91;
	add.s32 	%r80, %r34, 3;
	setp.ge.s32 	%p89, %r80, %r90;
	add.s32 	%r81, %r79, %r91;
	or.pred  	%p90, %p89, %p88;
	@%p90 bra 	$L__BB40_69;
	add.s32 	%r268, %r35, %r81;
	mul.wide.s32 	%rd59, %r268, 4;
	add.s64 	%rd60, %rd1, %rd59;
	ld.global.f32 	%f405, [%rd60];
	mul.f32 	%f406, %f258, %f405;
	fma.rn.f32 	%f407, %f257, %f692, %f406;
	st.global.f32 	[%rd60], %f407;
$L__BB40_69:
	setp.ge.s32 	%p91, %r80, %r90;
	setp.ge.s32 	%p92, %r69, %r91;
	cvt.s64.s32 	%rd61, %r81;
	add.s64 	%rd62, %rd4, %rd61;
	shl.b64 	%rd63, %rd62, 2;
	add.s64 	%rd8, %rd1, %rd63;
	or.pred  	%p93, %p91, %p92;
	@%p93 bra 	$L__BB40_71;
	ld.global.f32 	%f408, [%rd8+4];
	mul.f32 	%f409, %f258, %f408;
	fma.rn.f32 	%f410, %f257, %f691, %f409;
	st.global.f32 	[%rd8+4], %f410;
$L__BB40_71:
	setp.ge.s32 	%p94, %r80, %r90;
	setp.ge.s32 	%p95, %r70, %r91;
	or.pred  	%p96, %p94, %p95;
	@%p96 bra 	$L__BB40_73;
	ld.global.f32 	%f411, [%rd8+8];
	mul.f32 	%f412, %f258, %f411;
	fma.rn.f32 	%f413, %f257, %f690, %f412;
	st.global.f32 	[%rd8+8], %f413;
$L__BB40_73:
	setp.ge.s32 	%p97, %r80, %r90;
	setp.ge.s32 	%p98, %r71, %r91;
	or.pred  	%p99, %p97, %p98;
	@%p99 bra 	$L__BB40_75;
	ld.global.f32 	%f414, [%rd8+12];
	mul.f32 	%f415, %f258, %f414;
	fma.rn.f32 	%f416, %f257, %f689, %f415;
	st.global.f32 	[%rd8+12], %f416;
$L__BB40_75:
	setp.ge.s32 	%p100, %r80, %r90;
	setp.ge.s32 	%p101, %r72, %r91;
	or.pred  	%p102, %p100, %p101;
	@%p102 bra 	$L__BB40_77;
	ld.global.f32 	%f417, [%rd8+16];
	mul.f32 	%f418, %f258, %f417;
	fma.rn.f32 	%f419, %f257, %f688, %f418;
	st.global.f32 	[%rd8+16], %f419;
$L__BB40_77:
	setp.ge.s32 	%p103, %r80, %r90;
	setp.ge.s32 	%p104, %r73, %r91;
	or.pred  	%p105, %p103, %p104;
	@%p105 bra 	$L__BB40_79;
	ld.global.f32 	%f420, [%rd8+20];
	mul.f32 	%f421, %f258, %f420;
	fma.rn.f32 	%f422, %f257, %f687, %f421;
	st.global.f32 	[%rd8+20], %f422;
$L__BB40_79:
	setp.ge.s32 	%p106, %r80, %r90;
	setp.ge.s32 	%p107, %r74, %r91;
	or.pred  	%p108, %p106, %p107;
	@%p108 bra 	$L__BB40_81;
	ld.global.f32 	%f423, [%rd8+24];
	mul.f32 	%f424, %f258, %f423;
	fma.rn.f32 	%f425, %f257, %f686, %f424;
	st.global.f32 	[%rd8+24], %f425;
$L__BB40_81:
	setp.ge.s32 	%p109, %r80, %r90;
	setp.ge.s32 	%p110, %r75, %r91;
	or.pred  	%p111, %p109, %p110;
	@%p111 bra 	$L__BB40_83;
	ld.global.f32 	%f426, [%rd8+28];
	mul.f32 	%f427, %f258, %f426;
	fma.rn.f32 	%f428, %f257, %f685, %f427;
	st.global.f32 	[%rd8+28], %f428;
$L__BB40_83:
	setp.ge.s32 	%p112, %r35, %r91;
	add.s32 	%r82, %r34, 4;
	setp.ge.s32 	%p113, %r82, %r90;
	add.s32 	%r83, %r81, %r91;
	or.pred  	%p114, %p113, %p112;
	@%p114 bra 	$L__BB40_85;
	add.s32 	%r269, %r35, %r83;
	mul.wide.s32 	%rd64, %r269, 4;
	add.s64 	%rd65, %rd1, %rd64;
	ld.global.f32 	%f429, [%rd65];
	mul.f32 	%f430, %f258, %f429;
	fma.rn.f32 	%f431, %f257, %f684, %f430;
	st.global.f32 	[%rd65], %f431;
$L__BB40_85:
	setp.ge.s32 	%p115, %r82, %r90;
	setp.ge.s32 	%p116, %r69, %r91;
	cvt.s64.s32 	%rd66, %r83;
	add.s64 	%rd67, %rd4, %rd66;
	shl.b64 	%rd68, %rd67, 2;
	add.s64 	%rd9, %rd1, %rd68;
	or.pred  	%p117, %p115, %p116;
	@%p117 bra 	$L__BB40_87;
	ld.global.f32 	%f432, [%rd9+4];
	mul.f32 	%f433, %f258, %f432;
	fma.rn.f32 	%f434, %f257, %f683, %f433;
	st.global.f32 	[%rd9+4], %f434;
$L__BB40_87:
	setp.ge.s32 	%p118, %r82, %r90;
	setp.ge.s32 	%p119, %r70, %r91;
	or.pred  	%p120, %p118, %p119;
	@%p120 bra 	$L__BB40_89;
	ld.global.f32 	%f435, [%rd9+8];
	mul.f32 	%f436, %f258, %f435;
	fma.rn.f32 	%f437, %f257, %f682, %f436;
	st.global.f32 	[%rd9+8], %f437;
$L__BB40_89:
	setp.ge.s32 	%p121, %r82, %r90;
	setp.ge.s32 	%p122, %r71, %r91;
	or.pred  	%p123, %p121, %p122;
	@%p123 bra 	$L__BB40_91;
	ld.global.f32 	%f438, [%rd9+12];
	mul.f32 	%f439, %f258, %f438;
	fma.rn.f32 	%f440, %f257, %f681, %f439;
	st.global.f32 	[%rd9+12], %f440;
$L__BB40_91:
	setp.ge.s32 	%p124, %r82, %r90;
	setp.ge.s32 	%p125, %r72, %r91;
	or.pred  	%p126, %p124, %p125;
	@%p126 bra 	$L__BB40_93;
	ld.global.f32 	%f441, [%rd9+16];
	mul.f32 	%f442, %f258, %f441;
	fma.rn.f32 	%f443, %f257, %f680, %f442;
	st.global.f32 	[%rd9+16], %f443;
$L__BB40_93:
	setp.ge.s32 	%p127, %r82, %r90;
	setp.ge.s32 	%p128, %r73, %r91;
	or.pred  	%p129, %p127, %p128;
	@%p129 bra 	$L__BB40_95;
	ld.global.f32 	%f444, [%rd9+20];
	mul.f32 	%f445, %f258, %f444;
	fma.rn.f32 	%f446, %f257, %f679, %f445;
	st.global.f32 	[%rd9+20], %f446;
$L__BB40_95:
	setp.ge.s32 	%p130, %r82, %r90;
	setp.ge.s32 	%p131, %r74, %r91;
	or.pred  	%p132, %p130, %p131;
	@%p132 bra 	$L__BB40_97;
	ld.global.f32 	%f447, [%rd9+24];
	mul.f32 	%f448, %f258, %f447;
	fma.rn.f32 	%f449, %f257, %f678, %f448;
	st.global.f32 	[%rd9+24], %f449;
$L__BB40_97:
	setp.ge.s32 	%p133, %r82, %r90;
	setp.ge.s32 	%p134, %r75, %r91;
	or.pred  	%p135, %p133, %p134;
	@%p135 bra 	$L__BB40_99;
	ld.global.f32 	%f450, [%rd9+28];
	mul.f32 	%f451, %f258, %f450;
	fma.rn.f32 	%f452, %f257, %f677, %f451;
	st.global.f32 	[%rd9+28], %f452;
$L__BB40_99:
	setp.ge.s32 	%p136, %r35, %r91;
	add.s32 	%r84, %r34, 5;
	setp.ge.s32 	%p137, %r84, %r90;
	add.s32 	%r85, %r83, %r91;
	or.pred  	%p138, %p137, %p136;
	@%p138 bra 	$L__BB40_101;
	add.s32 	%r270, %r35, %r85;
	mul.wide.s32 	%rd69, %r270, 4;
	add.s64 	%rd70, %rd1, %rd69;
	ld.global.f32 	%f453, [%rd70];
	mul.f32 	%f454, %f258, %f453;
	fma.rn.f32 	%f455, %f257, %f676, %f454;
	st.global.f32 	[%rd70], %f455;
$L__BB40_101:
	setp.ge.s32 	%p139, %r84, %r90;
	setp.ge.s32 	%p140, %r69, %r91;
	cvt.s64.s32 	%rd71, %r85;
	add.s64 	%rd72, %rd4, %rd71;
	shl.b64 	%rd73, %rd72, 2;
	add.s64 	%rd10, %rd1, %rd73;
	or.pred  	%p141, %p139, %p140;
	@%p141 bra 	$L__BB40_103;
	ld.global.f32 	%f456, [%rd10+4];
	mul.f32 	%f457, %f258, %f456;
	fma.rn.f32 	%f458, %f257, %f675, %f457;
	st.global.f32 	[%rd10+4], %f458;
$L__BB40_103:
	setp.ge.s32 	%p142, %r84, %r90;
	setp.ge.s32 	%p143, %r70, %r91;
	or.pred  	%p144, %p142, %p143;
	@%p144 bra 	$L__BB40_105;
	ld.global.f32 	%f459, [%rd10+8];
	mul.f32 	%f460, %f258, %f459;
	fma.rn.f32 	%f461, %f257, %f674, %f460;
	st.global.f32 	[%rd10+8], %f461;
$L__BB40_105:
	setp.ge.s32 	%p145, %r84, %r90;
	setp.ge.s32 	%p146, %r71, %r91;
	or.pred  	%p147, %p145, %p146;
	@%p147 bra 	$L__BB40_107;
	ld.global.f32 	%f462, [%rd10+12];
	mul.f32 	%f463, %f258, %f462;
	fma.rn.f32 	%f464, %f257, %f673, %f463;
	st.global.f32 	[%rd10+12], %f464;
$L__BB40_107:
	setp.ge.s32 	%p148, %r84, %r90;
	setp.ge.s32 	%p149, %r72, %r91;
	or.pred  	%p150, %p148, %p149;
	@%p150 bra 	$L__BB40_109;
	ld.global.f32 	%f465, [%rd10+16];
	mul.f32 	%f466, %f258, %f465;
	fma.rn.f32 	%f467, %f257, %f672, %f466;
	st.global.f32 	[%rd10+16], %f467;
$L__BB40_109:
	setp.ge.s32 	%p151, %r84, %r90;
	setp.ge.s32 	%p152, %r73, %r91;
	or.pred  	%p153, %p151, %p152;
	@%p153 bra 	$L__BB40_111;
	ld.global.f32 	%f468, [%rd10+20];
	mul.f32 	%f469, %f258, %f468;
	fma.rn.f32 	%f470, %f257, %f671, %f469;
	st.global.f32 	[%rd10+20], %f470;
$L__BB40_111:
	setp.ge.s32 	%p154, %r84, %r90;
	setp.ge.s32 	%p155, %r74, %r91;
	or.pred  	%p156, %p154, %p155;
	@%p156 bra 	$L__BB40_113;
	ld.global.f32 	%f471, [%rd10+24];
	mul.f32 	%f472, %f258, %f471;
	fma.rn.f32 	%f473, %f257, %f670, %f472;
	st.global.f32 	[%rd10+24], %f473;
$L__BB40_113:
	setp.ge.s32 	%p157, %r84, %r90;
	setp.ge.s32 	%p158, %r75, %r91;
	or.pred  	%p159, %p157, %p158;
	@%p159 bra 	$L__BB40_115;
	ld.global.f32 	%f474, [%rd10+28];
	mul.f32 	%f475, %f258, %f474;
	fma.rn.f32 	%f476, %f257, %f669, %f475;
	st.global.f32 	[%rd10+28], %f476;
$L__BB40_115:
	setp.ge.s32 	%p160, %r35, %r91;
	add.s32 	%r86, %r34, 6;
	setp.ge.s32 	%p161, %r86, %r90;
	add.s32 	%r87, %r85, %r91;
	or.pred  	%p162, %p161, %p160;
	@%p162 bra 	$L__BB40_117;
	add.s32 	%r271, %r35, %r87;
	mul.wide.s32 	%rd74, %r271, 4;
	add.s64 	%rd75, %rd1, %rd74;
	ld.global.f32 	%f477, [%rd75];
	mul.f32 	%f478, %f258, %f477;
	fma.rn.f32 	%f479, %f257, %f668, %f478;
	st.global.f32 	[%rd75], %f479;
$L__BB40_117:
	setp.ge.s32 	%p163, %r86, %r90;
	setp.ge.s32 	%p164, %r69, %r91;
	cvt.s64.s32 	%rd76, %r87;
	add.s64 	%rd77, %rd4, %rd76;
	shl.b64 	%rd78, %rd77, 2;
	add.s64 	%rd11, %rd1, %rd78;
	or.pred  	%p165, %p163, %p164;
	@%p165 bra 	$L__BB40_119;
	ld.global.f32 	%f480, [%rd11+4];
	mul.f32 	%f481, %f258, %f480;
	fma.rn.f32 	%f482, %f257, %f667, %f481;
	st.global.f32 	[%rd11+4], %f482;
$L__BB40_119:
	setp.ge.s32 	%p166, %r86, %r90;
	setp.ge.s32 	%p167, %r70, %r91;
	or.pred  	%p168, %p166, %p167;
	@%p168 bra 	$L__BB40_121;
	ld.global.f32 	%f483, [%rd11+8];
	mul.f32 	%f484, %f258, %f483;
	fma.rn.f32 	%f485, %f257, %f666, %f484;
	st.global.f32 	[%rd11+8], %f485;
$L__BB40_121:
	setp.ge.s32 	%p169, %r86, %r90;
	setp.ge.s32 	%p170, %r71, %r91;
	or.pred  	%p171, %p169, %p170;
	@%p171 bra 	$L__BB40_123;
	ld.global.f32 	%f486, [%rd11+12];
	mul.f32 	%f487, %f258, %f486;
	fma.rn.f32 	%f488, %f257, %f665, %f487;
	st.global.f32 	[%rd11+12], %f488;
$L__BB40_123:
	setp.ge.s32 	%p172, %r86, %r90;
	setp.ge.s32 	%p173, %r72, %r91;
	or.pred  	%p174, %p172, %p173;
	@%p174 bra 	$L__BB40_125;
	ld.global.f32 	%f489, [%rd11+16];
	mul.f32 	%f490, %f258, %f489;
	fma.rn.f32 	%f491, %f257, %f664, %f490;
	st.global.f32 	[%rd11+16], %f491;
$L__BB40_125:
	setp.ge.s32 	%p175, %r86, %r90;
	setp.ge.s32 	%p176, %r73, %r91;
	or.pred  	%p177, %p175, %p176;
	@%p177 bra 	$L__BB40_127;
	ld.global.f32 	%f492, [%rd11+20];
	mul.f32 	%f493, %f258, %f492;
	fma.rn.f32 	%f494, %f257, %f663, %f493;
	st.global.f32 	[%rd11+20], %f494;
$L__BB40_127:
	setp.ge.s32 	%p178, %r86, %r90;
	setp.ge.s32 	%p179, %r74, %r91;
	or.pred  	%p180, %p178, %p179;
	@%p180 bra 	$L__BB40_129;
	ld.global.f32 	%f495, [%rd11+24];
	mul.f32 	%f496, %f258, %f495;
	fma.rn.f32 	%f497, %f257, %f662, %f496;
	st.global.f32 	[%rd11+24], %f497;
$L__BB40_129:
	setp.ge.s32 	%p181, %r86, %r90;
	setp.ge.s32 	%p182, %r75, %r91;
	or.pred  	%p183, %p181, %p182;
	@%p183 bra 	$L__BB40_131;
	ld.global.f32 	%f498, [%rd11+28];
	mul.f32 	%f499, %f258, %f498;
	fma.rn.f32 	%f500, %f257, %f661, %f499;
	st.global.f32 	[%rd11+28], %f500;
$L__BB40_131:
	setp.ge.s32 	%p184, %r35, %r91;
	add.s32 	%r88, %r34, 7;
	setp.ge.s32 	%p185, %r88, %r90;
	add.s32 	%r89, %r87, %r91;
	or.pred  	%p186, %p185, %p184;
	@%p186 bra 	$L__BB40_133;
	add.s32 	%r272, %r35, %r89;
	mul.wide.s32 	%rd79, %r272, 4;
	add.s64 	%rd80, %rd1, %rd79;
	ld.global.f32 	%f501, [%rd80];
	mul.f32 	%f502, %f258, %f501;
	fma.rn.f32 	%f503, %f257, %f660, %f502;
	st.global.f32 	[%rd80], %f503;
$L__BB40_133:
	setp.ge.s32 	%p187, %r88, %r90;
	setp.ge.s32 	%p188, %r69, %r91;
	cvt.s64.s32 	%rd81, %r89;
	add.s64 	%rd82, %rd4, %rd81;
	shl.b64 	%rd83, %rd82, 2;
	add.s64 	%rd12, %rd1, %rd83;
	or.pred  	%p189, %p187, %p188;
	@%p189 bra 	$L__BB40_135;
	ld.global.f32 	%f504, [%rd12+4];
	mul.f32 	%f505, %f258, %f504;
	fma.rn.f32 	%f506, %f257, %f659, %f505;
	st.global.f32 	[%rd12+4], %f506;
$L__BB40_135:
	setp.ge.s32 	%p190, %r88, %r90;
	setp.ge.s32 	%p191, %r70, %r91;
	or.pred  	%p192, %p190, %p191;
	@%p192 bra 	$L__BB40_137;
	ld.global.f32 	%f507, [%rd12+8];
	mul.f32 	%f508, %f258, %f507;
	fma.rn.f32 	%f509, %f257, %f658, %f508;
	st.global.f32 	[%rd12+8], %f509;
$L__BB40_137:
	setp.ge.s32 	%p193, %r88, %r90;
	setp.ge.s32 	%p194, %r71, %r91;
	or.pred  	%p195, %p193, %p194;
	@%p195 bra 	$L__BB40_139;
	ld.global.f32 	%f510, [%rd12+12];
	mul.f32 	%f511, %f258, %f510;
	fma.rn.f32 	%f512, %f257, %f657, %f511;
	st.global.f32 	[%rd12+12], %f512;
$L__BB40_139:
	setp.ge.s32 	%p196, %r88, %r90;
	setp.ge.s32 	%p197, %r72, %r91;
	or.pred  	%p198, %p196, %p197;
	@%p198 bra 	$L__BB40_141;
	ld.global.f32 	%f513, [%rd12+16];
	mul.f32 	%f514, %f258, %f513;
	fma.rn.f32 	%f515, %f257, %f656, %f514;
	st.global.f32 	[%rd12+16], %f515;
$L__BB40_141:
	setp.ge.s32 	%p199, %r88, %r90;
	setp.ge.s32 	%p200, %r73, %r91;
	or.pred  	%p201, %p199, %p200;
	@%p201 bra 	$L__BB40_143;
	ld.global.f32 	%f516, [%rd12+20];
	mul.f32 	%f517, %f258, %f516;
	fma.rn.f32 	%f518, %f257, %f655, %f517;
	st.global.f32 	[%rd12+20], %f518;
$L__BB40_143:
	setp.ge.s32 	%p202, %r88, %r90;
	setp.ge.s32 	%p203, %r74, %r91;
	or.pred  	%p204, %p202, %p203;
	@%p204 bra 	$L__BB40_145;
	ld.global.f32 	%f519, [%rd12+24];
	mul.f32 	%f520, %f258, %f519;
	fma.rn.f32 	%f521, %f257, %f654, %f520;
	st.global.f32 	[%rd12+24], %f521;
$L__BB40_145:
	setp.ge.s32 	%p205, %r88, %r90;
	setp.ge.s32 	%p206, %r75, %r91;
	or.pred  	%p207, %p205, %p206;
	@%p207 bra 	$L__BB40_147;
	ld.global.f32 	%f522, [%rd12+28];
	mul.f32 	%f523, %f258, %f522;
	fma.rn.f32 	%f524, %f257, %f653, %f523;
	st.global.f32 	[%rd12+28], %f524;
$L__BB40_147:
	ret;

}
	// .globl	_Z20sgemm_vectorize_smemILi128ELi128ELi16ELi8ELi8EEvPKfS1_Pfiiiff
.visible .entry _Z20sgemm_vectorize_smemILi128ELi128ELi16ELi8ELi8EEvPKfS1_Pfiiiff(
	.param .u64 .ptr .align 1 _Z20sgemm_vectorize_smemILi128ELi128ELi16ELi8ELi8EEvPKfS1_Pfiiiff_param_0,
	.param .u64 .ptr .align 1 _Z20sgemm_vectorize_smemILi128ELi128ELi16ELi8ELi8EEvPKfS1_Pfiiiff_param_1,
	.param .u64 .ptr .align 1 _Z20sgemm_vectorize_smemILi128ELi128ELi16ELi8ELi8EEvPKfS1_Pfiiiff_param_2,
	.param .u32 _Z20sgemm_vectorize_smemILi128ELi128ELi16ELi8ELi8EEvPKfS1_Pfiiiff_param_3,
	.param .u32 _Z20sgemm_vectorize_smemILi128ELi128ELi16ELi8ELi8EEvPKfS1_Pfiiiff_param_4,
	.param .u32 _Z20sgemm_vectorize_smemILi128ELi128ELi16ELi8ELi8EEvPKfS1_Pfiiiff_param_5,
	.param .f32 _Z20sgemm_vectorize_smemILi128ELi128ELi16ELi8ELi8EEvPKfS1_Pfiiiff_param_6,
	.param .f32 _Z20sgemm_vectorize_smemILi128ELi128ELi16ELi8ELi8EEvPKfS1_Pfiiiff_param_7
)
{
	.reg .pred 	%p<208>;
	.reg .b32 	%r<286>;
	.reg .b32 	%f<717>;
	.reg .b64 	%rd<84>;
	// demoted variable
	.shared .align 4 .b8 _ZZ20sgemm_vectorize_smemILi128ELi128ELi16ELi8ELi8EEvPKfS1_PfiiiffE2As[8192];
	// demoted variable
	.shared .align 4 .b8 _ZZ20sgemm_vectorize_smemILi128ELi128ELi16ELi8ELi8EEvPKfS1_PfiiiffE2Bs[8192];
	ld.param.u64 	%rd13, [_Z20sgemm_vectorize_smemILi128ELi128ELi16ELi8ELi8EEvPKfS1_Pfiiiff_param_0];
	ld.param.u64 	%rd14, [_Z20sgemm_vectorize_smemILi128ELi128ELi16ELi8ELi8EEvPKfS1_Pfiiiff_param_1];
	ld.param.u64 	%rd15, [_Z20sgemm_vectorize_smemILi128ELi128ELi16ELi8ELi8EEvPKfS1_Pfiiiff_param_2];
	ld.param.u32 	%r90, [_Z20sgemm_vectorize_smemILi128ELi128ELi16ELi8ELi8EEvPKfS1_Pfiiiff_param_3];
	ld.param.u32 	%r91, [_Z20sgemm_vectorize_smemILi128ELi128ELi16ELi8ELi8EEvPKfS1_Pfiiiff_param_4];
	ld.param.u32 	%r92, [_Z20sgemm_vectorize_smemILi128ELi128ELi16ELi8ELi8EEvPKfS1_Pfiiiff_param_5];
	ld.param.f32 	%f257, [_Z20sgemm_vectorize_smemILi128ELi128ELi16ELi8ELi8EEvPKfS1_Pfiiiff_param_6];
	ld.param.f32 	%f258, [_Z20sgemm_vectorize_smemILi128ELi128ELi16ELi8ELi8EEvPKfS1_Pfiiiff_param_7];
	cvta.to.global.u64 	%rd1, %rd15;
	cvta.to.global.u64 	%rd2, %rd13;
	cvta.to.global.u64 	%rd3, %rd14;
	mov.u32 	%r1, %tid.y;
	mov.u32 	%r2, %tid.x;
	mov.u32 	%r93, %ctaid.y;
	shl.b32 	%r3, %r93, 7;
	mov.u32 	%r94, %ctaid.x;
	shl.b32 	%r4, %r94, 7;
	mov.u32 	%r95, %ntid.x;
	mad.lo.s32 	%r5, %r95, %r1, %r2;
	mov.u32 	%r96, %ntid.y;
	mul.lo.s32 	%r6, %r95, %r96;
	setp.lt.s32 	%p1, %r92, -14;
	mov.f32 	%f653, 0f00000000;
	mov.f32 	%f654, %f653;
	mov.f32 	%f655, %f653;
	mov.f32 	%f656, %f653;
	mov.f32 	%f657, %f653;
	mov.f32 	%f658, %f653;
	mov.f32 	%f659, %f653;
	mov.f32 	%f660, %f653;
	mov.f32 	%f661, %f653;
	mov.f32 	%f662, %f653;
	mov.f32 	%f663, %f653;
	mov.f32 	%f664, %f653;
	mov.f32 	%f665, %f653;
	mov.f32 	%f666, %f653;
	mov.f32 	%f667, %f653;
	mov.f32 	%f668, %f653;
	mov.f32 	%f669, %f653;
	mov.f32 	%f670, %f653;
	mov.f32 	%f671, %f653;
	mov.f32 	%f672, %f653;
	mov.f32 	%f673, %f653;
	mov.f32 	%f674, %f653;
	mov.f32 	%f675, %f653;
	mov.f32 	%f676, %f653;
	mov.f32 	%f677, %f653;
	mov.f32 	%f678, %f653;
	mov.f32 	%f679, %f653;
	mov.f32 	%f680, %f653;
	mov.f32 	%f681, %f653;
	mov.f32 	%f682, %f653;
	mov.f32 	%f683, %f653;
	mov.f32 	%f684, %f653;
	mov.f32 	%f685, %f653;
	mov.f32 	%f686, %f653;
	mov.f32 	%f687, %f653;
	mov.f32 	%f688, %f653;
	mov.f32 	%f689, %f653;
	mov.f32 	%f690, %f653;
	mov.f32 	%f691, %f653;
	mov.f32 	%f692, %f653;
	mov.f32 	%f693, %f653;
	mov.f32 	%f694, %f653;
	mov.f32 	%f695, %f653;
	mov.f32 	%f696, %f653;
	mov.f32 	%f697, %f653;
	mov.f32 	%f698, %f653;
	mov.f32 	%f699, %f653;
	mov.f32 	%f700, %f653;
	mov.f32 	%f701, %f653;
	mov.f32 	%f702, %f653;
	mov.f32 	%f703, %f653;
	mov.f32 	%f704, %f653;
	mov.f32 	%f705, %f653;
	mov.f32 	%f706, %f653;
	mov.f32 	%f707, %f653;
	mov.f32 	%f708, %f653;
	mov.f32 	%f709, %f653;
	mov.f32 	%f710, %f653;
	mov.f32 	%f711, %f653;
	mov.f32 	%f712, %f653;
	mov.f32 	%f713, %f653;
	mov.f32 	%f714, %f653;
	mov.f32 	%f715, %f653;
	mov.f32 	%f716, %f653;
	@%p1 bra 	$L__BB41_19;
	add.s32 	%r98, %r92, -1;
	shr.s32 	%r99, %r98, 31;
	shr.u32 	%r100, %r99, 28;
	add.s32 	%r101, %r98, %r100;
	shr.s32 	%r7, %r101, 4;
	shl.b32 	%r8, %r1, 3;
	shl.b32 	%r9, %r2, 3;
	add.s32 	%r10, %r5, %r6;
	max.u32 	%r102, %r10, 512;
	setp.lt.u32 	%p2, %r10, 512;
	selp.u32 	%r103, 1, 0, %p2;
	add.s32 	%r104, %r10, %r103;
	sub.s32 	%r105, %r102, %r104;
	div.u32 	%r106, %r105, %r6;
	add.s32 	%r11, %r106, %r103;
	add.s32 	%r107, %r11, 1;
	and.b32  	%r12, %r107, 3;
	shl.b32 	%r108, %r5, 2;
	and.b32  	%r109, %r108, 12;
	shr.u32 	%r110, %r5, 2;
	add.s32 	%r111, %r3, %r110;
	mad.lo.s32 	%r13, %r111, %r92, %r109;
	shl.b32 	%r112, %r5, 9;
	and.b32  	%r113, %r112, 1536;
	add.s32 	%r114, %r113, %r110;
	shl.b32 	%r115, %r114, 2;
	mov.u32 	%r116, _ZZ20sgemm_vectorize_smemILi128ELi128ELi16ELi8ELi8EEvPKfS1_PfiiiffE2As;
	add.s32 	%r14, %r116, %r115;
	shl.b32 	%r117, %r10, 2;
	and.b32  	%r118, %r117, 12;
	shr.u32 	%r119, %r10, 2;
	add.s32 	%r120, %r3, %r119;
	mad.lo.s32 	%r15, %r120, %r92, %r118;
	shl.b32 	%r121, %r10, 9;
	and.b32  	%r122, %r121, 1536;
	add.s32 	%r123, %r122, %r119;
	shl.b32 	%r124, %r123, 2;
	add.s32 	%r16, %r116, %r124;
	add.s32 	%r17, %r10, %r6;
	shl.b32 	%r125, %r17, 2;
	and.b32  	%r126, %r125, 12;
	shr.u32 	%r127, %r17, 2;
	add.s32 	%r128, %r3, %r127;
	mad.lo.s32 	%r18, %r128, %r92, %r126;
	shl.b32 	%r129, %r17, 9;
	and.b32  	%r130, %r129, 1536;
	add.s32 	%r131, %r130, %r127;
	shl.b32 	%r132, %r131, 2;
	add.s32 	%r19, %r116, %r132;
	add.s32 	%r20, %r17, %r6;
	and.b32  	%r133, %r108, 124;
	shr.u32 	%r21, %r5, 5;
	add.s32 	%r22, %r133, %r4;
	shl.b32 	%r134, %r5, 4;
	and.b32  	%r135, %r134, 496;
	shl.b32 	%r136, %r21, 9;
	or.b32  	%r137, %r136, %r135;
	mov.u32 	%r138, _ZZ20sgemm_vectorize_smemILi128ELi128ELi16ELi8ELi8EEvPKfS1_PfiiiffE2Bs;
	add.s32 	%r23, %r138, %r137;
	and.b32  	%r139, %r117, 124;
	shr.u32 	%r24, %r10, 5;
	add.s32 	%r25, %r139, %r4;
	shl.b32 	%r140, %r10, 4;
	and.b32  	%r141, %r140, 496;
	shl.b32 	%r142, %r24, 9;
	or.b32  	%r143, %r142, %r141;
	add.s32 	%r26, %r138, %r143;
	and.b32  	%r144, %r125, 124;
	shr.u32 	%r27, %r17, 5;
	add.s32 	%r28, %r144, %r4;
	shl.b32 	%r145, %r17, 4;
	and.b32  	%r146, %r145, 496;
	shl.b32 	%r147, %r27, 9;
	or.b32  	%r148, %r147, %r146;
	add.s32 	%r29, %r138, %r148;
	shl.b32 	%r30, %r6, 4;
	shl.b32 	%r31, %r6, 2;
	mul.lo.s32 	%r32, %r6, 12;
	mul.lo.s32 	%r33, %r6, 3;
	mov.b32 	%r273, 0;
	mov.f32 	%f653, 0f00000000;
$L__BB41_2:
	setp.gt.u32 	%p3, %r5, 511;
	shl.b32 	%r38, %r273, 4;
	@%p3 bra 	$L__BB41_16;
	setp.eq.s32 	%p4, %r12, 0;
	mov.u32 	%r274, %r5;
	@%p4 bra 	$L__BB41_7;
	setp.eq.s32 	%p5, %r12, 1;
	add.s32 	%r149, %r38, %r13;
	mul.wide.s32 	%rd16, %r149, 4;
	add.s64 	%rd17, %rd2, %rd16;
	ld.global.nc.v4.f32 	{%f261, %f262, %f263, %f264}, [%rd17];
	st.shared.f32 	[%r14], %f261;
	st.shared.f32 	[%r14+512], %f262;
	st.shared.f32 	[%r14+1024], %f263;
	st.shared.f32 	[%r14+1536], %f264;
	mov.u32 	%r274, %r10;
	@%p5 bra 	$L__BB41_7;
	setp.eq.s32 	%p6, %r12, 2;
	add.s32 	%r150, %r38, %r15;
	mul.wide.s32 	%rd18, %r150, 4;
	add.s64 	%rd19, %rd2, %rd18;
	ld.global.nc.v4.f32 	{%f265, %f266, %f267, %f268}, [%rd19];
	st.shared.f32 	[%r16], %f265;
	st.shared.f32 	[%r16+512], %f266;
	st.shared.f32 	[%r16+1024], %f267;
	st.shared.f32 	[%r16+1536], %f268;
	mov.u32 	%r274, %r17;
	@%p6 bra 	$L__BB41_7;
	add.s32 	%r151, %r38, %r18;
	mul.wide.s32 	%rd20, %r151, 4;
	add.s64 	%rd21, %rd2, %rd20;
	ld.global.nc.v4.f32 	{%f269, %f270, %f271, %f272}, [%rd21];
	st.shared.f32 	[%r19], %f269;
	st.shared.f32 	[%r19+512], %f270;
	st.shared.f32 	[%r19+1024], %f271;
	st.shared.f32 	[%r19+1536], %f272;
	mov.u32 	%r274, %r20;
$L__BB41_7:
	setp.lt.u32 	%p7, %r11, 3;
	@%p7 bra 	$L__BB41_10;
	shl.b32 	%r276, %r274, 2;
	shl.b32 	%r152, %r6, 3;
	add.s32 	%r282, %r152, %r276;
	shl.b32 	%r153, %r6, 1;
	add.s32 	%r281, %r153, %r274;
	add.s32 	%r280, %r32, %r276;
	add.s32 	%r279, %r33, %r274;
	add.s32 	%r278, %r6, %r274;
	shl.b32 	%r277, %r278, 2;
$L__BB41_9:
	.pragma "nounroll";
	and.b32  	%r154, %r276, 12;
	shr.u32 	%r155, %r274, 2;
	add.s32 	%r156, %r154, %r38;
	add.s32 	%r157, %r3, %r155;
	mad.lo.s32 	%r158, %r157, %r92, %r156;
	mul.wide.s32 	%rd22, %r158, 4;
	add.s64 	%rd23, %rd2, %rd22;
	ld.global.nc.v4.f32 	{%f273, %f274, %f275, %f276}, [%rd23];
	shl.b32 	%r159, %r276, 7;
	and.b32  	%r160, %r159, 1536;
	add.s32 	%r161, %r160, %r155;
	shl.b32 	%r162, %r161, 2;
	mov.u32 	%r163, _ZZ20sgemm_vectorize_smemILi128ELi128ELi16ELi8ELi8EEvPKfS1_PfiiiffE2As;
	add.s32 	%r164, %r163, %r162;
	st.shared.f32 	[%r164], %f273;
	st.shared.f32 	[%r164+512], %f274;
	st.shared.f32 	[%r164+1024], %f275;
	st.shared.f32 	[%r164+1536], %f276;
	add.s32 	%r165, %r274, %r6;
	and.b32  	%r166, %r277, 12;
	shr.u32 	%r167, %r278, 2;
	add.s32 	%r168, %r166, %r38;
	add.s32 	%r169, %r3, %r167;
	mad.lo.s32 	%r170, %r169, %r92, %r168;
	mul.wide.s32 	%rd24, %r170, 4;
	add.s64 	%rd25, %rd2, %rd24;
	ld.global.nc.v4.f32 	{%f277, %f278, %f279, %f280}, [%rd25];
	shl.b32 	%r171, %r277, 7;
	and.b32  	%r172, %r171, 1536;
	add.s32 	%r173, %r172, %r167;
	shl.b32 	%r174, %r173, 2;
	add.s32 	%r175, %r163, %r174;
	st.shared.f32 	[%r175], %f277;
	st.shared.f32 	[%r175+512], %f278;
	st.shared.f32 	[%r175+1024], %f279;
	st.shared.f32 	[%r175+1536], %f280;
	add.s32 	%r176, %r165, %r6;
	and.b32  	%r177, %r282, 12;
	shr.u32 	%r178, %r281, 2;
	add.s32 	%r179, %r177, %r38;
	add.s32 	%r180, %r3, %r178;
	mad.lo.s32 	%r181, %r180, %r92, %r179;
	mul.wide.s32 	%rd26, %r181, 4;
	add.s64 	%rd27, %rd2, %rd26;
	ld.global.nc.v4.f32 	{%f281, %f282, %f283, %f284}, [%rd27];
	shl.b32 	%r182, %r282, 7;
	and.b32  	%r183, %r182, 1536;
	add.s32 	%r184, %r183, %r178;
	shl.b32 	%r185, %r184, 2;
	add.s32 	%r186, %r163, %r185;
	st.shared.f32 	[%r186], %f281;
	st.shared.f32 	[%r186+512], %f282;
	st.shared.f32 	[%r186+1024], %f283;
	st.shared.f32 	[%r186+1536], %f284;
	add.s32 	%r187, %r176, %r6;
	and.b32  	%r188, %r280, 12;
	shr.u32 	%r189, %r279, 2;
	add.s32 	%r190, %r188, %r38;
	add.s32 	%r191, %r3, %r189;
	mad.lo.s32 	%r192, %r191, %r92, %r190;
	mul.wide.s32 	%rd28, %r192, 4;
	add.s64 	%rd29, %rd2, %rd28;
	ld.global.nc.v4.f32 	{%f285, %f286, %f287, %f288}, [%rd29];
	shl.b32 	%r193, %r280, 7;
	and.b32  	%r194, %r193, 1536;
	add.s32 	%r195, %r194, %r189;
	shl.b32 	%r196, %r195, 2;
	add.s32 	%r197, %r163, %r196;
	st.shared.f32 	[%r197], %f285;
	st.shared.f32 	[%r197+512], %f286;
	st.shared.f32 	[%r197+1024], %f287;
	st.shared.f32 	[%r197+1536], %f288;
	add.s32 	%r274, %r187, %r6;
	add.s32 	%r282, %r282, %r30;
	add.s32 	%r281, %r281, %r31;
	add.s32 	%r280, %r280, %r30;
	add.s32 	%r279, %r279, %r31;
	add.s32 	%r278, %r278, %r31;
	add.s32 	%r277, %r277, %r30;
	add.s32 	%r276, %r276, %r30;
	setp.lt.u32 	%p8, %r274, 512;
	@%p8 bra 	$L__BB41_9;
$L__BB41_10:
	mov.u32 	%r275, %r5;
	@%p4 bra 	$L__BB41_14;
	setp.eq.s32 	%p10, %r12, 1;
	add.s32 	%r198, %r38, %r21;
	mad.lo.s32 	%r199, %r198, %r91, %r22;
	mul.wide.s32 	%rd30, %r199, 4;
	add.s64 	%rd31, %rd3, %rd30;
	ld.global.nc.v4.f32 	{%f289, %f290, %f291, %f292}, [%rd31];
	st.shared.f32 	[%r23], %f289;
	st.shared.f32 	[%r23+4], %f290;
	st.shared.f32 	[%r23+8], %f291;
	st.shared.f32 	[%r23+12], %f292;
	mov.u32 	%r275, %r10;
	@%p10 bra 	$L__BB41_14;
	setp.eq.s32 	%p11, %r12, 2;
	add.s32 	%r200, %r38, %r24;
	mad.lo.s32 	%r201, %r200, %r91, %r25;
	mul.wide.s32 	%rd32, %r201, 4;
	add.s64 	%rd33, %rd3, %rd32;
	ld.global.nc.v4.f32 	{%f293, %f294, %f295, %f296}, [%rd33];
	st.shared.f32 	[%r26], %f293;
	st.shared.f32 	[%r26+4], %f294;
	st.shared.f32 	[%r26+8], %f295;
	st.shared.f32 	[%r26+12], %f296;
	mov.u32 	%r275, %r17;
	@%p11 bra 	$L__BB41_14;
	add.s32 	%r202, %r38, %r27;
	mad.lo.s32 	%r203, %r202, %r91, %r28;
	mul.wide.s32 	%rd34, %r203, 4;
	add.s64 	%rd35, %rd3, %rd34;
	ld.global.nc.v4.f32 	{%f297, %f298, %f299, %f300}, [%rd35];
	st.shared.f32 	[%r29], %f297;
	st.shared.f32 	[%r29+4], %f298;
	st.shared.f32 	[%r29+8], %f299;
	st.shared.f32 	[%r29+12], %f300;
	mov.u32 	%r275, %r20;
$L__BB41_14:
	@%p7 bra 	$L__BB41_16;
$L__BB41_15:
	.pragma "nounroll";
	shl.b32 	%r204, %r275, 2;
	and.b32  	%r205, %r204, 124;
	shr.u32 	%r206, %r275, 5;
	add.s32 	%r207, %r205, %r4;
	add.s32 	%r208, %r38, %r206;
	mad.lo.s32 	%r209, %r208, %r91, %r207;
	mul.wide.s32 	%rd36, %r209, 4;
	add.s64 	%rd37, %rd3, %rd36;
	ld.global.nc.v4.f32 	{%f301, %f302, %f303, %f304}, [%rd37];
	shl.b32 	%r210, %r275, 4;
	and.b32  	%r211, %r210, 496;
	shl.b32 	%r212, %r206, 9;
	or.b32  	%r213, %r212, %r211;
	mov.u32 	%r214, _ZZ20sgemm_vectorize_smemILi128ELi128ELi16ELi8ELi8EEvPKfS1_PfiiiffE2Bs;
	add.s32 	%r215, %r214, %r213;
	st.shared.f32 	[%r215], %f301;
	st.shared.f32 	[%r215+4], %f302;
	st.shared.f32 	[%r215+8], %f303;
	st.shared.f32 	[%r215+12], %f304;
	add.s32 	%r216, %r275, %r6;
	shl.b32 	%r217, %r216, 2;
	and.b32  	%r218, %r217, 124;
	shr.u32 	%r219, %r216, 5;
	add.s32 	%r220, %r218, %r4;
	add.s32 	%r221, %r38, %r219;
	mad.lo.s32 	%r222, %r221, %r91, %r220;
	mul.wide.s32 	%rd38, %r222, 4;
	add.s64 	%rd39, %rd3, %rd38;
	ld.global.nc.v4.f32 	{%f305, %f306, %f307, %f308}, [%rd39];
	shl.b32 	%r223, %r216, 4;
	and.b32  	%r224, %r223, 496;
	shl.b32 	%r225, %r219, 9;
	or.b32  	%r226, %r225, %r224;
	add.s32 	%r227, %r214, %r226;
	st.shared.f32 	[%r227], %f305;
	st.shared.f32 	[%r227+4], %f306;
	st.shared.f32 	[%r227+8], %f307;
	st.shared.f32 	[%r227+12], %f308;
	add.s32 	%r228, %r216, %r6;
	shl.b32 	%r229, %r228, 2;
	and.b32  	%r230, %r229, 124;
	shr.u32 	%r231, %r228, 5;
	add.s32 	%r232, %r230, %r4;
	add.s32 	%r233, %r38, %r231;
	mad.lo.s32 	%r234, %r233, %r91, %r232;
	mul.wide.s32 	%rd40, %r234, 4;
	add.s64 	%rd41, %rd3, %rd40;
	ld.global.nc.v4.f32 	{%f309, %f310, %f311, %f312}, [%rd41];
	shl.b32 	%r235, %r228, 4;
	and.b32  	%r236, %r235, 496;
	shl.b32 	%r237, %r231, 9;
	or.b32  	%r238, %r237, %r236;
	add.s32 	%r239, %r214, %r238;
	st.shared.f32 	[%r239], %f309;
	st.shared.f32 	[%r239+4], %f310;
	st.shared.f32 	[%r239+8], %f311;
	st.shared.f32 	[%r239+12], %f312;
	add.s32 	%r240, %r228, %r6;
	shl.b32 	%r241, %r240, 2;
	and.b32  	%r242, %r241, 124;
	shr.u32 	%r243, %r240, 5;
	add.s32 	%r244, %r242, %r4;
	add.s32 	%r245, %r38, %r243;
	mad.lo.s32 	%r246, %r245, %r91, %r244;
	mul.wide.s32 	%rd42, %r246, 4;
	add.s64 	%rd43, %rd3, %rd42;
	ld.global.nc.v4.f32 	{%f313, %f314, %f315, %f316}, [%rd43];
	shl.b32 	%r247, %r240, 4;
	and.b32  	%r248, %r247, 496;
	shl.b32 	%r249, %r243, 9;
	or.b32  	%r250, %r249, %r248;
	add.s32 	%r251, %r214, %r250;
	st.shared.f32 	[%r251], %f313;
	st.shared.f32 	[%r251+4], %f314;
	st.shared.f32 	[%r251+8], %f315;
	st.shared.f32 	[%r251+12], %f316;
	add.s32 	%r275, %r240, %r6;
	setp.lt.u32 	%p13, %r275, 512;
	@%p13 bra 	$L__BB41_15;
$L__BB41_16:
	bar.sync 	0;
	mov.b32 	%r285, 0;
$L__BB41_17:
	shl.b32 	%r253, %r285, 7;
	add.s32 	%r254, %r253, %r8;
	shl.b32 	%r255, %r254, 2;
	mov.u32 	%r256, _ZZ20sgemm_vectorize_smemILi128ELi128ELi16ELi8ELi8EEvPKfS1_PfiiiffE2As;
	add.s32 	%r257, %r256, %r255;
	ld.shared.f32 	%f317, [%r257];
	ld.shared.f32 	%f318, [%r257+4];
	ld.shared.f32 	%f319, [%r257+8];
	ld.shared.f32 	%f320, [%r257+12];
	ld.shared.f32 	%f321, [%r257+16];
	ld.shared.f32 	%f322, [%r257+20];
	ld.shared.f32 	%f323, [%r257+24];
	ld.shared.f32 	%f324, [%r257+28];
	add.s32 	%r258, %r253, %r9;
	shl.b32 	%r259, %r258, 2;
	mov.u32 	%r260, _ZZ20sgemm_vectorize_smemILi128ELi128ELi16ELi8ELi8EEvPKfS1_PfiiiffE2Bs;
	add.s32 	%r261, %r260, %r259;
	ld.shared.f32 	%f325, [%r261];
	ld.shared.f32 	%f326, [%r261+4];
	ld.shared.f32 	%f327, [%r261+8];
	ld.shared.f32 	%f328, [%r261+12];
	ld.shared.f32 	%f329, [%r261+16];
	ld.shared.f32 	%f330, [%r261+20];
	ld.shared.f32 	%f331, [%r261+24];
	ld.shared.f32 	%f332, [%r261+28];
	fma.rn.f32 	%f716, %f317, %f325, %f716;
	fma.rn.f32 	%f715, %f317, %f326, %f715;
	fma.rn.f32 	%f714, %f317, %f327, %f714;
	fma.rn.f32 	%f713, %f317, %f328, %f713;
	fma.rn.f32 	%f712, %f317, %f329, %f712;
	fma.rn.f32 	%f711, %f317, %f330, %f711;
	fma.rn.f32 	%f710, %f317, %f331, %f710;
	fma.rn.f32 	%f709, %f317, %f332, %f709;
	fma.rn.f32 	%f708, %f318, %f325, %f708;
	fma.rn.f32 	%f707, %f318, %f326, %f707;
	fma.rn.f32 	%f706, %f318, %f327, %f706;
	fma.rn.f32 	%f705, %f318, %f328, %f705;
	fma.rn.f32 	%f704, %f318, %f329, %f704;
	fma.rn.f32 	%f703, %f318, %f330, %f703;
	fma.rn.f32 	%f702, %f318, %f331, %f702;
	fma.rn.f32 	%f701, %f318, %f332, %f701;
	fma.rn.f32 	%f700, %f319, %f325, %f700;
	fma.rn.f32 	%f699, %f319, %f326, %f699;
	fma.rn.f32 	%f698, %f319, %f327, %f698;
	fma.rn.f32 	%f697, %f319, %f328, %f697;
	fma.rn.f32 	%f696, %f319, %f329, %f696;
	fma.rn.f32 	%f695, %f319, %f330, %f695;
	fma.rn.f32 	%f694, %f319, %f331, %f694;
	fma.rn.f32 	%f693, %f319, %f332, %f693;
	fma.rn.f32 	%f692, %f320, %f325, %f692;
	fma.rn.f32 	%f691, %f320, %f326, %f691;
	fma.rn.f32 	%f690, %f320, %f327, %f690;
	fma.rn.f32 	%f689, %f320, %f328, %f689;
	fma.rn.f32 	%f688, %f320, %f329, %f688;
	fma.rn.f32 	%f687, %f320, %f330, %f687;
	fma.rn.f32 	%f686, %f320, %f331, %f686;
	fma.rn.f32 	%f685, %f320, %f332, %f685;
	fma.rn.f32 	%f684, %f321, %f325, %f684;
	fma.rn.f32 	%f683, %f321, %f326, %f683;
	fma.rn.f32 	%f682, %f321, %f327, %f682;
	fma.rn.f32 	%f681, %f321, %f328, %f681;
	fma.rn.f32 	%f680, %f321, %f329, %f680;
	fma.rn.f32 	%f679, %f321, %f330, %f679;
	fma.rn.f32 	%f678, %f321, %f331, %f678;
	fma.rn.f32 	%f677, %f321, %f332, %f677;
	fma.rn.f32 	%f676, %f322, %f325, %f676;
	fma.rn.f32 	%f675, %f322, %f326, %f675;
	fma.rn.f32 	%f674, %f322, %f327, %f674;
	fma.rn.f32 	%f673, %f322, %f328, %f673;
	fma.rn.f32 	%f672, %f322, %f329, %f672;
	fma.rn.f32 	%f671, %f322, %f330, %f671;
	fma.rn.f32 	%f670, %f322, %f331, %f670;
	fma.rn.f32 	%f669, %f322, %f332, %f669;
	fma.rn.f32 	%f668, %f323, %f325, %f668;
	fma.rn.f32 	%f667, %f323, %f326, %f667;
	fma.rn.f32 	%f666, %f323, %f327, %f666;
	fma.rn.f32 	%f665, %f323, %f328, %f665;
	fma.rn.f32 	%f664, %f323, %f329, %f664;
	fma.rn.f32 	%f663, %f323, %f330, %f663;
	fma.rn.f32 	%f662, %f323, %f331, %f662;
	fma.rn.f32 	%f661, %f323, %f332, %f661;
	fma.rn.f32 	%f660, %f324, %f325, %f660;
	fma.rn.f32 	%f659, %f324, %f326, %f659;
	fma.rn.f32 	%f658, %f324, %f327, %f658;
	fma.rn.f32 	%f657, %f324, %f328, %f657;
	fma.rn.f32 	%f656, %f324, %f329, %f656;
	fma.rn.f32 	%f655, %f324, %f330, %f655;
	fma.rn.f32 	%f654, %f324, %f331, %f654;
	fma.rn.f32 	%f653, %f324, %f332, %f653;
	add.s32 	%r285, %r285, 1;
	setp.ne.s32 	%p14, %r285, 16;
	@%p14 bra 	$L__BB41_17;
	bar.sync 	0;
	add.s32 	%r68, %r273, 1;
	setp.eq.s32 	%p15, %r273, %r7;
	mov.u32 	%r273, %r68;
	@%p15 bra 	$L__BB41_19;
	bra.uni 	$L__BB41_2;
$L__BB41_19:
	shl.b32 	%r262, %r1, 3;
	add.s32 	%r34, %r3, %r262;
	shl.b32 	%r264, %r2, 3;
	add.s32 	%r35, %r4, %r264;
	setp.lt.s32 	%p16, %r34, %r90;
	mul.lo.s32 	%r36, %r34, %r91;
	setp.lt.s32 	%p17, %r35, %r91;
	and.pred  	%p18, %p16, %p17;
	@%p18 bra 	$L__BB41_20;
	bra.uni 	$L__BB41_21;
$L__BB41_20:
	add.s32 	%r265, %r35, %r36;
	mul.wide.s32 	%rd44, %r265, 4;
	add.s64 	%rd45, %rd1, %rd44;
	ld.global.f32 	%f333, [%rd45];
	mul.f32 	%f334, %f258, %f333;
	fma.rn.f32 	%f335, %f257, %f716, %f334;
	st.global.f32 	[%rd45], %f335;
$L__BB41_21:
	setp.ge.s32 	%p19, %r34, %r90;
	add.s32 	%r69, %r35, 1;
	setp.ge.s32 	%p20, %r69, %r91;
	cvt.s64.s32 	%rd46, %r36;
	cvt.s64.s32 	%rd4, %r35;
	add.s64 	%rd47, %rd4, %rd46;
	shl.b64 	%rd48, %rd47, 2;
	add.s64 	%rd5, %rd1, %rd48;
	or.pred  	%p21, %p19, %p20;
	@%p21 bra 	$L__BB41_23;
	ld.global.f32 	%f336, [%rd5+4];
	mul.f32 	%f337, %f258, %f336;
	fma.rn.f32 	%f338, %f257, %f715, %f337;
	st.global.f32 	[%rd5+4], %f338;
$L__BB41_23:
	add.s32 	%r70, %r35, 2;
	setp.ge.s32 	%p23, %r70, %r91;
	or.pred  	%p24, %p19, %p23;
	@%p24 bra 	$L__BB41_25;
	ld.global.f32 	%f339, [%rd5+8];
	mul.f32 	%f340, %f258, %f339;
	fma.rn.f32 	%f341, %f257, %f714, %f340;
	st.global.f32 	[%rd5+8], %f341;
$L__BB41_25:
	add.s32 	%r71, %r35, 3;
	setp.ge.s32 	%p26, %r71, %r91;
	or.pred  	%p27, %p19, %p26;
	@%p27 bra 	$L__BB41_27;
	ld.global.f32 	%f342, [%rd5+12];
	mul.f32 	%f343, %f258, %f342;
	fma.rn.f32 	%f344, %f257, %f713, %f343;
	st.global.f32 	[%rd5+12], %f344;
$L__BB41_27:
	add.s32 	%r72, %r35, 4;
	setp.ge.s32 	%p29, %r72, %r91;
	or.pred  	%p30, %p19, %p29;
	@%p30 bra 	$L__BB41_29;
	ld.global.f32 	%f345, [%rd5+16];
	mul.f32 	%f346, %f258, %f345;
	fma.rn.f32 	%f347, %f257, %f712, %f346;
	st.global.f32 	[%rd5+16], %f347;
$L__BB41_29:
	add.s32 	%r73, %r35, 5;
	setp.ge.s32 	%p32, %r73, %r91;
	or.pred  	%p33, %p19, %p32;
	@%p33 bra 	$L__BB41_31;
	ld.global.f32 	%f348, [%rd5+20];
	mul.f32 	%f349, %f258, %f348;
	fma.rn.f32 	%f350, %f257, %f711, %f349;
	st.global.f32 	[%rd5+20], %f350;
$L__BB41_31:
	add.s32 	%r74, %r35, 6;
	setp.ge.s32 	%p35, %r74, %r91;
	or.pred  	%p36, %p19, %p35;
	@%p36 bra 	$L__BB41_33;
	ld.global.f32 	%f351, [%rd5+24];
	mul.f32 	%f352, %f258, %f351;
	fma.rn.f32 	%f353, %f257, %f710, %f352;
	st.global.f32 	[%rd5+24], %f353;
$L__BB41_33:
	add.s32 	%r75, %r35, 7;
	setp.ge.s32 	%p38, %r75, %r91;
	or.pred  	%p39, %p19, %p38;
	@%p39 bra 	$L__BB41_35;
	ld.global.f32 	%f354, [%rd5+28];
	mul.f32 	%f355, %f258, %f354;
	fma.rn.f32 	%f356, %f257, %f709, %f355;
	st.global.f32 	[%rd5+28], %f356;
$L__BB41_35:
	setp.ge.s32 	%p40, %r35, %r91;
	add.s32 	%r76, %r34, 1;
	setp.ge.s32 	%p41, %r76, %r90;
	add.s32 	%r77, %r36, %r91;
	or.pred  	%p42, %p41, %p40;
	@%p42 bra 	$L__BB41_37;
	add.s32 	%r266, %r35, %r77;
	mul.wide.s32 	%rd49, %r266, 4;
	add.s64 	%rd50, %rd1, %rd49;
	ld.global.f32 	%f357, [%rd50];
	mul.f32 	%f358, %f258, %f357;
	fma.rn.f32 	%f359, %f257, %f708, %f358;
	st.global.f32 	[%rd50], %f359;
$L__BB41_37:
	cvt.s64.s32 	%rd51, %r77;
	add.s64 	%rd52, %rd4, %rd51;
	shl.b64 	%rd53, %rd52, 2;
	add.s64 	%rd6, %rd1, %rd53;
	or.pred  	%p45, %p41, %p20;
	@%p45 bra 	$L__BB41_39;
	ld.global.f32 	%f360, [%rd6+4];
	mul.f32 	%f361, %f258, %f360;
	fma.rn.f32 	%f362, %f257, %f707, %f361;
	st.global.f32 	[%rd6+4], %f362;
$L__BB41_39:
	or.pred  	%p48, %p41, %p23;
	@%p48 bra 	$L__BB41_41;
	ld.global.f32 	%f363, [%rd6+8];
	mul.f32 	%f364, %f258, %f363;
	fma.rn.f32 	%f365, %f257, %f706, %f364;
	st.global.f32 	[%rd6+8], %f365;
$L__BB41_41:
	or.pred  	%p51, %p41, %p26;
	@%p51 bra 	$L__BB41_43;
	ld.global.f32 	%f366, [%rd6+12];
	mul.f32 	%f367, %f258, %f366;
	fma.rn.f32 	%f368, %f257, %f705, %f367;
	st.global.f32 	[%rd6+12], %f368;
$L__BB41_43:
	setp.ge.s32 	%p52, %r76, %r90;
	setp.ge.s32 	%p53, %r72, %r91;
	or.pred  	%p54, %p52, %p53;
	@%p54 bra 	$L__BB41_45;
	ld.global.f32 	%f369, [%rd6+16];
	mul.f32 	%f370, %f258, %f369;
	fma.rn.f32 	%f371, %f257, %f704, %f370;
	st.global.f32 	[%rd6+16], %f371;
$L__BB41_45:
	setp.ge.s32 	%p56, %r73, %r91;
	or.pred  	%p57, %p52, %p56;
	@%p57 bra 	$L__BB41_47;
	ld.global.f32 	%f372, [%rd6+20];
	mul.f32 	%f373, %f258, %f372;
	fma.rn.f32 	%f374, %f257, %f703, %f373;
	st.global.f32 	[%rd6+20], %f374;
$L__BB41_47:
	setp.ge.s32 	%p59, %r74, %r91;
	or.pred  	%p60, %p52, %p59;
	@%p60 bra 	$L__BB41_49;
	ld.global.f32 	%f375, [%rd6+24];
	mul.f32 	%f376, %f258, %f375;
	fma.rn.f32 	%f377, %f257, %f702, %f376;
	st.global.f32 	[%rd6+24], %f377;
$L__BB41_49:
	setp.ge.s32 	%p62, %r75, %r91;
	or.pred  	%p63, %p52, %p62;
	@%p63 bra 	$L__BB41_51;
	ld.global.f32 	%f378, [%rd6+28];
	mul.f32 	%f379, %f258, %f378;
	fma.rn.f32 	%f380, %f257, %f701, %f379;
	st.global.f32 	[%rd6+28], %f380;
$L__BB41_51:
	setp.ge.s32 	%p64, %r35, %r91;
	add.s32 	%r78, %r34, 2;
	setp.ge.s32 	%p65, %r78, %r90;
	add.s32 	%r79, %r77, %r91;
	or.pred  	%p66, %p65, %p64;
	@%p66 bra 	$L__BB41_53;
	add.s32 	%r267, %r35, %r79;
	mul.wide.s32 	%rd54, %r267, 4;
	add.s64 	%rd55, %rd1, %rd54;
	ld.global.f32 	%f381, [%rd55];
	mul.f32 	%f382, %f258, %f381;
	fma.rn.f32 	%f383, %f257, %f700, %f382;
	st.global.f32 	[%rd55], %f383;
$L__BB41_53:
	setp.ge.s32 	%p68, %r69, %r91;
	cvt.s64.s32 	%rd56, %r79;
	add.s64 	%rd57, %rd4, %rd56;
	shl.b64 	%rd58, %rd57, 2;
	add.s64 	%rd7, %rd1, %rd58;
	or.pred  	%p69, %p65, %p68;
	@%p69 bra 	$L__BB41_55;
	ld.global.f32 	%f384, [%rd7+4];
	mul.f32 	%f385, %f258, %f384;
	fma.rn.f32 	%f386, %f257, %f699, %f385;
	st.global.f32 	[%rd7+4], %f386;
$L__BB41_55:
	setp.ge.s32 	%p71, %r70, %r91;
	or.pred  	%p72, %p65, %p71;
	@%p72 bra 	$L__BB41_57;
	ld.global.f32 	%f387, [%rd7+8];
	mul.f32 	%f388, %f258, %f387;
	fma.rn.f32 	%f389, %f257, %f698, %f388;
	st.global.f32 	[%rd7+8], %f389;
$L__BB41_57:
	setp.ge.s32 	%p74, %r71, %r91;
	or.pred  	%p75, %p65, %p74;
	@%p75 bra 	$L__BB41_59;
	ld.global.f32 	%f390, [%rd7+12];
	mul.f32 	%f391, %f258, %f390;
	fma.rn.f32 	%f392, %f257, %f697, %f391;
	st.global.f32 	[%rd7+12], %f392;
$L__BB41_59:
	or.pred  	%p78, %p65, %p53;
	@%p78 bra 	$L__BB41_61;
	ld.global.f32 	%f393, [%rd7+16];
	mul.f32 	%f394, %f258, %f393;
	fma.rn.f32 	%f395, %f257, %f696, %f394;
	st.global.f32 	[%rd7+16], %f395;
$L__BB41_61:
	or.pred  	%p81, %p65, %p56;
	@%p81 bra 	$L__BB41_63;
	ld.global.f32 	%f396, [%rd7+20];
	mul.f32 	%f397, %f258, %f396;
	fma.rn.f32 	%f398, %f257, %f695, %f397;
	st.global.f32 	[%rd7+20], %f398;
$L__BB41_63:
	setp.ge.s32 	%p82, %r78, %r90;
	setp.ge.s32 	%p83, %r74, %r91;
	or.pred  	%p84, %p82, %p83;
	@%p84 bra 	$L__BB41_65;
	ld.global.f32 	%f399, [%rd7+24];
	mul.f32 	%f400, %f258, %f399;
	fma.rn.f32 	%f401, %f257, %f694, %f400;
	st.global.f32 	[%rd7+24], %f401;
$L__BB41_65:
	setp.ge.s32 	%p85, %r78, %r90;
	setp.ge.s32 	%p86, %r75, %r91;
	or.pred  	%p87, %p85, %p86;
	@%p87 bra 	$L__BB41_67;
	ld.global.f32 	%f402, [%rd7+28];
	mul.f32 	%f403, %f258, %f402;
	fma.rn.f32 	%f404, %f257, %f693, %f403;
	st.global.f32 	[%rd7+28], %f404;
$L__BB41_67:
	setp.ge.s32 	%p88, %r35, %r91;
	add.s32 	%r80, %r34, 3;
	setp.ge.s32 	%p89, %r80, %r90;
	add.s32 	%r81, %r79, %r91;
	or.pred  	%p90, %p89, %p88;
	@%p90 bra 	$L__BB41_69;
	add.s32 	%r268, %r35, %r81;
	mul.wide.s32 	%rd59, %r268, 4;
	add.s64 	%rd60, %rd1, %rd59;
	ld.global.f32 	%f405, [%rd60];
	mul.f32 	%f406, %f258, %f405;
	fma.rn.f32 	%f407, %f257, %f692, %f406;
	st.global.f32 	[%rd60], %f407;
$L__BB41_69:
	setp.ge.s32 	%p91, %r80, %r90;
	setp.ge.s32 	%p92, %r69, %r91;
	cvt.s64.s32 	%rd61, %r81;
	add.s64 	%rd62, %rd4, %rd61;
	shl.b64 	%rd63, %rd62, 2;
	add.s64 	%rd8, %rd1, %rd63;
	or.pred  	%p93, %p91, %p92;
	@%p93 bra 	$L__BB41_71;
	ld.global.f32 	%f408, [%rd8+4];
	mul.f32 	%f409, %f258, %f408;
	fma.rn.f32 	%f410, %f257, %f691, %f409;
	st.global.f32 	[%rd8+4], %f410;
$L__BB41_71:
	setp.ge.s32 	%p94, %r80, %r90;
	setp.ge.s32 	%p95, %r70, %r91;
	or.pred  	%p96, %p94, %p95;
	@%p96 bra 	$L__BB41_73;
	ld.global.f32 	%f411, [%rd8+8];
	mul.f32 	%f412, %f258, %f411;
	fma.rn.f32 	%f413, %f257, %f690, %f412;
	st.global.f32 	[%rd8+8], %f413;
$L__BB41_73:
	setp.ge.s32 	%p97, %r80, %r90;
	setp.ge.s32 	%p98, %r71, %r91;
	or.pred  	%p99, %p97, %p98;
	@%p99 bra 	$L__BB41_75;
	ld.global.f32 	%f414, [%rd8+12];
	mul.f32 	%f415, %f258, %f414;
	fma.rn.f32 	%f416, %f257, %f689, %f415;
	st.global.f32 	[%rd8+12], %f416;
$L__BB41_75:
	setp.ge.s32 	%p100, %r80, %r90;
	setp.ge.s32 	%p101, %r72, %r91;
	or.pred  	%p102, %p100, %p101;
	@%p102 bra 	$L__BB41_77;
	ld.global.f32 	%f417, [%rd8+16];
	mul.f32 	%f418, %f258, %f417;
	fma.rn.f32 	%f419, %f257, %f688, %f418;
	st.global.f32 	[%rd8+16], %f419;
$L__BB41_77:
	setp.ge.s32 	%p103, %r80, %r90;
	setp.ge.s32 	%p104, %r73, %r91;
	or.pred  	%p105, %p103, %p104;
	@%p105 bra 	$L__BB41_79;
	ld.global.f32 	%f420, [%rd8+20];
	mul.f32 	%f421, %f258, %f420;
	fma.rn.f32 	%f422, %f257, %f687, %f421;
	st.global.f32 	[%rd8+20], %f422;
$L__BB41_79:
	setp.ge.s32 	%p106, %r80, %r90;
	setp.ge.s32 	%p107, %r74, %r91;
	or.pred  	%p108, %p106, %p107;
	@%p108 bra 	$L__BB41_81;
	ld.global.f32 	%f423, [%rd8+24];
	mul.f32 	%f424, %f258, %f423;
	fma.rn.f32 	%f425, %f257, %f686, %f424;
	st.global.f32 	[%rd8+24], %f425;
$L__BB41_81:
	setp.ge.s32 	%p109, %r80, %r90;
	setp.ge.s32 	%p110, %r75, %r91;
	or.pred  	%p111, %p109, %p110;
	@%p111 bra 	$L__BB41_83;
	ld.global.f32 	%f426, [%rd8+28];
	mul.f32 	%f427, %f258, %f426;
	fma.rn.f32 	%f428, %f257, %f685, %f427;
	st.global.f32 	[%rd8+28], %f428;
$L__BB41_83:
	setp.ge.s32 	%p112, %r35, %r91;
	add.s32 	%r82, %r34, 4;
	setp.ge.s32 	%p113, %r82, %r90;
	add.s32 	%r83, %r81, %r91;
	or.pred  	%p114, %p113, %p112;
	@%p114 bra 	$L__BB41_85;
	add.s32 	%r269, %r35, %r83;
	mul.wide.s32 	%rd64, %r269, 4;
	add.s64 	%rd65, %rd1, %rd64;
	ld.global.f32 	%f429, [%rd65];
	mul.f32 	%f430, %f258, %f429;
	fma.rn.f32 	%f431, %f257, %f684, %f430;
	st.global.f32 	[%rd65], %f431;
$L__BB41_85:
	setp.ge.s32 	%p115, %r82, %r90;
	setp.ge.s32 	%p116, %r69, %r91;
	cvt.s64.s32 	%rd66, %r83;
	add.s64 	%rd67, %rd4, %rd66;
	shl.b64 	%rd68, %rd67, 2;
	add.s64 	%rd9, %rd1, %rd68;
	or.pred  	%p117, %p115, %p116;
	@%p117 bra 	$L__BB41_87;
	ld.global.f32 	%f432, [%rd9+4];
	mul.f32 	%f433, %f258, %f432;
	fma.rn.f32 	%f434, %f257, %f683, %f433;
	st.global.f32 	[%rd9+4], %f434;
$L__BB41_87:
	setp.ge.s32 	%p118, %r82, %r90;
	setp.ge.s32 	%p119, %r70, %r91;
	or.pred  	%p120, %p118, %p119;
	@%p120 bra 	$L__BB41_89;
	ld.global.f32 	%f435, [%rd9+8];
	mul.f32 	%f436, %f258, %f435;
	fma.rn.f32 	%f437, %f257, %f682, %f436;
	st.global.f32 	[%rd9+8], %f437;
$L__BB41_89:
	setp.ge.s32 	%p121, %r82, %r90;
	setp.ge.s32 	%p122, %r71, %r91;
	or.pred  	%p123, %p121, %p122;
	@%p123 bra 	$L__BB41_91;
	ld.global.f32 	%f438, [%rd9+12];
	mul.f32 	%f439, %f258, %f438;
	fma.rn.f32 	%f440, %f257, %f681, %f439;
	st.global.f32 	[%rd9+12], %f440;
$L__BB41_91:
	setp.ge.s32 	%p124, %r82, %r90;
	setp.ge.s32 	%p125, %r72, %r91;
	or.pred  	%p126, %p124, %p125;
	@%p126 bra 	$L__BB41_93;
	ld.global.f32 	%f441, [%rd9+16];
	mul.f32 	%f442, %f258, %f441;
	fma.rn.f32 	%f443, %f257, %f680, %f442;
	st.global.f32 	[%rd9+16], %f443;
$L__BB41_93:
	setp.ge.s32 	%p127, %r82, %r90;
	setp.ge.s32 	%p128, %r73, %r91;
	or.pred  	%p129, %p127, %p128;
	@%p129 bra 	$L__BB41_95;
	ld.global.f32 	%f444, [%rd9+20];
	mul.f32 	%f445, %f258, %f444;
	fma.rn.f32 	%f446, %f257, %f679, %f445;
	st.global.f32 	[%rd9+20], %f446;
$L__BB41_95:
	setp.ge.s32 	%p130, %r82, %r90;
	setp.ge.s32 	%p131, %r74, %r91;
	or.pred  	%p132, %p130, %p131;
	@%p132 bra 	$L__BB41_97;
	ld.global.f32 	%f447, [%rd9+24];
	mul.f32 	%f448, %f258, %f447;
	fma.rn.f32 	%f449, %f257, %f678, %f448;
	st.global.f32 	[%rd9+24], %f449;
$L__BB41_97:
	setp.ge.s32 	%p133, %r82, %r90;
	setp.ge.s32 	%p134, %r75, %r91;
	or.pred  	%p135, %p133, %p134;
	@%p135 bra 	$L__BB41_99;
	ld.global.f32 	%f450, [%rd9+28];
	mul.f32 	%f451, %f258, %f450;
	fma.rn.f32 	%f452, %f257, %f677, %f451;
	st.global.f32 	[%rd9+28], %f452;
$L__BB41_99:
	setp.ge.s32 	%p136, %r35, %r91;
	add.s32 	%r84, %r34, 5;
	setp.ge.s32 	%p137, %r84, %r90;
	add.s32 	%r85, %r83, %r91;
	or.pred  	%p138, %p137, %p136;
	@%p138 bra 	$L__BB41_101;
	add.s32 	%r270, %r35, %r85;
	mul.wide.s32 	%rd69, %r270, 4;
	add.s64 	%rd70, %rd1, %rd69;
	ld.global.f32 	%f453, [%rd70];
	mul.f32 	%f454, %f258, %f453;
	fma.rn.f32 	%f455, %f257, %f676, %f454;
	st.global.f32 	[%rd70], %f455;
$L__BB41_101:
	setp.ge.s32 	%p139, %r84, %r90;
	setp.ge.s32 	%p140, %r69, %r91;
	cvt.s64.s32 	%rd71, %r85;
	add.s64 	%rd72, %rd4, %rd71;
	shl.b64 	%rd73, %rd72, 2;
	add.s64 	%rd10, %rd1, %rd73;
	or.pred  	%p141, %p139, %p140;
	@%p141 bra 	$L__BB41_103;
	ld.global.f32 	%f456, [%rd10+4];
	mul.f32 	%f457, %f258, %f456;
	fma.rn.f32 	%f458, %f257, %f675, %f457;
	st.global.f32 	[%rd10+4], %f458;
$L__BB41_103:
	setp.ge.s32 	%p142, %r84, %r90;
	setp.ge.s32 	%p143, %r70, %r91;
	or.pred  	%p144, %p142, %p143;
	@%p144 bra 	$L__BB41_105;
	ld.global.f32 	%f459, [%rd10+8];
	mul.f32 	%f460, %f258, %f459;
	fma.rn.f32 	%f461, %f257, %f674, %f460;
	st.global.f32 	[%rd10+8], %f461;
$L__BB41_105:
	setp.ge.s32 	%p145, %r84, %r90;
	setp.ge.s32 	%p146, %r71, %r91;
	or.pred  	%p147, %p145, %p146;
	@%p147 bra 	$L__BB41_107;
	ld.global.f32 	%f462, [%rd10+12];
	mul.f32 	%f463, %f258, %f462;
	fma.rn.f32 	%f464, %f257, %f673, %f463;
	st.global.f32 	[%rd10+12], %f464;
$L__BB41_107:
	setp.ge.s32 	%p148, %r84, %r90;
	setp.ge.s32 	%p149, %r72, %r91;
	or.pred  	%p150, %p148, %p149;
	@%p150 bra 	$L__BB41_109;
	ld.global.f32 	%f465, [%rd10+16];
	mul.f32 	%f466, %f258, %f465;
	fma.rn.f32 	%f467, %f257, %f672, %f466;
	st.global.f32 	[%rd10+16], %f467;
$L__BB41_109:
	setp.ge.s32 	%p151, %r84, %r90;
	setp.ge.s32 	%p152, %r73, %r91;
	or.pred  	%p153, %p151, %p152;
	@%p153 bra 	$L__BB41_111;
	ld.global.f32 	%f468, [%rd10+20];
	mul.f32 	%f469, %f258, %f468;
	fma.rn.f32 	%f470, %f257, %f671, %f469;
	st.global.f32 	[%rd10+20], %f470;
$L__BB41_111:
	setp.ge.s32 	%p154, %r84, %r90;
	setp.ge.s32 	%p155, %r74, %r91;
	or.pred  	%p156, %p154, %p155;
	@%p156 bra 	$L__BB41_113;
	ld.global.f32 	%f471, [%rd10+24];
	mul.f32 	%f472, %f258, %f471;
	fma.rn.f32 	%f473, %f257, %f670, %f472;
	st.global.f32 	[%rd10+24], %f473;
$L__BB41_113:
	setp.ge.s32 	%p157, %r84, %r90;
	setp.ge.s32 	%p158, %r75, %r91;
	or.pred  	%p159, %p157, %p158;
	@%p159 bra 	$L__BB41_115;
	ld.global.f32 	%f474, [%rd10+28];
	mul.f32 	%f475, %f258, %f474;
	fma.rn.f32 	%f476, %f257, %f669, %f475;
	st.global.f32 	[%rd10+28], %f476;
$L__BB41_115:
	setp.ge.s32 	%p160, %r35, %r91;
	add.s32 	%r86, %r34, 6;
	setp.ge.s32 	%p161, %r86, %r90;
	add.s32 	%r87, %r85, %r91;
	or.pred  	%p162, %p161, %p160;
	@%p162 bra 	$L__BB41_117;
	add.s32 	%r271, %r35, %r87;
	mul.wide.s32 	%rd74, %r271, 4;
	add.s64 	%rd75, %rd1, %rd74;
	ld.global.f32 	%f477, [%rd75];
	mul.f32 	%f478, %f258, %f477;
	fma.rn.f32 	%f479, %f257, %f668, %f478;
	st.global.f32 	[%rd75], %f479;
$L__BB41_117:
	setp.ge.s32 	%p163, %r86, %r90;
	setp.ge.s32 	%p164, %r69, %r91;
	cvt.s64.s32 	%rd76, %r87;
	add.s64 	%rd77, %rd4, %rd76;
	shl.b64 	%rd78, %rd77, 2;
	add.s64 	%rd11, %rd1, %rd78;
	or.pred  	%p165, %p163, %p164;
	@%p165 bra 	$L__BB41_119;
	ld.global.f32 	%f480, [%rd11+4];
	mul.f32 	%f481, %f258, %f480;
	fma.rn.f32 	%f482, %f257, %f667, %f481;
	st.global.f32 	[%rd11+4], %f482;
$L__BB41_119:
	setp.ge.s32 	%p166, %r86, %r90;
	setp.ge.s32 	%p167, %r70, %r91;
	or.pred  	%p168, %p166, %p167;
	@%p168 bra 	$L__BB41_121;
	ld.global.f32 	%f483, [%rd11+8];
	mul.f32 	%f484, %f258, %f483;
	fma.rn.f32 	%f485, %f257, %f666, %f484;
	st.global.f32 	[%rd11+8], %f485;
$L__BB41_121:
	setp.ge.s32 	%p169, %r86, %r90;
	setp.ge.s32 	%p170, %r71, %r91;
	or.pred  	%p171, %p169, %p170;
	@%p171 bra 	$L__BB41_123;
	ld.global.f32 	%f486, [%rd11+12];
	mul.f32 	%f487, %f258, %f486;
	fma.rn.f32 	%f488, %f257, %f665, %f487;
	st.global.f32 	[%rd11+12], %f488;
$L__BB41_123:
	setp.ge.s32 	%p172, %r86, %r90;
	setp.ge.s32 	%p173, %r72, %r91;
	or.pred  	%p174, %p172, %p173;
	@%p174 bra 	$L__BB41_125;
	ld.global.f32 	%f489, [%rd11+16];
	mul.f32 	%f490, %f258, %f489;
	fma.rn.f32 	%f491, %f257, %f664, %f490;
	st.global.f32 	[%rd11+16], %f491;
$L__BB41_125:
	setp.ge.s32 	%p175, %r86, %r90;
	setp.ge.s32 	%p176, %r73, %r91;
	or.pred  	%p177, %p175, %p176;
	@%p177 bra 	$L__BB41_127;
	ld.global.f32 	%f492, [%rd11+20];
	mul.f32 	%f493, %f258, %f492;
	fma.rn.f32 	%f494, %f257, %f663, %f493;
	st.global.f32 	[%rd11+20], %f494;
$L__BB41_127:
	setp.ge.s32 	%p178, %r86, %r90;
	setp.ge.s32 	%p179, %r74, %r91;
	or.pred  	%p180, %p178, %p179;
	@%p180 bra 	$L__BB41_129;
	ld.global.f32 	%f495, [%rd11+24];
	mul.f32 	%f496, %f258, %f495;
	fma.rn.f32 	%f497, %f257, %f662, %f496;
	st.global.f32 	[%rd11+24], %f497;
$L__BB41_129:
	setp.ge.s32 	%p181, %r86, %r90;
	setp.ge.s32 	%p182, %r75, %r91;
	or.pred  	%p183, %p181, %p182;
	@%p183 bra 	$L__BB41_131;
	ld.global.f32 	%f498, [%rd11+28];
	mul.f32 	%f499, %f258, %f498;
	fma.rn.f32 	%f500, %f257, %f661, %f499;
	st.global.f32 	[%rd11+28], %f500;
$L__BB41_131:
	setp.ge.s32 	%p184, %r35, %r91;
	add.s32 	%r88, %r34, 7;
	setp.ge.s32 	%p185, %r88, %r90;
	add.s32 	%r89, %r87, %r91;
	or.pred  	%p186, %p185, %p184;
	@%p186 bra 	$L__BB41_133;
	add.s32 	%r272, %r35, %r89;
	mul.wide.s32 	%rd79, %r272, 4;
	add.s64 	%rd80, %rd1, %rd79;
	ld.global.f32 	%f501, [%rd80];
	mul.f32 	%f502, %f258, %f501;
	fma.rn.f32 	%f503, %f257, %f660, %f502;
	st.global.f32 	[%rd80], %f503;
$L__BB41_133:
	setp.ge.s32 	%p187, %r88, %r90;
	setp.ge.s32 	%p188, %r69, %r91;
	cvt.s64.s32 	%rd81, %r89;
	add.s64 	%rd82, %rd4, %rd81;
	shl.b64 	%rd83, %rd82, 2;
	add.s64 	%rd12, %rd1, %rd83;
	or.pred  	%p189, %p187, %p188;
	@%p189 bra 	$L__BB41_135;
	ld.global.f32 	%f504, [%rd12+4];
	mul.f32 	%f505, %f258, %f504;
	fma.rn.f32 	%f506, %f257, %f659, %f505;
	st.global.f32 	[%rd12+4], %f506;
$L__BB41_135:
	setp.ge.s32 	%p190, %r88, %r90;
	setp.ge.s32 	%p191, %r70, %r91;
	or.pred  	%p192, %p190, %p191;
	@%p192 bra 	$L__BB41_137;
	ld.global.f32 	%f507, [%rd12+8];
	mul.f32 	%f508, %f258, %f507;
	fma.rn.f32 	%f509, %f257, %f658, %f508;
	st.global.f32 	[%rd12+8], %f509;
$L__BB41_137:
	setp.ge.s32 	%p193, %r88, %r90;
	setp.ge.s32 	%p194, %r71, %r91;
	or.pred  	%p195, %p193, %p194;
	@%p195 bra 	$L__BB41_139;
	ld.global.f32 	%f510, [%rd12+12];
	mul.f32 	%f511, %f258, %f510;
	fma.rn.f32 	%f512, %f257, %f657, %f511;
	st.global.f32 	[%rd12+12], %f512;
$L__BB41_139:
	setp.ge.s32 	%p196, %r88, %r90;
	setp.ge.s32 	%p197, %r72, %r91;
	or.pred  	%p198, %p196, %p197;
	@%p198 bra 	$L__BB41_141;
	ld.global.f32 	%f513, [%rd12+16];
	mul.f32 	%f514, %f258, %f513;
	fma.rn.f32 	%f515, %f257, %f656, %f514;
	st.global.f32 	[%rd12+16], %f515;
$L__BB41_141:
	setp.ge.s32 	%p199, %r88, %r90;
	setp.ge.s32 	%p200, %r73, %r91;
	or.pred  	%p201, %p199, %p200;
	@%p201 bra 	$L__BB41_143;
	ld.global.f32 	%f516, [%rd12+20];
	mul.f32 	%f517, %f258, %f516;
	fma.rn.f32 	%f518, %f257, %f655, %f517;
	st.global.f32 	[%rd12+20], %f518;
$L__BB41_143:
	setp.ge.s32 	%p202, %r88, %r90;
	setp.ge.s32 	%p203, %r74, %r91;
	or.pred  	%p204, %p202, %p203;
	@%p204 bra 	$L__BB41_145;
	ld.global.f32 	%f519, [%rd12+24];
	mul.f32 	%f520, %f258, %f519;
	fma.rn.f32 	%f521, %f257, %f654, %f520;
	st.global.f32 	[%rd12+24], %f521;
$L__BB41_145:
	setp.ge.s32 	%p205, %r88, %r90;
	setp.ge.s32 	%p206, %r75, %r91;
	or.pred  	%p207, %p205, %p206;
	@%p207 bra 	$L__BB41_147;
	ld.global.f32 	%f522, [%rd12+28];
	mul.f32 	%f523, %f258, %f522;
	fma.rn.f32 	%f524, %f257, %f653, %f523;
	st.global.f32 	[%rd12+28], %f524;
$L__BB41_147:
	ret;

}
	// .globl	_Z20sgemm_vectorize_smemILi128ELi128ELi32ELi8ELi8EEvPKfS1_Pfiiiff
.visible .entry _Z20sgemm_vectorize_smemILi128ELi128ELi32ELi8ELi8EEvPKfS1_Pfiiiff(
	.param .u64 .ptr .align 1 _Z20sgemm_vectorize_smemILi128ELi128ELi32ELi8ELi8EEvPKfS1_Pfiiiff_param_0,
	.param .u64 .ptr .align 1 _Z20sgemm_vectorize_smemILi128ELi128ELi32ELi8ELi8EEvPKfS1_Pfiiiff_param_1,
	.param .u64 .ptr .align 1 _Z20sgemm_vectorize_smemILi128ELi128ELi32ELi8ELi8EEvPKfS1_Pfiiiff_param_2,
	.param .u32 _Z20sgemm_vectorize_smemILi128ELi128ELi32ELi8ELi8EEvPKfS1_Pfiiiff_param_3,
	.param .u32 _Z20sgemm_vectorize_smemILi128ELi128ELi32ELi8ELi8EEvPKfS1_Pfiiiff_param_4,
	.param .u32 _Z20sgemm_vectorize_smemILi128ELi128ELi32ELi8ELi8EEvPKfS1_Pfiiiff_param_5,
	.param .f32 _Z20sgemm_vectorize_smemILi128ELi128ELi32ELi8ELi8EEvPKfS1_Pfiiiff_param_6,
	.param .f32 _Z20sgemm_vectorize_smemILi128ELi128ELi32ELi8ELi8EEvPKfS1_Pfiiiff_param_7
)
{
	.reg .pred 	%p<208>;
	.reg .b32 	%r<286>;
	.reg .b32 	%f<717>;
	.reg .b64 	%rd<84>;
	// demoted variable
	.shared .align 4 .b8 _ZZ20sgemm_vectorize_smemILi128ELi128ELi32ELi8ELi8EEvPKfS1_PfiiiffE2As[16384];
	// demoted variable
	.shared .align 4 .b8 _ZZ20sgemm_vectorize_smemILi128ELi128ELi32ELi8ELi8EEvPKfS1_PfiiiffE2Bs[16384];
	ld.param.u64 	%rd13, [_Z20sgemm_vectorize_smemILi128ELi128ELi32ELi8ELi8EEvPKfS1_Pfiiiff_param_0];
	ld.param.u64 	%rd14, [_Z20sgemm_vectorize_smemILi128ELi128ELi32ELi8ELi8EEvPKfS1_Pfiiiff_param_1];
	ld.param.u64 	%rd15, [_Z20sgemm_vectorize_smemILi128ELi128ELi32ELi8ELi8EEvPKfS1_Pfiiiff_param_2];
	ld.param.u32 	%r90, [_Z20sgemm_vectorize_smemILi128ELi128ELi32ELi8ELi8EEvPKfS1_Pfiiiff_param_3];
	ld.param.u32 	%r91, [_Z20sgemm_vectorize_smemILi128ELi128ELi32ELi8ELi8EEvPKfS1_Pfiiiff_param_4];
	ld.param.u32 	%r92, [_Z20sgemm_vectorize_smemILi128ELi128ELi32ELi8ELi8EEvPKfS1_Pfiiiff_param_5];
	ld.param.f32 	%f257, [_Z20sgemm_vectorize_smemILi128ELi128ELi32ELi8ELi8EEvPKfS1_Pfiiiff_param_6];
	ld.param.f32 	%f258, [_Z20sgemm_vectorize_smemILi128ELi128ELi32ELi8ELi8EEvPKfS1_Pfiiiff_param_7];
	cvta.to.global.u64 	%rd1, %rd15;
	cvta.to.global.u64 	%rd2, %rd13;
	cvta.to.global.u64 	%rd3, %rd14;
	mov.u32 	%r1, %tid.y;
	mov.u32 	%r2, %tid.x;
	mov.u32 	%r93, %ctaid.y;
	shl.b32 	%r3, %r93, 7;
	mov.u32 	%r94, %ctaid.x;
	shl.b32 	%r4, %r94, 7;
	mov.u32 	%r95, %ntid.x;
	mad.lo.s32 	%r5, %r95, %r1, %r2;
	mov.u32 	%r96, %ntid.y;
	mul.lo.s32 	%r6, %r95, %r96;
	setp.lt.s32 	%p1, %r92, -30;
	mov.f32 	%f653, 0f00000000;
	mov.f32 	%f654, %f653;
	mov.f32 	%f655, %f653;
	mov.f32 	%f656, %f653;
	mov.f32 	%f657, %f653;
	mov.f32 	%f658, %f653;
	mov.f32 	%f659, %f653;
	mov.f32 	%f660, %f653;
	mov.f32 	%f661, %f653;
	mov.f32 	%f662, %f653;
	mov.f32 	%f663, %f653;
	mov.f32 	%f664, %f653;
	mov.f32 	%f665, %f653;
	mov.f32 	%f666, %f653;
	mov.f32 	%f667, %f653;
	mov.f32 	%f668, %f653;
	mov.f32 	%f669, %f653;
	mov.f32 	%f670, %f653;
	mov.f32 	%f671, %f653;
	mov.f32 	%f672, %f653;
	mov.f32 	%f673, %f653;
	mov.f32 	%f674, %f653;
	mov.f32 	%f675, %f653;
	mov.f32 	%f676, %f653;
	mov.f32 	%f677, %f653;
	mov.f32 	%f678, %f653;
	mov.f32 	%f679, %f653;
	mov.f32 	%f680, %f653;
	mov.f32 	%f681, %f653;
	mov.f32 	%f682, %f653;
	mov.f32 	%f683, %f653;
	mov.f32 	%f684, %f653;
	mov.f32 	%f685, %f653;
	mov.f32 	%f686, %f653;
	mov.f32 	%f687, %f653;
	mov.f32 	%f688, %f653;
	mov.f32 	%f689, %f653;
	mov.f32 	%f690, %f653;
	mov.f32 	%f691, %f653;
	mov.f32 	%f692, %f653;
	mov.f32 	%f693, %f653;
	mov.f32 	%f694, %f653;
	mov.f32 	%f695, %f653;
	mov.f32 	%f696, %f653;
	mov.f32 	%f697, %f653;
	mov.f32 	%f698, %f653;
	mov.f32 	%f699, %f653;
	mov.f32 	%f700, %f653;
	mov.f32 	%f701, %f653;
	mov.f32 	%f702, %f653;
	mov.f32 	%f703, %f653;
	mov.f32 	%f704, %f653;
	mov.f32 	%f705, %f653;
	mov.f32 	%f706, %f653;
	mov.f32 	%f707, %f653;
	mov.f32 	%f708, %f653;
	mov.f32 	%f709, %f653;
	mov.f32 	%f710, %f653;
	mov.f32 	%f711, %f653;
	mov.f32 	%f712, %f653;
	mov.f32 	%f713, %f653;
	mov.f32 	%f714, %f653;
	mov.f32 	%f715, %f653;
	mov.f32 	%f716, %f653;
	@%p1 bra 	$L__BB42_19;
	add.s32 	%r98, %r92, -1;
	shr.s32 	%r99, %r98, 31;
	shr.u32 	%r100, %r99, 27;
	add.s32 	%r101, %r98, %r100;
	shr.s32 	%r7, %r101, 5;
	shl.b32 	%r8, %r1, 3;
	shl.b32 	%r9, %r2, 3;
	add.s32 	%r10, %r5, %r6;
	max.u32 	%r102, %r10, 1024;
	setp.lt.u32 	%p2, %r10, 1024;
	selp.u32 	%r103, 1, 0, %p2;
	add.s32 	%r104, %r10, %r103;
	sub.s32 	%r105, %r102, %r104;
	div.u32 	%r106, %r105, %r6;
	add.s32 	%r11, %r106, %r103;
	add.s32 	%r107, %r11, 1;
	and.b32  	%r12, %r107, 3;
	shl.b32 	%r108, %r5, 2;
	and.b32  	%r109, %r108, 28;
	shr.u32 	%r110, %r5, 3;
	add.s32 	%r111, %r3, %r110;
	mad.lo.s32 	%r13, %r111, %r92, %r109;
	shl.b32 	%r112, %r5, 9;
	and.b32  	%r113, %r112, 3584;
	add.s32 	%r114, %r113, %r110;
	shl.b32 	%r115, %r114, 2;
	mov.u32 	%r116, _ZZ20sgemm_vectorize_smemILi128ELi128ELi32ELi8ELi8EEvPKfS1_PfiiiffE2As;
	add.s32 	%r14, %r116, %r115;
	shl.b32 	%r117, %r10, 2;
	and.b32  	%r118, %r117, 28;
	shr.u32 	%r119, %r10, 3;
	add.s32 	%r120, %r3, %r119;
	mad.lo.s32 	%r15, %r120, %r92, %r118;
	shl.b32 	%r121, %r10, 9;
	and.b32  	%r122, %r121, 3584;
	add.s32 	%r123, %r122, %r119;
	shl.b32 	%r124, %r123, 2;
	add.s32 	%r16, %r116, %r124;
	add.s32 	%r17, %r10, %r6;
	shl.b32 	%r125, %r17, 2;
	and.b32  	%r126, %r125, 28;
	shr.u32 	%r127, %r17, 3;
	add.s32 	%r128, %r3, %r127;
	mad.lo.s32 	%r18, %r128, %r92, %r126;
	shl.b32 	%r129, %r17, 9;
	and.b32  	%r130, %r129, 3584;
	add.s32 	%r131, %r130, %r127;
	shl.b32 	%r132, %r131, 2;
	add.s32 	%r19, %r116, %r132;
	add.s32 	%r20, %r17, %r6;
	and.b32  	%r133, %r108, 124;
	shr.u32 	%r21, %r5, 5;
	add.s32 	%r22, %r133, %r4;
	shl.b32 	%r134, %r5, 4;
	and.b32  	%r135, %r134, 496;
	shl.b32 	%r136, %r21, 9;
	or.b32  	%r137, %r136, %r135;
	mov.u32 	%r138, _ZZ20sgemm_vectorize_smemILi128ELi128ELi32ELi8ELi8EEvPKfS1_PfiiiffE2Bs;
	add.s32 	%r23, %r138, %r137;
	and.b32  	%r139, %r117, 124;
	shr.u32 	%r24, %r10, 5;
	add.s32 	%r25, %r139, %r4;
	shl.b32 	%r140, %r10, 4;
	and.b32  	%r141, %r140, 496;
	shl.b32 	%r142, %r24, 9;
	or.b32  	%r143, %r142, %r141;
	add.s32 	%r26, %r138, %r143;
	and.b32  	%r144, %r125, 124;
	shr.u32 	%r27, %r17, 5;
	add.s32 	%r28, %r144, %r4;
	shl.b32 	%r145, %r17, 4;
	and.b32  	%r146, %r145, 496;
	shl.b32 	%r147, %r27, 9;
	or.b32  	%r148, %r147, %r146;
	add.s32 	%r29, %r138, %r148;
	shl.b32 	%r30, %r6, 4;
	shl.b32 	%r31, %r6, 2;
	mul.lo.s32 	%r32, %r6, 12;
	mul.lo.s32 	%r33, %r6, 3;
	mov.b32 	%r273, 0;
	mov.f32 	%f653, 0f00000000;
$L__BB42_2:
	setp.gt.u32 	%p3, %r5, 1023;
	shl.b32 	%r38, %r273, 5;
	@%p3 bra 	$L__BB42_16;
	setp.eq.s32 	%p4, %r12, 0;
	mov.u32 	%r274, %r5;
	@%p4 bra 	$L__BB42_7;
	setp.eq.s32 	%p5, %r12, 1;
	add.s32 	%r149, %r38, %r13;
	mul.wide.s32 	%rd16, %r149, 4;
	add.s64 	%rd17, %rd2, %rd16;
	ld.global.nc.v4.f32 	{%f261, %f262, %f263, %f264}, [%rd17];
	st.shared.f32 	[%r14], %f261;
	st.shared.f32 	[%r14+512], %f262;
	st.shared.f32 	[%r14+1024], %f263;
	st.shared.f32 	[%r14+1536], %f264;
	mov.u32 	%r274, %r10;
	@%p5 bra 	$L__BB42_7;
	setp.eq.s32 	%p6, %r12, 2;
	add.s32 	%r150, %r38, %r15;
	mul.wide.s32 	%rd18, %r150, 4;
	add.s64 	%rd19, %rd2, %rd18;
	ld.global.nc.v4.f32 	{%f265, %f266, %f267, %f268}, [%rd19];
	st.shared.f32 	[%r16], %f265;
	st.shared.f32 	[%r16+512], %f266;
	st.shared.f32 	[%r16+1024], %f267;
	st.shared.f32 	[%r16+1536], %f268;
	mov.u32 	%r274, %r17;
	@%p6 bra 	$L__BB42_7;
	add.s32 	%r151, %r38, %r18;
	mul.wide.s32 	%rd20, %r151, 4;
	add.s64 	%rd21, %rd2, %rd20;
	ld.global.nc.v4.f32 	{%f269, %f270, %f271, %f272}, [%rd21];
	st.shared.f32 	[%r19], %f269;
	st.shared.f32 	[%r19+512], %f270;
	st.shared.f32 	[%r19+1024], %f271;
	st.shared.f32 	[%r19+1536], %f272;
	mov.u32 	%r274, %r20;
$L__BB42_7:
	setp.lt.u32 	%p7, %r11, 3;
	@%p7 bra 	$L__BB42_10;
	shl.b32 	%r276, %r274, 2;
	shl.b32 	%r152, %r6, 3;
	add.s32 	%r282, %r152, %r276;
	shl.b32 	%r153, %r6, 1;
	add.s32 	%r281, %r153, %r274;
	add.s32 	%r280, %r32, %r276;
	add.s32 	%r279, %r33, %r274;
	add.s32 	%r278, %r6, %r274;
	shl.b32 	%r277, %r278, 2;
$L__BB42_9:
	.pragma "nounroll";
	and.b32  	%r154, %r276, 28;
	shr.u32 	%r155, %r274, 3;
	add.s32 	%r156, %r154, %r38;
	add.s32 	%r157, %r3, %r155;
	mad.lo.s32 	%r158, %r157, %r92, %r156;
	mul.wide.s32 	%rd22, %r158, 4;
	add.s64 	%rd23, %rd2, %rd22;
	ld.global.nc.v4.f32 	{%f273, %f274, %f275, %f276}, [%rd23];
	shl.b32 	%r159, %r276, 7;
	and.b32  	%r160, %r159, 3584;
	add.s32 	%r161, %r160, %r155;
	shl.b32 	%r162, %r161, 2;
	mov.u32 	%r163, _ZZ20sgemm_vectorize_smemILi128ELi128ELi32ELi8ELi8EEvPKfS1_PfiiiffE2As;
	add.s32 	%r164, %r163, %r162;
	st.shared.f32 	[%r164], %f273;
	st.shared.f32 	[%r164+512], %f274;
	st.shared.f32 	[%r164+1024], %f275;
	st.shared.f32 	[%r164+1536], %f276;
	add.s32 	%r165, %r274, %r6;
	and.b32  	%r166, %r277, 28;
	shr.u32 	%r167, %r278, 3;
	add.s32 	%r168, %r166, %r38;
	add.s32 	%r169, %r3, %r167;
	mad.lo.s32 	%r170, %r169, %r92, %r168;
	mul.wide.s32 	%rd24, %r170, 4;
	add.s64 	%rd25, %rd2, %rd24;
	ld.global.nc.v4.f32 	{%f277, %f278, %f279, %f280}, [%rd25];
	shl.b32 	%r171, %r277, 7;
	and.b32  	%r172, %r171, 3584;
	add.s32 	%r173, %r172, %r167;
	shl.b32 	%r174, %r173, 2;
	add.s32 	%r175, %r163, %r174;
	st.shared.f32 	[%r175], %f277;
	st.shared.f32 	[%r175+512], %f278;
	st.shared.f32 	[%r175+1024], %f279;
	st.shared.f32 	[%r175+1536], %f280;
	add.s32 	%r176, %r165, %r6;
	and.b32  	%r177, %r282, 28;
	shr.u32 	%r178, %r281, 3;
	add.s32 	%r179, %r177, %r38;
	add.s32 	%r180, %r3, %r178;
	mad.lo.s32 	%r181, %r180, %r92, %r179;
	mul.wide.s32 	%rd26, %r181, 4;
	add.s64 	%rd27, %rd2, %rd26;
	ld.global.nc.v4.f32 	{%f281, %f282, %f283, %f284}, [%rd27];
	shl.b32 	%r182, %r282, 7;
	and.b32  	%r183, %r182, 3584;
	add.s32 	%r184, %r183, %r178;
	shl.b32 	%r185, %r184, 2;
	add.s32 	%r186, %r163, %r185;
	st.shared.f32 	[%r186], %f281;
	st.shared.f32 	[%r186+512], %f282;
	st.shared.f32 	[%r186+1024], %f283;
	st.shared.f32 	[%r186+1536], %f284;
	add.s32 	%r187, %r176, %r6;
	and.b32  	%r188, %r280, 28;
	shr.u32 	%r189, %r279, 3;
	add.s32 	%r190, %r188, %r38;
	add.s32 	%r191, %r3, %r189;
	mad.lo.s32 	%r192, %r191, %r92, %r190;
	mul.wide.s32 	%rd28, %r192, 4;
	add.s64 	%rd29, %rd2, %rd28;
	ld.global.nc.v4.f32 	{%f285, %f286, %f287, %f288}, [%rd29];
	shl.b32 	%r193, %r280, 7;
	and.b32  	%r194, %r193, 3584;
	add.s32 	%r195, %r194, %r189;
	shl.b32 	%r196, %r195, 2;
	add.s32 	%r197, %r163, %r196;
	st.shared.f32 	[%r197], %f285;
	st.shared.f32 	[%r197+512], %f286;
	st.shared.f32 	[%r197+1024], %f287;
	st.shared.f32 	[%r197+1536], %f288;
	add.s32 	%r274, %r187, %r6;
	add.s32 	%r282, %r282, %r30;
	add.s32 	%r281, %r281, %r31;
	add.s32 	%r280, %r280, %r30;
	add.s32 	%r279, %r279, %r31;
	add.s32 	%r278, %r278, %r31;
	add.s32 	%r277, %r277, %r30;
	add.s32 	%r276, %r276, %r30;
	setp.lt.u32 	%p8, %r274, 1024;
	@%p8 bra 	$L__BB42_9;
$L__BB42_10:
	mov.u32 	%r275, %r5;
	@%p4 bra 	$L__BB42_14;
	setp.eq.s32 	%p10, %r12, 1;
	add.s32 	%r198, %r38, %r21;
	mad.lo.s32 	%r199, %r198, %r91, %r22;
	mul.wide.s32 	%rd30, %r199, 4;
	add.s64 	%rd31, %rd3, %rd30;
	ld.global.nc.v4.f32 	{%f289, %f290, %f291, %f292}, [%rd31];
	st.shared.f32 	[%r23], %f289;
	st.shared.f32 	[%r23+4], %f290;
	st.shared.f32 	[%r23+8], %f291;
	st.shared.f32 	[%r23+12], %f292;
	mov.u32 	%r275, %r10;
	@%p10 bra 	$L__BB42_14;
	setp.eq.s32 	%p11, %r12, 2;
	add.s32 	%r200, %r38, %r24;
	mad.lo.s32 	%r201, %r200, %r91, %r25;
	mul.wide.s32 	%rd32, %r201, 4;
	add.s64 	%rd33, %rd3, %rd32;
	ld.global.nc.v4.f32 	{%f293, %f294, %f295, %f296}, [%rd33];
	st.shared.f32 	[%r26], %f293;
	st.shared.f32 	[%r26+4], %f294;
	st.shared.f32 	[%r26+8], %f295;
	st.shared.f32 	[%r26+12], %f296;
	mov.u32 	%r275, %r17;
	@%p11 bra 	$L__BB42_14;
	add.s32 	%r202, %r38, %r27;
	mad.lo.s32 	%r203, %r202, %r91, %r28;
	mul.wide.s32 	%rd34, %r203, 4;
	add.s64 	%rd35, %rd3, %rd34;
	ld.global.nc.v4.f32 	{%f297, %f298, %f299, %f300}, [%rd35];
	st.shared.f32 	[%r29], %f297;
	st.shared.f32 	[%r29+4], %f298;
	st.shared.f32 	[%r29+8], %f299;
	st.shared.f32 	[%r29+12], %f300;
	mov.u32 	%r275, %r20;
$L__BB42_14:
	@%p7 bra 	$L__BB42_16;
$L__BB42_15:
	.pragma "nounroll";
	shl.b32 	%r204, %r275, 2;
	and.b32  	%r205, %r204, 124;
	shr.u32 	%r206, %r275, 5;
	add.s32 	%r207, %r205, %r4;
	add.s32 	%r208, %r38, %r206;
	mad.lo.s32 	%r209, %r208, %r91, %r207;
	mul.wide.s32 	%rd36, %r209, 4;
	add.s64 	%rd37, %rd3, %rd36;
	ld.global.nc.v4.f32 	{%f301, %f302, %f303, %f304}, [%rd37];
	shl.b32 	%r210, %r275, 4;
	and.b32  	%r211, %r210, 496;
	shl.b32 	%r212, %r206, 9;
	or.b32  	%r213, %r212, %r211;
	mov.u32 	%r214, _ZZ20sgemm_vectorize_smemILi128ELi128ELi32ELi8ELi8EEvPKfS1_PfiiiffE2Bs;
	add.s32 	%r215, %r214, %r213;
	st.shared.f32 	[%r215], %f301;
	st.shared.f32 	[%r215+4], %f302;
	st.shared.f32 	[%r215+8], %f303;
	st.shared.f32 	[%r215+12], %f304;
	add.s32 	%r216, %r275, %r6;
	shl.b32 	%r217, %r216, 2;
	and.b32  	%r218, %r217, 124;
	shr.u32 	%r219, %r216, 5;
	add.s32 	%r220, %r218, %r4;
	add.s32 	%r221, %r38, %r219;
	mad.lo.s32 	%r222, %r221, %r91, %r220;
	mul.wide.s32 	%rd38, %r222, 4;
	add.s64 	%rd39, %rd3, %rd38;
	ld.global.nc.v4.f32 	{%f305, %f306, %f307, %f308}, [%rd39];
	shl.b32 	%r223, %r216, 4;
	and.b32  	%r224, %r223, 496;
	shl.b32 	%r225, %r219, 9;
	or.b32  	%r226, %r225, %r224;
	add.s32 	%r227, %r214, %r226;
	st.shared.f32 	[%r227], %f305;
	st.shared.f32 	[%r227+4], %f306;
	st.shared.f32 	[%r227+8], %f307;
	st.shared.f32 	[%r227+12], %f308;
	add.s32 	%r228, %r216, %r6;
	shl.b32 	%r229, %r228, 2;
	and.b32  	%r230, %r229, 124;
	shr.u32 	%r231, %r228, 5;
	add.s32 	%r232, %r230, %r4;
	add.s32 	%r233, %r38, %r231;
	mad.lo.s32 	%r234, %r233, %r91, %r232;
	mul.wide.s32 	%rd40, %r234, 4;
	add.s64 	%rd41, %rd3, %rd40;
	ld.global.nc.v4.f32 	{%f309, %f310, %f311, %f312}, [%rd41];
	shl.b32 	%r235, %r228, 4;
	and.b32  	%r236, %r235, 496;
	shl.b32 	%r237, %r231, 9;
	or.b32  	%r238, %r237, %r236;
	add.s32 	%r239, %r214, %r238;
	st.shared.f32 	[%r239], %f309;
	st.shared.f32 	[%r239+4], %f310;
	st.shared.f32 	[%r239+8], %f311;
	st.shared.f32 	[%r239+12], %f312;
	add.s32 	%r240, %r228, %r6;
	shl.b32 	%r241, %r240, 2;
	and.b32  	%r242, %r241, 124;
	shr.u32 	%r243, %r240, 5;
	add.s32 	%r244, %r242, %r4;
	add.s32 	%r245, %r38, %r243;
	mad.lo.s32 	%r246, %r245, %r91, %r244;
	mul.wide.s32 	%rd42, %r246, 4;
	add.s64 	%rd43, %rd3, %rd42;
	ld.global.nc.v4.f32 	{%f313, %f314, %f315, %f316}, [%rd43];
	shl.b32 	%r247, %r240, 4;
	and.b32  	%r248, %r247, 496;
	shl.b32 	%r249, %r243, 9;
	or.b32  	%r250, %r249, %r248;
	add.s32 	%r251, %r214, %r250;
	st.shared.f32 	[%r251], %f313;
	st.shared.f32 	[%r251+4], %f314;
	st.shared.f32 	[%r251+8], %f315;
	st.shared.f32 	[%r251+12], %f316;
	add.s32 	%r275, %r240, %r6;
	setp.lt.u32 	%p13, %r275, 1024;
	@%p13 bra 	$L__BB42_15;
$L__BB42_16:
	bar.sync 	0;
	mov.b32 	%r285, 0;
$L__BB42_17:
	shl.b32 	%r253, %r285, 7;
	add.s32 	%r254, %r253, %r8;
	shl.b32 	%r255, %r254, 2;
	mov.u32 	%r256, _ZZ20sgemm_vectorize_smemILi128ELi128ELi32ELi8ELi8EEvPKfS1_PfiiiffE2As;
	add.s32 	%r257, %r256, %r255;
	ld.shared.f32 	%f317, [%r257];
	ld.shared.f32 	%f318, [%r257+4];
	ld.shared.f32 	%f319, [%r257+8];
	ld.shared.f32 	%f320, [%r257+12];
	ld.shared.f32 	%f321, [%r257+16];
	ld.shared.f32 	%f322, [%r257+20];
	ld.shared.f32 	%f323, [%r257+24];
	ld.shared.f32 	%f324, [%r257+28];
	add.s32 	%r258, %r253, %r9;
	shl.b32 	%r259, %r258, 2;
	mov.u32 	%r260, _ZZ20sgemm_vectorize_smemILi128ELi128ELi32ELi8ELi8EEvPKfS1_PfiiiffE2Bs;
	add.s32 	%r261, %r260, %r259;
	ld.shared.f32 	%f325, [%r261];
	ld.shared.f32 	%f326, [%r261+4];
	ld.shared.f32 	%f327, [%r261+8];
	ld.shared.f32 	%f328, [%r261+12];
	ld.shared.f32 	%f329, [%r261+16];
	ld.shared.f32 	%f330, [%r261+20];
	ld.shared.f32 	%f331, [%r261+24];
	ld.shared.f32 	%f332, [%r261+28];
	fma.rn.f32 	%f716, %f317, %f325, %f716;
	fma.rn.f32 	%f715, %f317, %f326, %f715;
	fma.rn.f32 	%f714, %f317, %f327, %f714;
	fma.rn.f32 	%f713, %f317, %f328, %f713;
	fma.rn.f32 	%f712, %f317, %f329, %f712;
	fma.rn.f32 	%f711, %f317, %f330, %f711;
	fma.rn.f32 	%f710, %f317, %f331, %f710;
	fma.rn.f32 	%f709, %f317, %f332, %f709;
	fma.rn.f32 	%f708, %f318, %f325, %f708;
	fma.rn.f32 	%f707, %f318, %f326, %f707;
	fma.rn.f32 	%f706, %f318, %f327, %f706;
	fma.rn.f32 	%f705, %f318, %f328, %f705;
	fma.rn.f32 	%f704, %f318, %f329, %f704;
	fma.rn.f32 	%f703, %f318, %f330, %f703;
	fma.rn.f32 	%f702, %f318, %f331, %f702;
	fma.rn.f32 	%f701, %f318, %f332, %f701;
	fma.rn.f32 	%f700, %f319, %f325, %f700;
	fma.rn.f32 	%f699, %f319, %f326, %f699;
	fma.rn.f32 	%f698, %f319, %f327, %f698;
	fma.rn.f32 	%f697, %f319, %f328, %f697;
	fma.rn.f32 	%f696, %f319, %f329, %f696;
	fma.rn.f32 	%f695, %f319, %f330, %f695;
	fma.rn.f32 	%f694, %f319, %f331, %f694;
	fma.rn.f32 	%f693, %f319, %f332, %f693;
	fma.rn.f32 	%f692, %f320, %f325, %f692;
	fma.rn.f32 	%f691, %f320, %f326, %f691;
	fma.rn.f32 	%f690, %f320, %f327, %f690;
	fma.rn.f32 	%f689, %f320, %f328, %f689;
	fma.rn.f32 	%f688, %f320, %f329, %f688;
	fma.rn.f32 	%f687, %f320, %f330, %f687;
	fma.rn.f32 	%f686, %f320, %f331, %f686;
	fma.rn.f32 	%f685, %f320, %f332, %f685;
	fma.rn.f32 	%f684, %f321, %f325, %f684;
	fma.rn.f32 	%f683, %f321, %f326, %f683;
	fma.rn.f32 	%f682, %f321, %f327, %f682;
	fma.rn.f32 	%f681, %f321, %f328, %f681;
	fma.rn.f32 	%f680, %f321, %f329, %f680;
	fma.rn.f32 	%f679, %f321, %f330, %f679;
	fma.rn.f32 	%f678, %f321, %f331, %f678;
	fma.rn.f32 	%f677, %f321, %f332, %f677;
	fma.rn.f32 	%f676, %f322, %f325, %f676;
	fma.rn.f32 	%f675, %f322, %f326, %f675;
	fma.rn.f32 	%f674, %f322, %f327, %f674;
	fma.rn.f32 	%f673, %f322, %f328, %f673;
	fma.rn.f32 	%f672, %f322, %f329, %f672;
	fma.rn.f32 	%f671, %f322, %f330, %f671;
	fma.rn.f32 	%f670, %f322, %f331, %f670;
	fma.rn.f32 	%f669, %f322, %f332, %f669;
	fma.rn.f32 	%f668, %f323, %f325, %f668;
	fma.rn.f32 	%f667, %f323, %f326, %f667;
	fma.rn.f32 	%f666, %f323, %f327, %f666;
	fma.rn.f32 	%f665, %f323, %f328, %f665;
	fma.rn.f32 	%f664, %f323, %f329, %f664;
	fma.rn.f32 	%f663, %f323, %f330, %f663;
	fma.rn.f32 	%f662, %f323, %f331, %f662;
	fma.rn.f32 	%f661, %f323, %f332, %f661;
	fma.rn.f32 	%f660, %f324, %f325, %f660;
	fma.rn.f32 	%f659, %f324, %f326, %f659;
	fma.rn.f32 	%f658, %f324, %f327, %f658;
	fma.rn.f32 	%f657, %f324, %f328, %f657;
	fma.rn.f32 	%f656, %f324, %f329, %f656;
	fma.rn.f32 	%f655, %f324, %f330, %f655;
	fma.rn.f32 	%f654, %f324, %f331, %f654;
	fma.rn.f32 	%f653, %f324, %f332, %f653;
	add.s32 	%r285, %r285, 1;
	setp.ne.s32 	%p14, %r285, 32;
	@%p14 bra 	$L__BB42_17;
	bar.sync 	0;
	add.s32 	%r68, %r273, 1;
	setp.eq.s32 	%p15, %r273, %r7;
	mov.u32 	%r273, %r68;
	@%p15 bra 	$L__BB42_19;
	bra.uni 	$L__BB42_2;
$L__BB42_19:
	shl.b32 	%r262, %r1, 3;
	add.s32 	%r34, %r3, %r262;
	shl.b32 	%r264, %r2, 3;
	add.s32 	%r35, %r4, %r264;
	setp.lt.s32 	%p16, %r34, %r90;
	mul.lo.s32 	%r36, %r34, %r91;
	setp.lt.s32 	%p17, %r35, %r91;
	and.pred  	%p18, %p16, %p17;
	@%p18 bra 	$L__BB42_20;
	bra.uni 	$L__BB42_21;
$L__BB42_20:
	add.s32 	%r265, %r35, %r36;
	mul.wide.s32 	%rd44, %r265, 4;
	add.s64 	%rd45, %rd1, %rd44;
	ld.global.f32 	%f333, [%rd45];
	mul.f32 	%f334, %f258, %f333;
	fma.rn.f32 	%f335, %f257, %f716, %f334;
	st.global.f32 	[%rd45], %f335;
$L__BB42_21:
	setp.ge.s32 	%p19, %r34, %r90;
	add.s32 	%r69, %r35, 1;
	setp.ge.s32 	%p20, %r69, %r91;
	cvt.s64.s32 	%rd46, %r36;
	cvt.s64.s32 	%rd4, %r35;
	add.s64 	%rd47, %rd4, %rd46;
	shl.b64 	%rd48, %rd47, 2;
	add.s64 	%rd5, %rd1, %rd48;
	or.pred  	%p21, %p19, %p20;
	@%p21 bra 	$L__BB42_23;
	ld.global.f32 	%f336, [%rd5+4];
	mul.f32 	%f337, %f258, %f336;
	fma.rn.f32 	%f338, %f257, %f715, %f337;
	st.global.f32 	[%rd5+4], %f338;
$L__BB42_23:
	add.s32 	%r70, %r35, 2;
	setp.ge.s32 	%p23, %r70, %r91;
	or.pred  	%p24, %p19, %p23;
	@%p24 bra 	$L__BB42_25;
	ld.global.f32 	%f339, [%rd5+8];
	mul.f32 	%f340, %f258, %f339;
	fma.rn.f32 	%f341, %f257, %f714, %f340;
	st.global.f32 	[%rd5+8], %f341;
$L__BB42_25:
	add.s32 	%r71, %r35, 3;
	setp.ge.s32 	%p26, %r71, %r91;
	or.pred  	%p27, %p19, %p26;
	@%p27 bra 	$L__BB42_27;
	ld.global.f32 	%f342, [%rd5+12];
	mul.f32 	%f343, %f258, %f342;
	fma.rn.f32 	%f344, %f257, %f713, %f343;
	st.global.f32 	[%rd5+12], %f344;
$L__BB42_27:
	add.s32 	%r72, %r35, 4;
	setp.ge.s32 	%p29, %r72, %r91;
	or.pred  	%p30, %p19, %p29;
	@%p30 bra 	$L__BB42_29;
	ld.global.f32 	%f345, [%rd5+16];
	mul.f32 	%f346, %f258, %f345;
	fma.rn.f32 	%f347, %f257, %f712, %f346;
	st.global.f32 	[%rd5+16], %f347;
$L__BB42_29:
	add.s32 	%r73, %r35, 5;
	setp.ge.s32 	%p32, %r73, %r91;
	or.pred  	%p33, %p19, %p32;
	@%p33 bra 	$L__BB42_31;
	ld.global.f32 	%f348, [%rd5+20];
	mul.f32 	%f349, %f258, %f348;
	fma.rn.f32 	%f350, %f257, %f711, %f349;
	st.global.f32 	[%rd5+20], %f350;
$L__BB42_31:
	add.s32 	%r74, %r35, 6;
	setp.ge.s32 	%p35, %r74, %r91;
	or.pred  	%p36, %p19, %p35;
	@%p36 bra 	$L__BB42_33;
	ld.global.f32 	%f351, [%rd5+24];
	mul.f32 	%f352, %f258, %f351;
	fma.rn.f32 	%f353, %f257, %f710, %f352;
	st.global.f32 	[%rd5+24], %f353;
$L__BB42_33:
	add.s32 	%r75, %r35, 7;
	setp.ge.s32 	%p38, %r75, %r91;
	or.pred  	%p39, %p19, %p38;
	@%p39 bra 	$L__BB42_35;
	ld.global.f32 	%f354, [%rd5+28];
	mul.f32 	%f355, %f258, %f354;
	fma.rn.f32 	%f356, %f257, %f709, %f355;
	st.global.f32 	[%rd5+28], %f356;
$L__BB42_35:
	setp.ge.s32 	%p40, %r35, %r91;
	add.s32 	%r76, %r34, 1;
	setp.ge.s32 	%p41, %r76, %r90;
	add.s32 	%r77, %r36, %r91;
	or.pred  	%p42, %p41, %p40;
	@%p42 bra 	$L__BB42_37;
	add.s32 	%r266, %r35, %r77;
	mul.wide.s32 	%rd49, %r266, 4;
	add.s64 	%rd50, %rd1, %rd49;
	ld.global.f32 	%f357, [%rd50];
	mul.f32 	%f358, %f258, %f357;
	fma.rn.f32 	%f359, %f257, %f708, %f358;
	st.global.f32 	[%rd50], %f359;
$L__BB42_37:
	cvt.s64.s32 	%rd51, %r77;
	add.s64 	%rd52, %rd4, %rd51;
	shl.b64 	%rd53, %rd52, 2;
	add.s64 	%rd6, %rd1, %rd53;
	or.pred  	%p45, %p41, %p20;
	@%p45 bra 	$L__BB42_39;
	ld.global.f32 	%f360, [%rd6+4];
	mul.f32 	%f361, %f258, %f360;
	fma.rn.f32 	%f362, %f257, %f707, %f361;
	st.global.f32 	[%rd6+4], %f362;
$L__BB42_39:
	or.pred  	%p48, %p41, %p23;
	@%p48 bra 	$L__BB42_41;
	ld.global.f32 	%f363, [%rd6+8];
	mul.f32 	%f364, %f258, %f363;
	fma.rn.f32 	%f365, %f257, %f706, %f364;
	st.global.f32 	[%rd6+8], %f365;
$L__BB42_41:
	or.pred  	%p51, %p41, %p26;
	@%p51 bra 	$L__BB42_43;
	ld.global.f32 	%f366, [%rd6+12];
	mul.f32 	%f367, %f258, %f366;
	fma.rn.f32 	%f368, %f257, %f705, %f367;
	st.global.f32 	[%rd6+12], %f368;
$L__BB42_43:
	setp.ge.s32 	%p52, %r76, %r90;
	setp.ge.s32 	%p53, %r72, %r91;
	or.pred  	%p54, %p52, %p53;
	@%p54 bra 	$L__BB42_45;
	ld.global.f32 	%f369, [%rd6+16];
	mul.f32 	%f370, %f258, %f369;
	fma.rn.f32 	%f371, %f257, %f704, %f370;
	st.global.f32 	[%rd6+16], %f371;
$L__BB42_45:
	setp.ge.s32 	%p56, %r73, %r91;
	or.pred  	%p57, %p52, %p56;
	@%p57 bra 	$L__BB42_47;
	ld.global.f32 	%f372, [%rd6+20];
	mul.f32 	%f373, %f258, %f372;
	fma.rn.f32 	%f374, %f257, %f703, %f373;
	st.global.f32 	[%rd6+20], %f374;
$L__BB42_47:
	setp.ge.s32 	%p59, %r74, %r91;
	or.pred  	%p60, %p52, %p59;
	@%p60 bra 	$L__BB42_49;
	ld.global.f32 	%f375, [%rd6+24];
	mul.f32 	%f376, %f258, %f375;
	fma.rn.f32 	%f377, %f257, %f702, %f376;
	st.global.f32 	[%rd6+24], %f377;
$L__BB42_49:
	setp.ge.s32 	%p62, %r75, %r91;
	or.pred  	%p63, %p52, %p62;
	@%p63 bra 	$L__BB42_51;
	ld.global.f32 	%f378, [%rd6+28];
	mul.f32 	%f379, %f258, %f378;
	fma.rn.f32 	%f380, %f257, %f701, %f379;
	st.global.f32 	[%rd6+28], %f380;
$L__BB42_51:
	setp.ge.s32 	%p64, %r35, %r91;
	add.s32 	%r78, %r34, 2;
	setp.ge.s32 	%p65, %r78, %r90;
	add.s32 	%r79, %r77, %r91;
	or.pred  	%p66, %p65, %p64;
	@%p66 bra 	$L__BB42_53;
	add.s32 	%r267, %r35, %r79;
	mul.wide.s32 	%rd54, %r267, 4;
	add.s64 	%rd55, %rd1, %rd54;
	ld.global.f32 	%f381, [%rd55];
	mul.f32 	%f382, %f258, %f381;
	fma.rn.f32 	%f383, %f257, %f700, %f382;
	st.global.f32 	[%rd55], %f383;
$L__BB42_53:
	setp.ge.s32 	%p68, %r69, %r91;
	cvt.s64.s32 	%rd56, %r79;
	add.s64 	%rd57, %rd4, %rd56;
	shl.b64 	%rd58, %rd57, 2;
	add.s64 	%rd7, %rd1, %rd58;
	or.pred  	%p69, %p65, %p68;
	@%p69 bra 	$L__BB42_55;
	ld.global.f32 	%f384, [%rd7+4];
	mul.f32 	%f385, %f258, %f384;
	fma.rn.f32 	%f386, %f257, %f699, %f385;
	st.global.f32 	[%rd7+4], %f386;
$L__BB42_55:
	setp.ge.s32 	%p71, %r70, %r91;
	or.pred  	%p72, %p65, %p71;
	@%p72 bra 	$L__BB42_57;
	ld.global.f32 	%f387, [%rd7+8];
	mul.f32 	%f388, %f258, %f387;
	fma.rn.f32 	%f389, %f257, %f698, %f388;
	st.global.f32 	[%rd7+8], %f389;
$L__BB42_57:
	setp.ge.s32 	%p74, %r71, %r91;
	or.pred  	%p75, %p65, %p74;
	@%p75 bra 	$L__BB42_59;
	ld.global.f32 	%f390, [%rd7+12];
	mul.f32 	%f391, %f258, %f390;
	fma.rn.f32 	%f392, %f257, %f697, %f391;
	st.global.f32 	[%rd7+12], %f392;
$L__BB42_59:
	or.pred  	%p78, %p65, %p53;
	@%p78 bra 	$L__BB42_61;
	ld.global.f32 	%f393, [%rd7+16];
	mul.f32 	%f394, %f258, %f393;
	fma.rn.f32 	%f395, %f257, %f696, %f394;
	st.global.f32 	[%rd7+16], %f395;
$L__BB42_61:
	or.pred  	%p81, %p65, %p56;
	@%p81 bra 	$L__BB42_63;
	ld.global.f32 	%f396, [%rd7+20];
	mul.f32 	%f397, %f258, %f396;
	fma.rn.f32 	%f398, %f257, %f695, %f397;
	st.global.f32 	[%rd7+20], %f398;
$L__BB42_63:
	setp.ge.s32 	%p82, %r78, %r90;
	setp.ge.s32 	%p83, %r74, %r91;
	or.pred  	%p84, %p82, %p83;
	@%p84 bra 	$L__BB42_65;
	ld.global.f32 	%f399, [%rd7+24];
	mul.f32 	%f400, %f258, %f399;
	fma.rn.f32 	%f401, %f257, %f694, %f400;
	st.global.f32 	[%rd7+24], %f401;
$L__BB42_65:
	setp.ge.s32 	%p85, %r78, %r90;
	setp.ge.s32 	%p86, %r75, %r91;
	or.pred  	%p87, %p85, %p86;
	@%p87 bra 	$L__BB42_67;
	ld.global.f32 	%f402, [%rd7+28];
	mul.f32 	%f403, %f258, %f402;
	fma.rn.f32 	%f404, %f257, %f693, %f403;
	st.global.f32 	[%rd7+28], %f404;
$L__BB42_67:
	setp.ge.s32 	%p88, %r35, %r91;
	add.s32 	%r80, %r34, 3;
	setp.ge.s32 	%p89, %r80, %r90;
	add.s32 	%r81, %r79, %r91;
	or.pred  	%p90, %p89, %p88;
	@%p90 bra 	$L__BB42_69;
	add.s32 	%r268, %r35, %r81;
	mul.wide.s32 	%rd59, %r268, 4;
	add.s64 	%rd60, %rd1, %rd59;
	ld.global.f32 	%f405, [%rd60];
	mul.f32 	%f406, %f258, %f405;
	fma.rn.f32 	%f407, %f257, %f692, %f406;
	st.global.f32 	[%rd60], %f407;
$L__BB42_69:
	setp.ge.s32 	%p91, %r80, %r90;
	setp.ge.s32 	%p92, %r69, %r91;
	cvt.s64.s32 	%rd61, %r81;
	add.s64 	%rd62, %rd4, %rd61;
	shl.b64 	%rd63, %rd62, 2;
	add.s64 	%rd8, %rd1, %rd63;
	or.pred  	%p93, %p91, %p92;
	@%p93 bra 	$L__BB42_71;
	ld.global.f32 	%f408, [%rd8+4];
	mul.f32 	%f409, %f258, %f408;
	fma.rn.f32 	%f410, %f257, %f691, %f409;
	st.global.f32 	[%rd8+4], %f410;
$L__BB42_71:
	setp.ge.s32 	%p94, %r80, %r90;
	setp.ge.s32 	%p95, %r70, %r91;
	or.pred  	%p96, %p94, %p95;
	@%p96 bra 	$L__BB42_73;
	ld.global.f32 	%f411, [%rd8+8];
	mul.f32 	%f412, %f258, %f411;
	fma.rn.f32 	%f413, %f257, %f690, %f412;
	st.global.f32 	[%rd8+8], %f413;
$L__BB42_73:
	setp.ge.s32 	%p97, %r80, %r90;
	setp.ge.s32 	%p98, %r71, %r91;
	or.pred  	%p99, %p97, %p98;
	@%p99 bra 	$L__BB42_75;
	ld.global.f32 	%f414, [%rd8+12];
	mul.f32 	%f415, %f258, %f414;
	fma.rn.f32 	%f416, %f257, %f689, %f415;
	st.global.f32 	[%rd8+12], %f416;
$L__BB42_75:
	setp.ge.s32 	%p100, %r80, %r90;
	setp.ge.s32 	%p101, %r72, %r91;
	or.pred  	%p102, %p100, %p101;
	@%p102 bra 	$L__BB42_77;
	ld.global.f32 	%f417, [%rd8+16];
	mul.f32 	%f418, %f258, %f417;
	fma.rn.f32 	%f419, %f257, %f688, %f418;
	st.global.f32 	[%rd8+16], %f419;
$L__BB42_77:
	setp.ge.s32 	%p103, %r80, %r90;
	setp.ge.s32 	%p104, %r73, %r91;
	or.pred  	%p105, %p103, %p104;
	@%p105 bra 	$L__BB42_79;
	ld.global.f32 	%f420, [%rd8+20];
	mul.f32 	%f421, %f258, %f420;
	fma.rn.f32 	%f422, %f257, %f687, %f421;
	st.global.f32 	[%rd8+20], %f422;
$L__BB42_79:
	setp.ge.s32 	%p106, %r80, %r90;
	setp.ge.s32 	%p107, %r74, %r91;
	or.pred  	%p108, %p106, %p107;
	@%p108 bra 	$L__BB42_81;
	ld.global.f32 	%f423, [%rd8+24];
	mul.f32 	%f424, %f258, %f423;
	fma.rn.f32 	%f425, %f257, %f686, %f424;
	st.global.f32 	[%rd8+24], %f425;
$L__BB42_81:
	setp.ge.s32 	%p109, %r80, %r90;
	setp.ge.s32 	%p110, %r75, %r91;
	or.pred  	%p111, %p109, %p110;
	@%p111 bra 	$L__BB42_83;
	ld.global.f32 	%f426, [%rd8+28];
	mul.f32 	%f427, %f258, %f426;
	fma.rn.f32 	%f428, %f257, %f685, %f427;
	st.global.f32 	[%rd8+28], %f428;
$L__BB42_83:
	setp.ge.s32 	%p112, %r35, %r91;
	add.s32 	%r82, %r34, 4;
	setp.ge.s32 	%p113, %r82, %r90;
	add.s32 	%r83, %r81, %r91;
	or.pred  	%p114, %p113, %p112;
	@%p114 bra 	$L__BB42_85;
	add.s32 	%r269, %r35, %r83;
	mul.wide.s32 	%rd64, %r269, 4;
	add.s64 	%rd65, %rd1, %rd64;
	ld.global.f32 	%f429, [%rd65];
	mul.f32 	%f430, %f258, %f429;
	fma.rn.f32 	%f431, %f257, %f684, %f430;
	st.global.f32 	[%rd65], %f431;
$L__BB42_85:
	setp.ge.s32 	%p115, %r82, %r90;
	setp.ge.s32 	%p116, %r69, %r91;
	cvt.s64.s32 	%rd66, %r83;
	add.s64 	%rd67, %rd4, %rd66;
	shl.b64 	%rd68, %rd67, 2;
	add.s64 	%rd9, %rd1, %rd68;
	or.pred  	%p117, %p115, %p116;
	@%p117 bra 	$L__BB42_87;
	ld.global.f32 	%f432, [%rd9+4];
	mul.f32 	%f433, %f258, %f432;
	fma.rn.f32 	%f434, %f257, %f683, %f433;
	st.global.f32 	[%rd9+4], %f434;
$L__BB42_87:
	setp.ge.s32 	%p118, %r82, %r90;
	setp.ge.s32 	%p119, %r70, %r91;
	or.pred  	%p120, %p118, %p119;
	@%p120 bra 	$L__BB42_89;
	ld.global.f32 	%f435, [%rd9+8];
	mul.f32 	%f436, %f258, %f435;
	fma.rn.f32 	%f437, %f257, %f682, %f436;
	st.global.f32 	[%rd9+8], %f437;
$L__BB42_89:
	setp.ge.s32 	%p121, %r82, %r90;
	setp.ge.s32 	%p122, %r71, %r91;
	or.pred  	%p123, %p121, %p122;
	@%p123 bra 	$L__BB42_91;
	ld.global.f32 	%f438, [%rd9+12];
	mul.f32 	%f439, %f258, %f438;
	fma.rn.f32 	%f440, %f257, %f681, %f439;
	st.global.f32 	[%rd9+12], %f440;
$L__BB42_91:
	setp.ge.s32 	%p124, %r82, %r90;
	setp.ge.s32 	%p125, %r72, %r91;
	or.pred  	%p126, %p124, %p125;
	@%p126 bra 	$L__BB42_93;
	ld.global.f32 	%f441, [%rd9+16];
	mul.f32 	%f442, %f258, %f441;
	fma.rn.f32 	%f443, %f257, %f680, %f442;
	st.global.f32 	[%rd9+16], %f443;
$L__BB42_93:
	setp.ge.s32 	%p127, %r82, %r90;
	setp.ge.s32 	%p128, %r73, %r91;
	or.pred  	%p129, %p127, %p128;
	@%p129 bra 	$L__BB42_95;
	ld.global.f32 	%f444, [%rd9+20];
	mul.f32 	%f445, %f258, %f444;
	fma.rn.f32 	%f446, %f257, %f679, %f445;
	st.global.f32 	[%rd9+20], %f446;
$L__BB42_95:
	setp.ge.s32 	%p130, %r82, %r90;
	setp.ge.s32 	%p131, %r74, %r91;
	or.pred  	%p132, %p130, %p131;
	@%p132 bra 	$L__BB42_97;
	ld.global.f32 	%f447, [%rd9+24];
	mul.f32 	%f448, %f258, %f447;
	fma.rn.f32 	%f449, %f257, %f678, %f448;
	st.global.f32 	[%rd9+24], %f449;
$L__BB42_97:
	setp.ge.s32 	%p133, %r82, %r90;
	setp.ge.s32 	%p134, %r75, %r91;
	or.pred  	%p135, %p133, %p134;
	@%p135 bra 	$L__BB42_99;
	ld.global.f32 	%f450, [%rd9+28];
	mul.f32 	%f451, %f258, %f450;
	fma.rn.f32 	%f452, %f257, %f677, %f451;
	st.global.f32 	[%rd9+28], %f452;
$L__BB42_99:
	setp.ge.s32 	%p136, %r35, %r91;
	add.s32 	%r84, %r34, 5;
	setp.ge.s32 	%p137, %r84, %r90;
	add.s32 	%r85, %r83, %r91;
	or.pred  	%p138, %p137, %p136;
	@%p138 bra 	$L__BB42_101;
	add.s32 	%r270, %r35, %r85;
	mul.wide.s32 	%rd69, %r270, 4;
	add.s64 	%rd70, %rd1, %rd69;
	ld.global.f32 	%f453, [%rd70];
	mul.f32 	%f454, %f258, %f453;
	fma.rn.f32 	%f455, %f257, %f676, %f454;
	st.global.f32 	[%rd70], %f455;
$L__BB42_101:
	setp.ge.s32 	%p139, %r84, %r90;
	setp.ge.s32 	%p140, %r69, %r91;
	cvt.s64.s32 	%rd71, %r85;
	add.s64 	%rd72, %rd4, %rd71;
	shl.b64 	%rd73, %rd72, 2;
	add.s64 	%rd10, %rd1, %rd73;
	or.pred  	%p141, %p139, %p140;
	@%p141 bra 	$L__BB42_103;
	ld.global.f32 	%f456, [%rd10+4];
	mul.f32 	%f457, %f258, %f456;
	fma.rn.f32 	%f458, %f257, %f675, %f457;
	st.global.f32 	[%rd10+4], %f458;
$L__BB42_103:
	setp.ge.s32 	%p142, %r84, %r90;
	setp.ge.s32 	%p143, %r70, %r91;
	or.pred  	%p144, %p142, %p143;
	@%p144 bra 	$L__BB42_105;
	ld.global.f32 	%f459, [%rd10+8];
	mul.f32 	%f460, %f258, %f459;
	fma.rn.f32 	%f461, %f257, %f674, %f460;
	st.global.f32 	[%rd10+8], %f461;
$L__BB42_105:
	setp.ge.s32 	%p145, %r84, %r90;
	setp.ge.s32 	%p146, %r71, %r91;
	or.pred  	%p147, %p145, %p146;
	@%p147 bra 	$L__BB42_107;
	ld.global.f32 	%f462, [%rd10+12];
	mul.f32 	%f463, %f258, %f462;
	fma.rn.f32 	%f464, %f257, %f673, %f463;
	st.global.f32 	[%rd10+12], %f464;
$L__BB42_107:
	setp.ge.s32 	%p148, %r84, %r90;
	setp.ge.s32 	%p149, %r72, %r91;
	or.pred  	%p150, %p148, %p149;
	@%p150 bra 	$L__BB42_109;
	ld.global.f32 	%f465, [%rd10+16];
	mul.f32 	%f466, %f258, %f465;
	fma.rn.f32 	%f467, %f257, %f672, %f466;
	st.global.f32 	[%rd10+16], %f467;
$L__BB42_109:
	setp.ge.s32 	%p151, %r84, %r90;
	setp.ge.s32 	%p152, %r73, %r91;
	or.pred  	%p153, %p151, %p152;
	@%p153 bra 	$L__BB42_111;
	ld.global.f32 	%f468, [%rd10+20];
	mul.f32 	%f469, %f258, %f468;
	fma.rn.f32 	%f470, %f257, %f671, %f469;
	st.global.f32 	[%rd10+20], %f470;
$L__BB42_111:
	setp.ge.s32 	%p154, %r84, %r90;
	setp.ge.s32 	%p155, %r74, %r91;
	or.pred  	%p156, %p154, %p155;
	@%p156 bra 	$L__BB42_113;
	ld.global.f32 	%f471, [%rd10+24];
	mul.f32 	%f472, %f258, %f471;
	fma.rn.f32 	%f473, %f257, %f670, %f472;
	st.global.f32 	[%rd10+24], %f473;
$L__BB42_113:
	setp.ge.s32 	%p157, %r84, %r90;
	setp.ge.s32 	%p158, %r75, %r91;
	or.pred  	%p159, %p157, %p158;
	@%p159 bra 	$L__BB42_115;
	ld.global.f32 	%f474, [%rd10+28];
	mul.f32 	%f475, %f258, %f474;
	fma.rn.f32 	%f476, %f257, %f669, %f475;
	st.global.f32 	[%rd10+28], %f476;
$L__BB42_115:
	setp.ge.s32 	%p160, %r35, %r91;
	add.s32 	%r86, %r34, 6;
	setp.ge.s32 	%p161, %r86, %r90;
	add.s32 	%r87, %r85, %r91;
	or.pred  	%p162, %p161, %p160;
	@%p162 bra 	$L__BB42_117;
	add.s32 	%r271, %r35, %r87;
	mul.wide.s32 	%rd74, %r271, 4;
	add.s64 	%rd75, %rd1, %rd74;
	ld.global.f32 	%f477, [%rd75];
	mul.f32 	%f478, %f258, %f477;
	fma.rn.f32 	%f479, %f257, %f668, %f478;
	st.global.f32 	[%rd75], %f479;
$L__BB42_117:
	setp.ge.s32 	%p163, %r86, %r90;
	setp.ge.s32 	%p164, %r69, %r91;
	cvt.s64.s32 	%rd76, %r87;
	add.s64 	%rd77, %rd4, %rd76;
	shl.b64 	%rd78, %rd77, 2;
	add.s64 	%rd11, %rd1, %rd78;
	or.pred  	%p165, %p163, %p164;
	@%p165 bra 	$L__BB42_119;
	ld.global.f32 	%f480, [%rd11+4];
	mul.f32 	%f481, %f258, %f480;
	fma.rn.f32 	%f482, %f257, %f667, %f481;
	st.global.f32 	[%rd11+4], %f482;
$L__BB42_119:
	setp.ge.s32 	%p166, %r86, %r90;
	setp.ge.s32 	%p167, %r70, %r91;
	or.pred  	%p168, %p166, %p167;
	@%p168 bra 	$L__BB42_121;
	ld.global.f32 	%f483, [%rd11+8];
	mul.f32 	%f484, %f258, %f483;
	fma.rn.f32 	%f485, %f257, %f666, %f484;
	st.global.f32 	[%rd11+8], %f485;
$L__BB42_121:
	setp.ge.s32 	%p169, %r86, %r90;
	setp.ge.s32 	%p170, %r71, %r91;
	or.pred  	%p171, %p169, %p170;
	@%p171 bra 	$L__BB42_123;
	ld.global.f32 	%f486, [%rd11+12];
	mul.f32 	%f487, %f258, %f486;
	fma.rn.f32 	%f488, %f257, %f665, %f487;
	st.global.f32 	[%rd11+12], %f488;
$L__BB42_123:
	setp.ge.s32 	%p172, %r86, %r90;
	setp.ge.s32 	%p173, %r72, %r91;
	or.pred  	%p174, %p172, %p173;
	@%p174 bra 	$L__BB42_125;
	ld.global.f32 	%f489, [%rd11+16];
	mul.f32 	%f490, %f258, %f489;
	fma.rn.f32 	%f491, %f257, %f664, %f490;
	st.global.f32 	[%rd11+16], %f491;
$L__BB42_125:
	setp.ge.s32 	%p175, %r86, %r90;
	setp.ge.s32 	%p176, %r73, %r91;
	or.pred  	%p177, %p175, %p176;
	@%p177 bra 	$L__BB42_127;
	ld.global.f32 	%f492, [%rd11+20];
	mul.f32 	%f493, %f258, %f492;
	fma.rn.f32 	%f494, %f257, %f663, %f493;
	st.global.f32 	[%rd11+20], %f494;
$L__BB42_127:
	setp.ge.s32 	%p178, %r86, %r90;
	setp.ge.s32 	%p179, %r74, %r91;
	or.pred  	%p180, %p178, %p179;
	@%p180 bra 	$L__BB42_129;
	ld.global.f32 	%f495, [%rd11+24];
	mul.f32 	%f496, %f258, %f495;
	fma.rn.f32 	%f497, %f257, %f662, %f496;
	st.global.f32 	[%rd11+24], %f497;
$L__BB42_129:
	setp.ge.s32 	%p181, %r86, %r90;
	setp.ge.s32 	%p182, %r75, %r91;
	or.pred  	%p183, %p181, %p182;
	@%p183 bra 	$L__BB42_131;
	ld.global.f32 	%f498, [%rd11+28];
	mul.f32 	%f499, %f258, %f498;
	fma.rn.f32 	%f500, %f257, %f661, %f499;
	st.global.f32 	[%rd11+28], %f500;
$L__BB42_131:
	setp.ge.s32 	%p184, %r35, %r91;
	add.s32 	%r88, %r34, 7;
	setp.ge.s32 	%p185, %r88, %r90;
	add.s32 	%r89, %r87, %r91;
	or.pred  	%p186, %p185, %p184;
	@%p186 bra 	$L__BB42_133;
	add.s32 	%r272, %r35, %r89;
	mul.wide.s32 	%rd79, %r272, 4;
	add.s64 	%rd80, %rd1, %rd79;
	ld.global.f32 	%f501, [%rd80];
	mul.f32 	%f502, %f258, %f501;
	fma.rn.f32 	%f503, %f257, %f660, %f502;
	st.global.f32 	[%rd80], %f503;
$L__BB42_133:
	setp.ge.s32 	%p187, %r88, %r90;
	setp.ge.s32 	%p188, %r69, %r91;
	cvt.s64.s32 	%rd81, %r89;
	add.s64 	%rd82, %rd4, %rd81;
	shl.b64 	%rd83, %rd82, 2;
	add.s64 	%rd12, %rd1, %rd83;
	or.pred  	%p189, %p187, %p188;
	@%p189 bra 	$L__BB42_135;
	ld.global.f32 	%f504, [%rd12+4];
	mul.f32 	%f505, %f258, %f504;
	fma.rn.f32 	%f506, %f257, %f659, %f505;
	st.global.f32 	[%rd12+4], %f506;
$L__BB42_135:
	setp.ge.s32 	%p190, %r88, %r90;
	setp.ge.s32 	%p191, %r70, %r91;
	or.pred  	%p192, %p190, %p191;
	@%p192 bra 	$L__BB42_137;
	ld.global.f32 	%f507, [%rd12+8];
	mul.f32 	%f508, %f258, %f507;
	fma.rn.f32 	%f509, %f257, %f658, %f508;
	st.global.f32 	[%rd12+8], %f509;
$L__BB42_137:
	setp.ge.s32 	%p193, %r88, %r90;
	setp.ge.s32 	%p194, %r71, %r91;
	or.pred  	%p195, %p193, %p194;
	@%p195 bra 	$L__BB42_139;
	ld.global.f32 	%f510, [%rd12+12];
	mul.f32 	%f511, %f258, %f510;
	fma.rn.f32 	%f512, %f257, %f657, %f511;
	st.global.f32 	[%rd12+12], %f512;
$L__BB42_139:
	setp.ge.s32 	%p196, %r88, %r90;
	setp.ge.s32 	%p197, %r72, %r91;
	or.pred  	%p198, %p196, %p197;
	@%p198 bra 	$L__BB42_141;
	ld.global.f32 	%f513, [%rd12+16];
	mul.f32 	%f514, %f258, %f513;
	fma.rn.f32 	%f515, %f257, %f656, %f514;
	st.global.f32 	[%rd12+16], %f515;
$L__BB42_141:
	setp.ge.s32 	%p199, %r88, %r90;
	setp.ge.s32 	%p200, %r73, %r91;
	or.pred  	%p201, %p199, %p200;
	@%p201 bra 	$L__BB42_143;
	ld.global.f32 	%f516, [%rd12+20];
	mul.f32 	%f517, %f258, %f516;
	fma.rn.f32 	%f518, %f257, %f655, %f517;
	st.global.f32 	[%rd12+20], %f518;
$L__BB42_143:
	setp.ge.s32 	%p202, %r88, %r90;
	setp.ge.s32 	%p203, %r74, %r91;
	or.pred  	%p204, %p202, %p203;
	@%p204 bra 	$L__BB42_145;
	ld.global.f32 	%f519, [%rd12+24];
	mul.f32 	%f520, %f258, %f519;
	fma.rn.f32 	%f521, %f257, %f654, %f520;
	st.global.f32 	[%rd12+24], %f521;
$L__BB42_145:
	setp.ge.s32 	%p205, %r88, %r90;
	setp.ge.s32 	%p206, %r75, %r91;
	or.pred  	%p207, %p205, %p206;
	@%p207 bra 	$L__BB42_147;
	ld.global.f32 	%f522, [%rd12+28];
	mul.f32 	%f523, %f258, %f522;
	fma.rn.f32 	%f524, %f257, %f653, %f523;
	st.global.f32 	[%rd12+28], %f524;
$L__BB42_147:
	ret;

}
	// .globl	_Z17sgemm_warp_tilingILi64ELi64ELi8ELi32ELi32ELi4ELi8EEvPKfS1_Pfiiiff
.visible .entry _Z17sgemm_warp_tilingILi64ELi64ELi8ELi32ELi32ELi4ELi8EEvPKfS1_Pfiiiff(
	.param .u64 .ptr .align 1 _Z17sgemm_warp_tilingILi64ELi64ELi8ELi32ELi32ELi4ELi8EEvPKfS1_Pfiiiff_param_0,
	.param .u64 .ptr .align 1 _Z17sgemm_warp_tilingILi64ELi64ELi8ELi32ELi32ELi4ELi8EEvPKfS1_Pfiiiff_param_1,
	.param .u64 .ptr .align 1 _Z17sgemm_warp_tilingILi64ELi64ELi8ELi32ELi32ELi4ELi8EEvPKfS1_Pfiiiff_param_2,
	.param .u32 _Z17sgemm_warp_tilingILi64ELi64ELi8ELi32ELi32ELi4ELi8EEvPKfS1_Pfiiiff_param_3,
	.param .u32 _Z17sgemm_warp_tilingILi64ELi64ELi8ELi32ELi32ELi4ELi8EEvPKfS1_Pfiiiff_param_4,
	.param .u32 _Z17sgemm_warp_tilingILi64ELi64ELi8ELi32ELi32ELi4ELi8EEvPKfS1_Pfiiiff_param_5,
	.param .f32 _Z17sgemm_warp_tilingILi64ELi64ELi8ELi32ELi32ELi4ELi8EEvPKfS1_Pfiiiff_param_6,
	.param .f32 _Z17sgemm_warp_tilingILi64ELi64ELi8ELi32ELi32ELi4ELi8EEvPKfS1_Pfiiiff_param_7
)
.maxntid 256
{
	.reg .pred 	%p<112>;
	.reg .b32 	%r<296>;
	.reg .b32 	%f<393>;
	.reg .b64 	%rd<60>;
	// demoted variable
	.shared .align 4 .b8 _ZZ17sgemm_warp_tilingILi64ELi64ELi8ELi32ELi32ELi4ELi8EEvPKfS1_PfiiiffE2As[2048];
	// demoted variable
	.shared .align 4 .b8 _ZZ17sgemm_warp_tilingILi64ELi64ELi8ELi32ELi32ELi4ELi8EEvPKfS1_PfiiiffE2Bs[2048];
	ld.param.u64 	%rd9, [_Z17sgemm_warp_tilingILi64ELi64ELi8ELi32ELi32ELi4ELi8EEvPKfS1_Pfiiiff_param_0];
	ld.param.u64 	%rd10, [_Z17sgemm_warp_tilingILi64ELi64ELi8ELi32ELi32ELi4ELi8EEvPKfS1_Pfiiiff_param_1];
	ld.param.u64 	%rd11, [_Z17sgemm_warp_tilingILi64ELi64ELi8ELi32ELi32ELi4ELi8EEvPKfS1_Pfiiiff_param_2];
	ld.param.u32 	%r71, [_Z17sgemm_warp_tilingILi64ELi64ELi8ELi32ELi32ELi4ELi8EEvPKfS1_Pfiiiff_param_3];
	ld.param.u32 	%r72, [_Z17sgemm_warp_tilingILi64ELi64ELi8ELi32ELi32ELi4ELi8EEvPKfS1_Pfiiiff_param_4];
	ld.param.u32 	%r73, [_Z17sgemm_warp_tilingILi64ELi64ELi8ELi32ELi32ELi4ELi8EEvPKfS1_Pfiiiff_param_5];
	ld.param.f32 	%f129, [_Z17sgemm_warp_tilingILi64ELi64ELi8ELi32ELi32ELi4ELi8EEvPKfS1_Pfiiiff_param_6];
	ld.param.f32 	%f130, [_Z17sgemm_warp_tilingILi64ELi64ELi8ELi32ELi32ELi4ELi8EEvPKfS1_Pfiiiff_param_7];
	cvta.to.global.u64 	%rd1, %rd11;
	cvta.to.global.u64 	%rd2, %rd9;
	cvta.to.global.u64 	%rd3, %rd10;
	mov.u32 	%r74, %ctaid.y;
	shl.b32 	%r1, %r74, 6;
	mov.u32 	%r75, %ctaid.x;
	shl.b32 	%r2, %r75, 6;
	mov.u32 	%r76, %tid.x;
	mov.u32 	%r77, %ntid.x;
	mov.u32 	%r78, %tid.y;
	mad.lo.s32 	%r3, %r77, %r78, %r76;
	mov.u32 	%r79, %ntid.y;
	mul.lo.s32 	%r4, %r77, %r79;
	shr.u32 	%r80, %r3, 5;
	shr.u32 	%r5, %r3, 6;
	and.b32  	%r6, %r80, 1;
	shr.u32 	%r81, %r3, 2;
	and.b32  	%r7, %r81, 7;
	and.b32  	%r8, %r3, 3;
	setp.lt.s32 	%p1, %r73, -6;
	mov.f32 	%f361, 0f00000000;
	mov.f32 	%f362, %f361;
	mov.f32 	%f363, %f361;
	mov.f32 	%f364, %f361;
	mov.f32 	%f365, %f361;
	mov.f32 	%f366, %f361;
	mov.f32 	%f367, %f361;
	mov.f32 	%f368, %f361;
	mov.f32 	%f369, %f361;
	mov.f32 	%f370, %f361;
	mov.f32 	%f371, %f361;
	mov.f32 	%f372, %f361;
	mov.f32 	%f373, %f361;
	mov.f32 	%f374, %f361;
	mov.f32 	%f375, %f361;
	mov.f32 	%f376, %f361;
	mov.f32 	%f377, %f361;
	mov.f32 	%f378, %f361;
	mov.f32 	%f379, %f361;
	mov.f32 	%f380, %f361;
	mov.f32 	%f381, %f361;
	mov.f32 	%f382, %f361;
	mov.f32 	%f383, %f361;
	mov.f32 	%f384, %f361;
	mov.f32 	%f385, %f361;
	mov.f32 	%f386, %f361;
	mov.f32 	%f387, %f361;
	mov.f32 	%f388, %f361;
	mov.f32 	%f389, %f361;
	mov.f32 	%f390, %f361;
	mov.f32 	%f391, %f361;
	mov.f32 	%f392, %f361;
	@%p1 bra 	$L__BB43_19;
	add.s32 	%r83, %r73, -1;
	shr.s32 	%r84, %r83, 31;
	shr.u32 	%r85, %r84, 29;
	add.s32 	%r86, %r83, %r85;
	shr.s32 	%r9, %r86, 3;
	shl.b32 	%r87, %r5, 5;
	shl.b32 	%r88, %r7, 2;
	or.b32  	%r10, %r88, %r87;
	shl.b32 	%r89, %r6, 5;
	shl.b32 	%r90, %r8, 3;
	or.b32  	%r11, %r89, %r90;
	add.s32 	%r12, %r3, %r4;
	max.u32 	%r91, %r12, 128;
	setp.lt.u32 	%p2, %r12, 128;
	selp.u32 	%r92, 1, 0, %p2;
	add.s32 	%r93, %r12, %r92;
	sub.s32 	%r94, %r91, %r93;
	div.u32 	%r95, %r94, %r4;
	add.s32 	%r13, %r95, %r92;
	add.s32 	%r96, %r13, 1;
	and.b32  	%r14, %r96, 3;
	shl.b32 	%r97, %r3, 2;
	and.b32  	%r98, %r97, 4;
	shr.u32 	%r99, %r3, 1;
	add.s32 	%r100, %r1, %r99;
	mad.lo.s32 	%r15, %r100, %r73, %r98;
	shl.b32 	%r101, %r12, 2;
	and.b32  	%r102, %r101, 4;
	shr.u32 	%r103, %r12, 1;
	add.s32 	%r104, %r1, %r103;
	mad.lo.s32 	%r16, %r104, %r73, %r102;
	add.s32 	%r17, %r12, %r4;
	shr.u32 	%r18, %r3, 4;
	shr.u32 	%r19, %r12, 4;
	shr.u32 	%r20, %r17, 4;
	mov.b32 	%r283, 0;
	mov.f32 	%f361, 0f00000000;
	shl.b32 	%r266, %r10, 2;
	shl.b32 	%r270, %r11, 2;
$L__BB43_2:
	setp.gt.u32 	%p3, %r3, 127;
	shl.b32 	%r25, %r283, 3;
	@%p3 bra 	$L__BB43_16;
	setp.eq.s32 	%p4, %r14, 0;
	mov.u32 	%r284, %r3;
	@%p4 bra 	$L__BB43_7;
	setp.eq.s32 	%p5, %r14, 1;
	add.s32 	%r105, %r25, %r15;
	mul.wide.s32 	%rd12, %r105, 4;
	add.s64 	%rd13, %rd2, %rd12;
	ld.global.nc.v4.f32 	{%f133, %f134, %f135, %f136}, [%rd13];
	shl.b32 	%r106, %r3, 10;
	and.b32  	%r107, %r106, 1024;
	mov.u32 	%r108, _ZZ17sgemm_warp_tilingILi64ELi64ELi8ELi32ELi32ELi4ELi8EEvPKfS1_PfiiiffE2As;
	add.s32 	%r109, %r108, %r107;
	shl.b32 	%r110, %r3, 1;
	and.b32  	%r111, %r110, -4;
	add.s32 	%r112, %r109, %r111;
	st.shared.f32 	[%r112], %f133;
	st.shared.f32 	[%r112+256], %f134;
	st.shared.f32 	[%r112+512], %f135;
	st.shared.f32 	[%r112+768], %f136;
	mov.u32 	%r284, %r12;
	@%p5 bra 	$L__BB43_7;
	setp.eq.s32 	%p6, %r14, 2;
	add.s32 	%r113, %r25, %r16;
	mul.wide.s32 	%rd14, %r113, 4;
	add.s64 	%rd15, %rd2, %rd14;
	ld.global.nc.v4.f32 	{%f137, %f138, %f139, %f140}, [%rd15];
	shl.b32 	%r114, %r12, 10;
	and.b32  	%r115, %r114, 1024;
	mov.u32 	%r116, _ZZ17sgemm_warp_tilingILi64ELi64ELi8ELi32ELi32ELi4ELi8EEvPKfS1_PfiiiffE2As;
	add.s32 	%r117, %r116, %r115;
	shl.b32 	%r118, %r12, 1;
	and.b32  	%r119, %r118, -4;
	add.s32 	%r120, %r117, %r119;
	st.shared.f32 	[%r120], %f137;
	st.shared.f32 	[%r120+256], %f138;
	st.shared.f32 	[%r120+512], %f139;
	st.shared.f32 	[%r120+768], %f140;
	mov.u32 	%r284, %r17;
	@%p6 bra 	$L__BB43_7;
	add.s32 	%r284, %r17, %r4;
	shl.b32 	%r121, %r17, 2;
	and.b32  	%r122, %r121, 4;
	shr.u32 	%r123, %r17, 1;
	add.s32 	%r124, %r1, %r123;
	mad.lo.s32 	%r125, %r124, %r73, %r122;
	add.s32 	%r126, %r25, %r125;
	mul.wide.s32 	%rd16, %r126, 4;
	add.s64 	%rd17, %rd2, %rd16;
	ld.global.nc.v4.f32 	{%f141, %f142, %f143, %f144}, [%rd17];
	shl.b32 	%r127, %r17, 10;
	and.b32  	%r128, %r127, 1024;
	mov.u32 	%r129, _ZZ17sgemm_warp_tilingILi64ELi64ELi8ELi32ELi32ELi4ELi8EEvPKfS1_PfiiiffE2As;
	add.s32 	%r130, %r129, %r128;
	shl.b32 	%r131, %r123, 2;
	add.s32 	%r132, %r130, %r131;
	st.shared.f32 	[%r132], %f141;
	st.shared.f32 	[%r132+256], %f142;
	st.shared.f32 	[%r132+512], %f143;
	st.shared.f32 	[%r132+768], %f144;
$L__BB43_7:
	setp.lt.u32 	%p7, %r13, 3;
	@%p7 bra 	$L__BB43_10;
	shl.b32 	%r286, %r284, 2;
	shl.b32 	%r133, %r4, 3;
	add.s32 	%r292, %r133, %r286;
	shl.b32 	%r134, %r4, 1;
	add.s32 	%r291, %r134, %r284;
	mad.lo.s32 	%r290, %r4, 12, %r286;
	mad.lo.s32 	%r289, %r4, 3, %r284;
	add.s32 	%r288, %r4, %r284;
	shl.b32 	%r287, %r288, 2;
$L__BB43_9:
	.pragma "nounroll";
	and.b32  	%r135, %r286, 4;
	shr.u32 	%r136, %r284, 1;
	add.s32 	%r137, %r135, %r25;
	add.s32 	%r138, %r1, %r136;
	mad.lo.s32 	%r139, %r138, %r73, %r137;
	mul.wide.s32 	%rd18, %r139, 4;
	add.s64 	%rd19, %rd2, %rd18;
	ld.global.nc.v4.f32 	{%f145, %f146, %f147, %f148}, [%rd19];
	shl.b32 	%r140, %r286, 8;
	and.b32  	%r141, %r140, 1024;
	mov.u32 	%r142, _ZZ17sgemm_warp_tilingILi64ELi64ELi8ELi32ELi32ELi4ELi8EEvPKfS1_PfiiiffE2As;
	add.s32 	%r143, %r142, %r141;
	shl.b32 	%r144, %r136, 2;
	add.s32 	%r145, %r143, %r144;
	st.shared.f32 	[%r145], %f145;
	st.shared.f32 	[%r145+256], %f146;
	st.shared.f32 	[%r145+512], %f147;
	st.shared.f32 	[%r145+768], %f148;
	add.s32 	%r146, %r284, %r4;
	and.b32  	%r147, %r287, 4;
	shr.u32 	%r148, %r288, 1;
	add.s32 	%r149, %r147, %r25;
	add.s32 	%r150, %r1, %r148;
	mad.lo.s32 	%r151, %r150, %r73, %r149;
	mul.wide.s32 	%rd20, %r151, 4;
	add.s64 	%rd21, %rd2, %rd20;
	ld.global.nc.v4.f32 	{%f149, %f150, %f151, %f152}, [%rd21];
	shl.b32 	%r152, %r287, 8;
	and.b32  	%r153, %r152, 1024;
	add.s32 	%r154, %r142, %r153;
	shl.b32 	%r155, %r148, 2;
	add.s32 	%r156, %r154, %r155;
	st.shared.f32 	[%r156], %f149;
	st.shared.f32 	[%r156+256], %f150;
	st.shared.f32 	[%r156+512], %f151;
	st.shared.f32 	[%r156+768], %f152;
	add.s32 	%r157, %r146, %r4;
	and.b32  	%r158, %r292, 4;
	shr.u32 	%r159, %r291, 1;
	add.s32 	%r160, %r158, %r25;
	add.s32 	%r161, %r1, %r159;
	mad.lo.s32 	%r162, %r161, %r73, %r160;
	mul.wide.s32 	%rd22, %r162, 4;
	add.s64 	%rd23, %rd2, %rd22;
	ld.global.nc.v4.f32 	{%f153, %f154, %f155, %f156}, [%rd23];
	shl.b32 	%r163, %r292, 8;
	and.b32  	%r164, %r163, 1024;
	add.s32 	%r165, %r142, %r164;
	shl.b32 	%r166, %r159, 2;
	add.s32 	%r167, %r165, %r166;
	st.shared.f32 	[%r167], %f153;
	st.shared.f32 	[%r167+256], %f154;
	st.shared.f32 	[%r167+512], %f155;
	st.shared.f32 	[%r167+768], %f156;
	add.s32 	%r168, %r157, %r4;
	and.b32  	%r169, %r290, 4;
	shr.u32 	%r170, %r289, 1;
	add.s32 	%r171, %r169, %r25;
	add.s32 	%r172, %r1, %r170;
	mad.lo.s32 	%r173, %r172, %r73, %r171;
	mul.wide.s32 	%rd24, %r173, 4;
	add.s64 	%rd25, %rd2, %rd24;
	ld.global.nc.v4.f32 	{%f157, %f158, %f159, %f160}, [%rd25];
	shl.b32 	%r174, %r290, 8;
	and.b32  	%r175, %r174, 1024;
	add.s32 	%r176, %r142, %r175;
	shl.b32 	%r177, %r170, 2;
	add.s32 	%r178, %r176, %r177;
	st.shared.f32 	[%r178], %f157;
	st.shared.f32 	[%r178+256], %f158;
	st.shared.f32 	[%r178+512], %f159;
	st.shared.f32 	[%r178+768], %f160;
	add.s32 	%r284, %r168, %r4;
	shl.b32 	%r179, %r4, 4;
	add.s32 	%r292, %r292, %r179;
	shl.b32 	%r180, %r4, 2;
	add.s32 	%r291, %r291, %r180;
	add.s32 	%r290, %r290, %r179;
	add.s32 	%r289, %r289, %r180;
	add.s32 	%r288, %r288, %r180;
	add.s32 	%r287, %r287, %r179;
	add.s32 	%r286, %r286, %r179;
	setp.lt.u32 	%p8, %r284, 128;
	@%p8 bra 	$L__BB43_9;
$L__BB43_10:
	mov.u32 	%r285, %r3;
	@%p4 bra 	$L__BB43_14;
	setp.eq.s32 	%p10, %r14, 1;
	add.s32 	%r181, %r25, %r18;
	shl.b32 	%r182, %r3, 2;
	and.b32  	%r183, %r182, 60;
	add.s32 	%r184, %r183, %r2;
	mad.lo.s32 	%r185, %r181, %r72, %r184;
	mul.wide.s32 	%rd26, %r185, 4;
	add.s64 	%rd27, %rd3, %rd26;
	ld.global.nc.v4.f32 	{%f161, %f162, %f163, %f164}, [%rd27];
	shl.b32 	%r186, %r18, 8;
	mov.u32 	%r187, _ZZ17sgemm_warp_tilingILi64ELi64ELi8ELi32ELi32ELi4ELi8EEvPKfS1_PfiiiffE2Bs;
	add.s32 	%r188, %r187, %r186;
	shl.b32 	%r189, %r3, 4;
	and.b32  	%r190, %r189, 240;
	add.s32 	%r191, %r188, %r190;
	st.shared.f32 	[%r191], %f161;
	st.shared.f32 	[%r191+4], %f162;
	st.shared.f32 	[%r191+8], %f163;
	st.shared.f32 	[%r191+12], %f164;
	mov.u32 	%r285, %r12;
	@%p10 bra 	$L__BB43_14;
	setp.eq.s32 	%p11, %r14, 2;
	add.s32 	%r192, %r25, %r19;
	shl.b32 	%r193, %r12, 2;
	and.b32  	%r194, %r193, 60;
	add.s32 	%r195, %r194, %r2;
	mad.lo.s32 	%r196, %r192, %r72, %r195;
	mul.wide.s32 	%rd28, %r196, 4;
	add.s64 	%rd29, %rd3, %rd28;
	ld.global.nc.v4.f32 	{%f165, %f166, %f167, %f168}, [%rd29];
	shl.b32 	%r197, %r19, 8;
	mov.u32 	%r198, _ZZ17sgemm_warp_tilingILi64ELi64ELi8ELi32ELi32ELi4ELi8EEvPKfS1_PfiiiffE2Bs;
	add.s32 	%r199, %r198, %r197;
	shl.b32 	%r200, %r12, 4;
	and.b32  	%r201, %r200, 240;
	add.s32 	%r202, %r199, %r201;
	st.shared.f32 	[%r202], %f165;
	st.shared.f32 	[%r202+4], %f166;
	st.shared.f32 	[%r202+8], %f167;
	st.shared.f32 	[%r202+12], %f168;
	mov.u32 	%r285, %r17;
	@%p11 bra 	$L__BB43_14;
	add.s32 	%r285, %r17, %r4;
	add.s32 	%r203, %r25, %r20;
	shl.b32 	%r204, %r17, 2;
	and.b32  	%r205, %r204, 60;
	add.s32 	%r206, %r205, %r2;
	mad.lo.s32 	%r207, %r203, %r72, %r206;
	mul.wide.s32 	%rd30, %r207, 4;
	add.s64 	%rd31, %rd3, %rd30;
	ld.global.nc.v4.f32 	{%f169, %f170, %f171, %f172}, [%rd31];
	shl.b32 	%r208, %r20, 8;
	mov.u32 	%r209, _ZZ17sgemm_warp_tilingILi64ELi64ELi8ELi32ELi32ELi4ELi8EEvPKfS1_PfiiiffE2Bs;
	add.s32 	%r210, %r209, %r208;
	shl.b32 	%r211, %r17, 4;
	and.b32  	%r212, %r211, 240;
	add.s32 	%r213, %r210, %r212;
	st.shared.f32 	[%r213], %f169;
	st.shared.f32 	[%r213+4], %f170;
	st.shared.f32 	[%r213+8], %f171;
	st.shared.f32 	[%r213+12], %f172;
$L__BB43_14:
	@%p7 bra 	$L__BB43_16;
$L__BB43_15:
	.pragma "nounroll";
	shl.b32 	%r214, %r285, 2;
	and.b32  	%r215, %r214, 60;
	shr.u32 	%r216, %r285, 4;
	add.s32 	%r217, %r215, %r2;
	add.s32 	%r218, %r25, %r216;
	mad.lo.s32 	%r219, %r218, %r72, %r217;
	mul.wide.s32 	%rd32, %r219, 4;
	add.s64 	%rd33, %rd3, %rd32;
	ld.global.nc.v4.f32 	{%f173, %f174, %f175, %f176}, [%rd33];
	shl.b32 	%r220, %r216, 8;
	mov.u32 	%r221, _ZZ17sgemm_warp_tilingILi64ELi64ELi8ELi32ELi32ELi4ELi8EEvPKfS1_PfiiiffE2Bs;
	add.s32 	%r222, %r221, %r220;
	shl.b32 	%r223, %r285, 4;
	and.b32  	%r224, %r223, 240;
	add.s32 	%r225, %r222, %r224;
	st.shared.f32 	[%r225], %f173;
	st.shared.f32 	[%r225+4], %f174;
	st.shared.f32 	[%r225+8], %f175;
	st.shared.f32 	[%r225+12], %f176;
	add.s32 	%r226, %r285, %r4;
	shl.b32 	%r227, %r226, 2;
	and.b32  	%r228, %r227, 60;
	shr.u32 	%r229, %r226, 4;
	add.s32 	%r230, %r228, %r2;
	add.s32 	%r231, %r25, %r229;
	mad.lo.s32 	%r232, %r231, %r72, %r230;
	mul.wide.s32 	%rd34, %r232, 4;
	add.s64 	%rd35, %rd3, %rd34;
	ld.global.nc.v4.f32 	{%f177, %f178, %f179, %f180}, [%rd35];
	shl.b32 	%r233, %r229, 8;
	add.s32 	%r234, %r221, %r233;
	shl.b32 	%r235, %r226, 4;
	and.b32  	%r236, %r235, 240;
	add.s32 	%r237, %r234, %r236;
	st.shared.f32 	[%r237], %f177;
	st.shared.f32 	[%r237+4], %f178;
	st.shared.f32 	[%r237+8], %f179;
	st.shared.f32 	[%r237+12], %f180;
	add.s32 	%r238, %r226, %r4;
	shl.b32 	%r239, %r238, 2;
	and.b32  	%r240, %r239, 60;
	shr.u32 	%r241, %r238, 4;
	add.s32 	%r242, %r240, %r2;
	add.s32 	%r243, %r25, %r241;
	mad.lo.s32 	%r244, %r243, %r72, %r242;
	mul.wide.s32 	%rd36, %r244, 4;
	add.s64 	%rd37, %rd3, %rd36;
	ld.global.nc.v4.f32 	{%f181, %f182, %f183, %f184}, [%rd37];
	shl.b32 	%r245, %r241, 8;
	add.s32 	%r246, %r221, %r245;
	shl.b32 	%r247, %r238, 4;
	and.b32  	%r248, %r247, 240;
	add.s32 	%r249, %r246, %r248;
	st.shared.f32 	[%r249], %f181;
	st.shared.f32 	[%r249+4], %f182;
	st.shared.f32 	[%r249+8], %f183;
	st.shared.f32 	[%r249+12], %f184;
	add.s32 	%r250, %r238, %r4;
	shl.b32 	%r251, %r250, 2;
	and.b32  	%r252, %r251, 60;
	shr.u32 	%r253, %r250, 4;
	add.s32 	%r254, %r252, %r2;
	add.s32 	%r255, %r25, %r253;
	mad.lo.s32 	%r256, %r255, %r72, %r254;
	mul.wide.s32 	%rd38, %r256, 4;
	add.s64 	%rd39, %rd3, %rd38;
	ld.global.nc.v4.f32 	{%f185, %f186, %f187, %f188}, [%rd39];
	shl.b32 	%r257, %r253, 8;
	add.s32 	%r258, %r221, %r257;
	shl.b32 	%r259, %r250, 4;
	and.b32  	%r260, %r259, 240;
	add.s32 	%r261, %r258, %r260;
	st.shared.f32 	[%r261], %f185;
	st.shared.f32 	[%r261+4], %f186;
	st.shared.f32 	[%r261+8], %f187;
	st.shared.f32 	[%r261+12], %f188;
	add.s32 	%r285, %r250, %r4;
	setp.lt.u32 	%p13, %r285, 128;
	@%p13 bra 	$L__BB43_15;
$L__BB43_16:
	bar.sync 	0;
	mov.b32 	%r295, 0;
$L__BB43_17:
	shl.b32 	%r263, %r295, 8;
	mov.u32 	%r264, _ZZ17sgemm_warp_tilingILi64ELi64ELi8ELi32ELi32ELi4ELi8EEvPKfS1_PfiiiffE2As;
	add.s32 	%r265, %r264, %r263;
	add.s32 	%r267, %r265, %r266;
	ld.shared.f32 	%f189, [%r267];
	ld.shared.f32 	%f190, [%r267+4];
	ld.shared.f32 	%f191, [%r267+8];
	ld.shared.f32 	%f192, [%r267+12];
	mov.u32 	%r268, _ZZ17sgemm_warp_tilingILi64ELi64ELi8ELi32ELi32ELi4ELi8EEvPKfS1_PfiiiffE2Bs;
	add.s32 	%r269, %r268, %r263;
	add.s32 	%r271, %r269, %r270;
	ld.shared.f32 	%f193, [%r271];
	ld.shared.f32 	%f194, [%r271+4];
	ld.shared.f32 	%f195, [%r271+8];
	ld.shared.f32 	%f196, [%r271+12];
	ld.shared.f32 	%f197, [%r271+16];
	ld.shared.f32 	%f198, [%r271+20];
	ld.shared.f32 	%f199, [%r271+24];
	ld.shared.f32 	%f200, [%r271+28];
	fma.rn.f32 	%f392, %f189, %f193, %f392;
	fma.rn.f32 	%f391, %f189, %f194, %f391;
	fma.rn.f32 	%f390, %f189, %f195, %f390;
	fma.rn.f32 	%f389, %f189, %f196, %f389;
	fma.rn.f32 	%f388, %f189, %f197, %f388;
	fma.rn.f32 	%f387, %f189, %f198, %f387;
	fma.rn.f32 	%f386, %f189, %f199, %f386;
	fma.rn.f32 	%f385, %f189, %f200, %f385;
	fma.rn.f32 	%f384, %f190, %f193, %f384;
	fma.rn.f32 	%f383, %f190, %f194, %f383;
	fma.rn.f32 	%f382, %f190, %f195, %f382;
	fma.rn.f32 	%f381, %f190, %f196, %f381;
	fma.rn.f32 	%f380, %f190, %f197, %f380;
	fma.rn.f32 	%f379, %f190, %f198, %f379;
	fma.rn.f32 	%f378, %f190, %f199, %f378;
	fma.rn.f32 	%f377, %f190, %f200, %f377;
	fma.rn.f32 	%f376, %f191, %f193, %f376;
	fma.rn.f32 	%f375, %f191, %f194, %f375;
	fma.rn.f32 	%f374, %f191, %f195, %f374;
	fma.rn.f32 	%f373, %f191, %f196, %f373;
	fma.rn.f32 	%f372, %f191, %f197, %f372;
	fma.rn.f32 	%f371, %f191, %f198, %f371;
	fma.rn.f32 	%f370, %f191, %f199, %f370;
	fma.rn.f32 	%f369, %f191, %f200, %f369;
	fma.rn.f32 	%f368, %f192, %f193, %f368;
	fma.rn.f32 	%f367, %f192, %f194, %f367;
	fma.rn.f32 	%f366, %f192, %f195, %f366;
	fma.rn.f32 	%f365, %f192, %f196, %f365;
	fma.rn.f32 	%f364, %f192, %f197, %f364;
	fma.rn.f32 	%f363, %f192, %f198, %f363;
	fma.rn.f32 	%f362, %f192, %f199, %f362;
	fma.rn.f32 	%f361, %f192, %f200, %f361;
	add.s32 	%r295, %r295, 1;
	setp.ne.s32 	%p14, %r295, 8;
	@%p14 bra 	$L__BB43_17;
	bar.sync 	0;
	add.s32 	%r57, %r283, 1;
	setp.eq.s32 	%p15, %r283, %r9;
	mov.u32 	%r283, %r57;
	@%p15 bra 	$L__BB43_19;
	bra.uni 	$L__BB43_2;
$L__BB43_19:
	shl.b32 	%r272, %r5, 5;
	add.s32 	%r273, %r272, %r1;
	shl.b32 	%r274, %r7, 2;
	add.s32 	%r21, %r273, %r274;
	shl.b32 	%r275, %r6, 5;
	shl.b32 	%r276, %r8, 3;
	add.s32 	%r277, %r276, %r2;
	add.s32 	%r278, %r277, %r275;
	setp.lt.s32 	%p16, %r21, %r71;
	mul.lo.s32 	%r23, %r21, %r72;
	setp.lt.s32 	%p17, %r278, %r72;
	and.pred  	%p18, %p16, %p17;
	@%p18 bra 	$L__BB43_20;
	bra.uni 	$L__BB43_21;
$L__BB43_20:
	add.s32 	%r279, %r278, %r23;
	mul.wide.s32 	%rd40, %r279, 4;
	add.s64 	%rd41, %rd1, %rd40;
	ld.global.f32 	%f201, [%rd41];
	mul.f32 	%f202, %f130, %f201;
	fma.rn.f32 	%f203, %f129, %f392, %f202;
	st.global.f32 	[%rd41], %f203;
$L__BB43_21:
	setp.ge.s32 	%p19, %r21, %r71;
	add.s32 	%r58, %r278, 1;
	setp.ge.s32 	%p20, %r58, %r72;
	cvt.s64.s32 	%rd42, %r23;
	cvt.s64.s32 	%rd4, %r278;
	add.s64 	%rd43, %rd4, %rd42;
	shl.b64 	%rd44, %rd43, 2;
	add.s64 	%rd5, %rd1, %rd44;
	or.pred  	%p21, %p19, %p20;
	@%p21 bra 	$L__BB43_23;
	ld.global.f32 	%f204, [%rd5+4];
	mul.f32 	%f205, %f130, %f204;
	fma.rn.f32 	%f206, %f129, %f391, %f205;
	st.global.f32 	[%rd5+4], %f206;
$L__BB43_23:
	setp.ge.s32 	%p22, %r21, %r71;
	add.s32 	%r59, %r278, 2;
	setp.ge.s32 	%p23, %r59, %r72;
	or.pred  	%p24, %p22, %p23;
	@%p24 bra 	$L__BB43_25;
	ld.global.f32 	%f207, [%rd5+8];
	mul.f32 	%f208, %f130, %f207;
	fma.rn.f32 	%f209, %f129, %f390, %f208;
	st.global.f32 	[%rd5+8], %f209;
$L__BB43_25:
	setp.ge.s32 	%p25, %r21, %r71;
	add.s32 	%r60, %r278, 3;
	setp.ge.s32 	%p26, %r60, %r72;
	or.pred  	%p27, %p25, %p26;
	@%p27 bra 	$L__BB43_27;
	ld.global.f32 	%f210, [%rd5+12];
	mul.f32 	%f211, %f130, %f210;
	fma.rn.f32 	%f212, %f129, %f389, %f211;
	st.global.f32 	[%rd5+12], %f212;
$L__BB43_27:
	setp.ge.s32 	%p28, %r21, %r71;
	add.s32 	%r61, %r278, 4;
	setp.ge.s32 	%p29, %r61, %r72;
	or.pred  	%p30, %p28, %p29;
	@%p30 bra 	$L__BB43_29;
	ld.global.f32 	%f213, [%rd5+16];
	mul.f32 	%f214, %f130, %f213;
	fma.rn.f32 	%f215, %f129, %f388, %f214;
	st.global.f32 	[%rd5+16], %f215;
$L__BB43_29:
	setp.ge.s32 	%p31, %r21, %r71;
	add.s32 	%r62, %r278, 5;
	setp.ge.s32 	%p32, %r62, %r72;
	or.pred  	%p33, %p31, %p32;
	@%p33 bra 	$L__BB43_31;
	ld.global.f32 	%f216, [%rd5+20];
	mul.f32 	%f217, %f130, %f216;
	fma.rn.f32 	%f218, %f129, %f387, %f217;
	st.global.f32 	[%rd5+20], %f218;
$L__BB43_31:
	setp.ge.s32 	%p34, %r21, %r71;
	add.s32 	%r63, %r278, 6;
	setp.ge.s32 	%p35, %r63, %r72;
	or.pred  	%p36, %p34, %p35;
	@%p36 bra 	$L__BB43_33;
	ld.global.f32 	%f219, [%rd5+24];
	mul.f32 	%f220, %f130, %f219;
	fma.rn.f32 	%f221, %f129, %f386, %f220;
	st.global.f32 	[%rd5+24], %f221;
$L__BB43_33:
	setp.ge.s32 	%p37, %r21, %r71;
	add.s32 	%r64, %r278, 7;
	setp.ge.s32 	%p38, %r64, %r72;
	or.pred  	%p39, %p37, %p38;
	@%p39 bra 	$L__BB43_35;
	ld.global.f32 	%f222, [%rd5+28];
	mul.f32 	%f223, %f130, %f222;
	fma.rn.f32 	%f224, %f129, %f385, %f223;
	st.global.f32 	[%rd5+28], %f224;
$L__BB43_35:
	setp.ge.s32 	%p40, %r278, %r72;
	add.s32 	%r65, %r21, 1;
	setp.ge.s32 	%p41, %r65, %r71;
	add.s32 	%r66, %r23, %r72;
	or.pred  	%p42, %p41, %p40;
	@%p42 bra 	$L__BB43_37;
	add.s32 	%r280, %r278, %r66;
	mul.wide.s32 	%rd45, %r280, 4;
	add.s64 	%rd46, %rd1, %rd45;
	ld.global.f32 	%f225, [%rd46];
	mul.f32 	%f226, %f130, %f225;
	fma.rn.f32 	%f227, %f129, %f384, %f226;
	st.global.f32 	[%rd46], %f227;
$L__BB43_37:
	setp.ge.s32 	%p43, %r65, %r71;
	setp.ge.s32 	%p44, %r58, %r72;
	cvt.s64.s32 	%rd47, %r66;
	add.s64 	%rd48, %rd4, %rd47;
	shl.b64 	%rd49, %rd48, 2;
	add.s64 	%rd6, %rd1, %rd49;
	or.pred  	%p45, %p43, %p44;
	@%p45 bra 	$L__BB43_39;
	ld.global.f32 	%f228, [%rd6+4];
	mul.f32 	%f229, %f130, %f228;
	fma.rn.f32 	%f230, %f129, %f383, %f229;
	st.global.f32 	[%rd6+4], %f230;
$L__BB43_39:
	setp.ge.s32 	%p46, %r65, %r71;
	setp.ge.s32 	%p47, %r59, %r72;
	or.pred  	%p48, %p46, %p47;
	@%p48 bra 	$L__BB43_41;
	ld.global.f32 	%f231, [%rd6+8];
	mul.f32 	%f232, %f130, %f231;
	fma.rn.f32 	%f233, %f129, %f382, %f232;
	st.global.f32 	[%rd6+8], %f233;
$L__BB43_41:
	setp.ge.s32 	%p49, %r65, %r71;
	setp.ge.s32 	%p50, %r60, %r72;
	or.pred  	%p51, %p49, %p50;
	@%p51 bra 	$L__BB43_43;
	ld.global.f32 	%f234, [%rd6+12];
	mul.f32 	%f235, %f130, %f234;
	fma.rn.f32 	%f236, %f129, %f381, %f235;
	st.global.f32 	[%rd6+12], %f236;
$L__BB43_43:
	setp.ge.s32 	%p52, %r65, %r71;
	setp.ge.s32 	%p53, %r61, %r72;
	or.pred  	%p54, %p52, %p53;
	@%p54 bra 	$L__BB43_45;
	ld.global.f32 	%f237, [%rd6+16];
	mul.f32 	%f238, %f130, %f237;
	fma.rn.f32 	%f239, %f129, %f380, %f238;
	st.global.f32 	[%rd6+16], %f239;
$L__BB43_45:
	setp.ge.s32 	%p55, %r65, %r71;
	setp.ge.s32 	%p56, %r62, %r72;
	or.pred  	%p57, %p55, %p56;
	@%p57 bra 	$L__BB43_47;
	ld.global.f32 	%f240, [%rd6+20];
	mul.f32 	%f241, %f130, %f240;
	fma.rn.f32 	%f242, %f129, %f379, %f241;
	st.global.f32 	[%rd6+20], %f242;
$L__BB43_47:
	setp.ge.s32 	%p58, %r65, %r71;
	setp.ge.s32 	%p59, %r63, %r72;
	or.pred  	%p60, %p58, %p59;
	@%p60 bra 	$L__BB43_49;
	ld.global.f32 	%f243, [%rd6+24];
	mul.f32 	%f244, %f130, %f243;
	fma.rn.f32 	%f245, %f129, %f378, %f244;
	st.global.f32 	[%rd6+24], %f245;
$L__BB43_49:
	setp.ge.s32 	%p61, %r65, %r71;
	setp.ge.s32 	%p62, %r64, %r72;
	or.pred  	%p63, %p61, %p62;
	@%p63 bra 	$L__BB43_51;
	ld.global.f32 	%f246, [%rd6+28];
	mul.f32 	%f247, %f130, %f246;
	fma.rn.f32 	%f248, %f129, %f377, %f247;
	st.global.f32 	[%rd6+28], %f248;
$L__BB43_51:
	setp.ge.s32 	%p64, %r278, %r72;
	add.s32 	%r67, %r21, 2;
	setp.ge.s32 	%p65, %r67, %r71;
	add.s32 	%r68, %r66, %r72;
	or.pred  	%p66, %p65, %p64;
	@%p66 bra 	$L__BB43_53;
	add.s32 	%r281, %r278, %r68;
	mul.wide.s32 	%rd50, %r281, 4;
	add.s64 	%rd51, %rd1, %rd50;
	ld.global.f32 	%f249, [%rd51];
	mul.f32 	%f250, %f130, %f249;
	fma.rn.f32 	%f251, %f129, %f376, %f250;
	st.global.f32 	[%rd51], %f251;
$L__BB43_53:
	setp.ge.s32 	%p67, %r67, %r71;
	setp.ge.s32 	%p68, %r58, %r72;
	cvt.s64.s32 	%rd52, %r68;
	add.s64 	%rd53, %rd4, %rd52;
	shl.b64 	%rd54, %rd53, 2;
	add.s64 	%rd7, %rd1, %rd54;
	or.pred  	%p69, %p67, %p68;
	@%p69 bra 	$L__BB43_55;
	ld.global.f32 	%f252, [%rd7+4];
	mul.f32 	%f253, %f130, %f252;
	fma.rn.f32 	%f254, %f129, %f375, %f253;
	st.global.f32 	[%rd7+4], %f254;
$L__BB43_55:
	setp.ge.s32 	%p70, %r67, %r71;
	setp.ge.s32 	%p71, %r59, %r72;
	or.pred  	%p72, %p70, %p71;
	@%p72 bra 	$L__BB43_57;
	ld.global.f32 	%f255, [%rd7+8];
	mul.f32 	%f256, %f130, %f255;
	fma.rn.f32 	%f257, %f129, %f374, %f256;
	st.global.f32 	[%rd7+8], %f257;
$L__BB43_57:
	setp.ge.s32 	%p73, %r67, %r71;
	setp.ge.s32 	%p74, %r60, %r72;
	or.pred  	%p75, %p73, %p74;
	@%p75 bra 	$L__BB43_59;
	ld.global.f32 	%f258, [%rd7+12];
	mul.f32 	%f259, %f130, %f258;
	fma.rn.f32 	%f260, %f129, %f373, %f259;
	st.global.f32 	[%rd7+12], %f260;
$L__BB43_59:
	setp.ge.s32 	%p76, %r67, %r71;
	setp.ge.s32 	%p77, %r61, %r72;
	or.pred  	%p78, %p76, %p77;
	@%p78 bra 	$L__BB43_61;
	ld.global.f32 	%f261, [%rd7+16];
	mul.f32 	%f262, %f130, %f261;
	fma.rn.f32 	%f263, %f129, %f372, %f262;
	st.global.f32 	[%rd7+16], %f263;
$L__BB43_61:
	setp.ge.s32 	%p79, %r67, %r71;
	setp.ge.s32 	%p80, %r62, %r72;
	or.pred  	%p81, %p79, %p80;
	@%p81 bra 	$L__BB43_63;
	ld.global.f32 	%f264, [%rd7+20];
	mul.f32 	%f265, %f130, %f264;
	fma.rn.f32 	%f266, %f129, %f371, %f265;
	st.global.f32 	[%rd7+20], %f266;
$L__BB43_63:
	setp.ge.s32 	%p82, %r67, %r71;
	setp.ge.s32 	%p83, %r63, %r72;
	or.pred  	%p84, %p82, %p83;
	@%p84 bra 	$L__BB43_65;
	ld.global.f32 	%f267, [%rd7+24];
	mul.f32 	%f268, %f130, %f267;
	fma.rn.f32 	%f269, %f129, %f370, %f268;
	st.global.f32 	[%rd7+24], %f269;
$L__BB43_65:
	setp.ge.s32 	%p85, %r67, %r71;
	setp.ge.s32 	%p86, %r64, %r72;
	or.pred  	%p87, %p85, %p86;
	@%p87 bra 	$L__BB43_67;
	ld.global.f32 	%f270, [%rd7+28];
	mul.f32 	%f271, %f130, %f270;
	fma.rn.f32 	%f272, %f129, %f369, %f271;
	st.global.f32 	[%rd7+28], %f272;
$L__BB43_67:
	setp.ge.s32 	%p88, %r278, %r72;
	add.s32 	%r69, %r21, 3;
	setp.ge.s32 	%p89, %r69, %r71;
	add.s32 	%r70, %r68, %r72;
	or.pred  	%p90, %p89, %p88;
	@%p90 bra 	$L__BB43_69;
	add.s32 	%r282, %r278, %r70;
	mul.wide.s32 	%rd55, %r282, 4;
	add.s64 	%rd56, %rd1, %rd55;
	ld.global.f32 	%f273, [%rd56];
	mul.f32 	%f274, %f130, %f273;
	fma.rn.f32 	%f275, %f129, %f368, %f274;
	st.global.f32 	[%rd56], %f275;
$L__BB43_69:
	setp.ge.s32 	%p91, %r69, %r71;
	setp.ge.s32 	%p92, %r58, %r72;
	cvt.s64.s32 	%rd57, %r70;
	add.s64 	%rd58, %rd4, %rd57;
	shl.b64 	%rd59, %rd58, 2;
	add.s64 	%rd8, %rd1, %rd59;
	or.pred  	%p93, %p91, %p92;
	@%p93 bra 	$L__BB43_71;
	ld.global.f32 	%f276, [%rd8+4];
	mul.f32 	%f277, %f130, %f276;
	fma.rn.f32 	%f278, %f129, %f367, %f277;
	st.global.f32 	[%rd8+4], %f278;
$L__BB43_71:
	setp.ge.s32 	%p94, %r69, %r71;
	setp.ge.s32 	%p95, %r59, %r72;
	or.pred  	%p96, %p94, %p95;
	@%p96 bra 	$L__BB43_73;
	ld.global.f32 	%f279, [%rd8+8];
	mul.f32 	%f280, %f130, %f279;
	fma.rn.f32 	%f281, %f129, %f366, %f280;
	st.global.f32 	[%rd8+8], %f281;
$L__BB43_73:
	setp.ge.s32 	%p97, %r69, %r71;
	setp.ge.s32 	%p98, %r60, %r72;
	or.pred  	%p99, %p97, %p98;
	@%p99 bra 	$L__BB43_75;
	ld.global.f32 	%f282, [%rd8+12];
	mul.f32 	%f283, %f130, %f282;
	fma.rn.f32 	%f284, %f129, %f365, %f283;
	st.global.f32 	[%rd8+12], %f284;
$L__BB43_75:
	setp.ge.s32 	%p100, %r69, %r71;
	setp.ge.s32 	%p101, %r61, %r72;
	or.pred  	%p102, %p100, %p101;
	@%p102 bra 	$L__BB43_77;
	ld.global.f32 	%f285, [%rd8+16];
	mul.f32 	%f286, %f130, %f285;
	fma.rn.f32 	%f287, %f129, %f364, %f286;
	st.global.f32 	[%rd8+16], %f287;
$L__BB43_77:
	setp.ge.s32 	%p103, %r69, %r71;
	setp.ge.s32 	%p104, %r62, %r72;
	or.pred  	%p105, %p103, %p104;
	@%p105 bra 	$L__BB43_79;
	ld.global.f32 	%f288, [%rd8+20];
	mul.f32 	%f289, %f130, %f288;
	fma.rn.f32 	%f290, %f129, %f363, %f289;
	st.global.f32 	[%rd8+20], %f290;
$L__BB43_79:
	setp.ge.s32 	%p106, %r69, %r71;
	setp.ge.s32 	%p107, %r63, %r72;
	or.pred  	%p108, %p106, %p107;
	@%p108 bra 	$L__BB43_81;
	ld.global.f32 	%f291, [%rd8+24];
	mul.f32 	%f292, %f130, %f291;
	fma.rn.f32 	%f293, %f129, %f362, %f292;
	st.global.f32 	[%rd8+24], %f293;
$L__BB43_81:
	setp.ge.s32 	%p109, %r69, %r71;
	setp.ge.s32 	%p110, %r64, %r72;
	or.pred  	%p111, %p109, %p110;
	@%p111 bra 	$L__BB43_83;
	ld.global.f32 	%f294, [%rd8+28];
	mul.f32 	%f295, %f130, %f294;
	fma.rn.f32 	%f296, %f129, %f361, %f295;
	st.global.f32 	[%rd8+28], %f296;
$L__BB43_83:
	ret;

}
	// .globl	_Z17sgemm_warp_tilingILi64ELi64ELi8ELi32ELi32ELi8ELi4EEvPKfS1_Pfiiiff
.visible .entry _Z17sgemm_warp_tilingILi64ELi64ELi8ELi32ELi32ELi8ELi4EEvPKfS1_Pfiiiff(
	.param .u64 .ptr .align 1 _Z17sgemm_warp_tilingILi64ELi64ELi8ELi32ELi32ELi8ELi4EEvPKfS1_Pfiiiff_param_0,
	.param .u64 .ptr .align 1 _Z17sgemm_warp_tilingILi64ELi64ELi8ELi32ELi32ELi8ELi4EEvPKfS1_Pfiiiff_param_1,
	.param .u64 .ptr .align 1 _Z17sgemm_warp_tilingILi64ELi64ELi8ELi32ELi32ELi8ELi4EEvPKfS1_Pfiiiff_param_2,
	.param .u32 _Z17sgemm_warp_tilingILi64ELi64ELi8ELi32ELi32ELi8ELi4EEvPKfS1_Pfiiiff_param_3,
	.param .u32 _Z17sgemm_warp_tilingILi64ELi64ELi8ELi32ELi32ELi8ELi4EEvPKfS1_Pfiiiff_param_4,
	.param .u32 _Z17sgemm_warp_tilingILi64ELi64ELi8ELi32ELi32ELi8ELi4EEvPKfS1_Pfiiiff_param_5,
	.param .f32 _Z17sgemm_warp_tilingILi64ELi64ELi8ELi32ELi32ELi8ELi4EEvPKfS1_Pfiiiff_param_6,
	.param .f32 _Z17sgemm_warp_tilingILi64ELi64ELi8ELi32ELi32ELi8ELi4EEvPKfS1_Pfiiiff_param_7
)
.maxntid 256
{
	.reg .pred 	%p<112>;
	.reg .b32 	%r<304>;
	.reg .b32 	%f<393>;
	.reg .b64 	%rd<84>;
	// demoted variable
	.shared .align 4 .b8 _ZZ17sgemm_warp_tilingILi64ELi64ELi8ELi32ELi32ELi8ELi4EEvPKfS1_PfiiiffE2As[2048];
	// demoted variable
	.shared .align 4 .b8 _ZZ17sgemm_warp_tilingILi64ELi64ELi8ELi32ELi32ELi8ELi4EEvPKfS1_PfiiiffE2Bs[2048];
	ld.param.u64 	%rd13, [_Z17sgemm_warp_tilingILi64ELi64ELi8ELi32ELi32ELi8ELi4EEvPKfS1_Pfiiiff_param_0];
	ld.param.u64 	%rd14, [_Z17sgemm_warp_tilingILi64ELi64ELi8ELi32ELi32ELi8ELi4EEvPKfS1_Pfiiiff_param_1];
	ld.param.u64 	%rd15, [_Z17sgemm_warp_tilingILi64ELi64ELi8ELi32ELi32ELi8ELi4EEvPKfS1_Pfiiiff_param_2];
	ld.param.u32 	%r75, [_Z17sgemm_warp_tilingILi64ELi64ELi8ELi32ELi32ELi8ELi4EEvPKfS1_Pfiiiff_param_3];
	ld.param.u32 	%r76, [_Z17sgemm_warp_tilingILi64ELi64ELi8ELi32ELi32ELi8ELi4EEvPKfS1_Pfiiiff_param_4];
	ld.param.u32 	%r77, [_Z17sgemm_warp_tilingILi64ELi64ELi8ELi32ELi32ELi8ELi4EEvPKfS1_Pfiiiff_param_5];
	ld.param.f32 	%f129, [_Z17sgemm_warp_tilingILi64ELi64ELi8ELi32ELi32ELi8ELi4EEvPKfS1_Pfiiiff_param_6];
	ld.param.f32 	%f130, [_Z17sgemm_warp_tilingILi64ELi64ELi8ELi32ELi32ELi8ELi4EEvPKfS1_Pfiiiff_param_7];
	cvta.to.global.u64 	%rd1, %rd15;
	cvta.to.global.u64 	%rd2, %rd13;
	cvta.to.global.u64 	%rd3, %rd14;
	mov.u32 	%r78, %ctaid.y;
	shl.b32 	%r1, %r78, 6;
	mov.u32 	%r79, %ctaid.x;
	shl.b32 	%r2, %r79, 6;
	mov.u32 	%r80, %tid.x;
	mov.u32 	%r81, %ntid.x;
	mov.u32 	%r82, %tid.y;
	mad.lo.s32 	%r3, %r81, %r82, %r80;
	mov.u32 	%r83, %ntid.y;
	mul.lo.s32 	%r4, %r81, %r83;
	shr.u32 	%r84, %r3, 5;
	shr.u32 	%r5, %r3, 6;
	and.b32  	%r6, %r84, 1;
	shr.u32 	%r85, %r3, 3;
	and.b32  	%r7, %r85, 3;
	and.b32  	%r8, %r3, 7;
	setp.lt.s32 	%p1, %r77, -6;
	mov.f32 	%f361, 0f00000000;
	mov.f32 	%f362, %f361;
	mov.f32 	%f363, %f361;
	mov.f32 	%f364, %f361;
	mov.f32 	%f365, %f361;
	mov.f32 	%f366, %f361;
	mov.f32 	%f367, %f361;
	mov.f32 	%f368, %f361;
	mov.f32 	%f369, %f361;
	mov.f32 	%f370, %f361;
	mov.f32 	%f371, %f361;
	mov.f32 	%f372, %f361;
	mov.f32 	%f373, %f361;
	mov.f32 	%f374, %f361;
	mov.f32 	%f375, %f361;
	mov.f32 	%f376, %f361;
	mov.f32 	%f377, %f361;
	mov.f32 	%f378, %f361;
	mov.f32 	%f379, %f361;
	mov.f32 	%f380, %f361;
	mov.f32 	%f381, %f361;
	mov.f32 	%f382, %f361;
	mov.f32 	%f383, %f361;
	mov.f32 	%f384, %f361;
	mov.f32 	%f385, %f361;
	mov.f32 	%f386, %f361;
	mov.f32 	%f387, %f361;
	mov.f32 	%f388, %f361;
	mov.f32 	%f389, %f361;
	mov.f32 	%f390, %f361;
	mov.f32 	%f391, %f361;
	mov.f32 	%f392, %f361;
	@%p1 bra 	$L__BB44_19;
	add.s32 	%r87, %r77, -1;
	shr.s32 	%r88, %r87, 31;
	shr.u32 	%r89, %r88, 29;
	add.s32 	%r90, %r87, %r89;
	shr.s32 	%r9, %r90, 3;
	shl.b32 	%r91, %r5, 5;
	shl.b32 	%r92, %r7, 3;
	or.b32  	%r10, %r92, %r91;
	shl.b32 	%r93, %r6, 5;
	shl.b32 	%r94, %r8, 2;
	or.b32  	%r11, %r93, %r94;
	add.s32 	%r12, %r3, %r4;
	max.u32 	%r95, %r12, 128;
	setp.lt.u32 	%p2, %r12, 128;
	selp.u32 	%r96, 1, 0, %p2;
	add.s32 	%r97, %r12, %r96;
	sub.s32 	%r98, %r95, %r97;
	div.u32 	%r99, %r98, %r4;
	add.s32 	%r13, %r99, %r96;
	add.s32 	%r100, %r13, 1;
	and.b32  	%r14, %r100, 3;
	shl.b32 	%r101, %r3, 2;
	and.b32  	%r102, %r101, 4;
	shr.u32 	%r103, %r3, 1;
	add.s32 	%r104, %r1, %r103;
	mad.lo.s32 	%r15, %r104, %r77, %r102;
	shl.b32 	%r105, %r12, 2;
	and.b32  	%r106, %r105, 4;
	shr.u32 	%r107, %r12, 1;
	add.s32 	%r108, %r1, %r107;
	mad.lo.s32 	%r16, %r108, %r77, %r106;
	add.s32 	%r17, %r12, %r4;
	shr.u32 	%r18, %r3, 4;
	shr.u32 	%r19, %r12, 4;
	shr.u32 	%r20, %r17, 4;
	mov.b32 	%r291, 0;
	mov.f32 	%f361, 0f00000000;
	shl.b32 	%r270, %r10, 2;
	shl.b32 	%r274, %r11, 2;
$L__BB44_2:
	setp.gt.u32 	%p3, %r3, 127;
	shl.b32 	%r25, %r291, 3;
	@%p3 bra 	$L__BB44_16;
	setp.eq.s32 	%p4, %r14, 0;
	mov.u32 	%r292, %r3;
	@%p4 bra 	$L__BB44_7;
	setp.eq.s32 	%p5, %r14, 1;
	add.s32 	%r109, %r25, %r15;
	mul.wide.s32 	%rd16, %r109, 4;
	add.s64 	%rd17, %rd2, %rd16;
	ld.global.nc.v4.f32 	{%f133, %f134, %f135, %f136}, [%rd17];
	shl.b32 	%r110, %r3, 10;
	and.b32  	%r111, %r110, 1024;
	mov.u32 	%r112, _ZZ17sgemm_warp_tilingILi64ELi64ELi8ELi32ELi32ELi8ELi4EEvPKfS1_PfiiiffE2As;
	add.s32 	%r113, %r112, %r111;
	shl.b32 	%r114, %r3, 1;
	and.b32  	%r115, %r114, -4;
	add.s32 	%r116, %r113, %r115;
	st.shared.f32 	[%r116], %f133;
	st.shared.f32 	[%r116+256], %f134;
	st.shared.f32 	[%r116+512], %f135;
	st.shared.f32 	[%r116+768], %f136;
	mov.u32 	%r292, %r12;
	@%p5 bra 	$L__BB44_7;
	setp.eq.s32 	%p6, %r14, 2;
	add.s32 	%r117, %r25, %r16;
	mul.wide.s32 	%rd18, %r117, 4;
	add.s64 	%rd19, %rd2, %rd18;
	ld.global.nc.v4.f32 	{%f137, %f138, %f139, %f140}, [%rd19];
	shl.b32 	%r118, %r12, 10;
	and.b32  	%r119, %r118, 1024;
	mov.u32 	%r120, _ZZ17sgemm_warp_tilingILi64ELi64ELi8ELi32ELi32ELi8ELi4EEvPKfS1_PfiiiffE2As;
	add.s32 	%r121, %r120, %r119;
	shl.b32 	%r122, %r12, 1;
	and.b32  	%r123, %r122, -4;
	add.s32 	%r124, %r121, %r123;
	st.shared.f32 	[%r124], %f137;
	st.shared.f32 	[%r124+256], %f138;
	st.shared.f32 	[%r124+512], %f139;
	st.shared.f32 	[%r124+768], %f140;
	mov.u32 	%r292, %r17;
	@%p6 bra 	$L__BB44_7;
	add.s32 	%r292, %r17, %r4;
	shl.b32 	%r125, %r17, 2;
	and.b32  	%r126, %r125, 4;
	shr.u32 	%r127, %r17, 1;
	add.s32 	%r128, %r1, %r127;
	mad.lo.s32 	%r129, %r128, %r77, %r126;
	add.s32 	%r130, %r25, %r129;
	mul.wide.s32 	%rd20, %r130, 4;
	add.s64 	%rd21, %rd2, %rd20;
	ld.global.nc.v4.f32 	{%f141, %f142, %f143, %f144}, [%rd21];
	shl.b32 	%r131, %r17, 10;
	and.b32  	%r132, %r131, 1024;
	mov.u32 	%r133, _ZZ17sgemm_warp_tilingILi64ELi64ELi8ELi32ELi32ELi8ELi4EEvPKfS1_PfiiiffE2As;
	add.s32 	%r134, %r133, %r132;
	shl.b32 	%r135, %r127, 2;
	add.s32 	%r136, %r134, %r135;
	st.shared.f32 	[%r136], %f141;
	st.shared.f32 	[%r136+256], %f142;
	st.shared.f32 	[%r136+512], %f143;
	st.shared.f32 	[%r136+768], %f144;
$L__BB44_7:
	setp.lt.u32 	%p7, %r13, 3;
	@%p7 bra 	$L__BB44_10;
	shl.b32 	%r294, %r292, 2;
	shl.b32 	%r137, %r4, 3;
	add.s32 	%r300, %r137, %r294;
	shl.b32 	%r138, %r4, 1;
	add.s32 	%r299, %r138, %r292;
	mad.lo.s32 	%r298, %r4, 12, %r294;
	mad.lo.s32 	%r297, %r4, 3, %r292;
	add.s32 	%r296, %r4, %r292;
	shl.b32 	%r295, %r296, 2;
$L__BB44_9:
	.pragma "nounroll";
	and.b32  	%r139, %r294, 4;
	shr.u32 	%r140, %r292, 1;
	add.s32 	%r141, %r139, %r25;
	add.s32 	%r142, %r1, %r140;
	mad.lo.s32 	%r143, %r142, %r77, %r141;
	mul.wide.s32 	%rd22, %r143, 4;
	add.s64 	%rd23, %rd2, %rd22;
	ld.global.nc.v4.f32 	{%f145, %f146, %f147, %f148}, [%rd23];
	shl.b32 	%r144, %r294, 8;
	and.b32  	%r145, %r144, 1024;
	mov.u32 	%r146, _ZZ17sgemm_warp_tilingILi64ELi64ELi8ELi32ELi32ELi8ELi4EEvPKfS1_PfiiiffE2As;
	add.s32 	%r147, %r146, %r145;
	shl.b32 	%r148, %r140, 2;
	add.s32 	%r149, %r147, %r148;
	st.shared.f32 	[%r149], %f145;
	st.shared.f32 	[%r149+256], %f146;
	st.shared.f32 	[%r149+512], %f147;
	st.shared.f32 	[%r149+768], %f148;
	add.s32 	%r150, %r292, %r4;
	and.b32  	%r151, %r295, 4;
	shr.u32 	%r152, %r296, 1;
	add.s32 	%r153, %r151, %r25;
	add.s32 	%r154, %r1, %r152;
	mad.lo.s32 	%r155, %r154, %r77, %r153;
	mul.wide.s32 	%rd24, %r155, 4;
	add.s64 	%rd25, %rd2, %rd24;
	ld.global.nc.v4.f32 	{%f149, %f150, %f151, %f152}, [%rd25];
	shl.b32 	%r156, %r295, 8;
	and.b32  	%r157, %r156, 1024;
	add.s32 	%r158, %r146, %r157;
	shl.b32 	%r159, %r152, 2;
	add.s32 	%r160, %r158, %r159;
	st.shared.f32 	[%r160], %f149;
	st.shared.f32 	[%r160+256], %f150;
	st.shared.f32 	[%r160+512], %f151;
	st.shared.f32 	[%r160+768], %f152;
	add.s32 	%r161, %r150, %r4;
	and.b32  	%r162, %r300, 4;
	shr.u32 	%r163, %r299, 1;
	add.s32 	%r164, %r162, %r25;
	add.s32 	%r165, %r1, %r163;
	mad.lo.s32 	%r166, %r165, %r77, %r164;
	mul.wide.s32 	%rd26, %r166, 4;
	add.s64 	%rd27, %rd2, %rd26;
	ld.global.nc.v4.f32 	{%f153, %f154, %f155, %f156}, [%rd27];
	shl.b32 	%r167, %r300, 8;
	and.b32  	%r168, %r167, 1024;
	add.s32 	%r169, %r146, %r168;
	shl.b32 	%r170, %r163, 2;
	add.s32 	%r171, %r169, %r170;
	st.shared.f32 	[%r171], %f153;
	st.shared.f32 	[%r171+256], %f154;
	st.shared.f32 	[%r171+512], %f155;
	st.shared.f32 	[%r171+768], %f156;
	add.s32 	%r172, %r161, %r4;
	and.b32  	%r173, %r298, 4;
	shr.u32 	%r174, %r297, 1;
	add.s32 	%r175, %r173, %r25;
	add.s32 	%r176, %r1, %r174;
	mad.lo.s32 	%r177, %r176, %r77, %r175;
	mul.wide.s32 	%rd28, %r177, 4;
	add.s64 	%rd29, %rd2, %rd28;
	ld.global.nc.v4.f32 	{%f157, %f158, %f159, %f160}, [%rd29];
	shl.b32 	%r178, %r298, 8;
	and.b32  	%r179, %r178, 1024;
	add.s32 	%r180, %r146, %r179;
	shl.b32 	%r181, %r174, 2;
	add.s32 	%r182, %r180, %r181;
	st.shared.f32 	[%r182], %f157;
	st.shared.f32 	[%r182+256], %f158;
	st.shared.f32 	[%r182+512], %f159;
	st.shared.f32 	[%r182+768], %f160;
	add.s32 	%r292, %r172, %r4;
	shl.b32 	%r183, %r4, 4;
	add.s32 	%r300, %r300, %r183;
	shl.b32 	%r184, %r4, 2;
	add.s32 	%r299, %r299, %r184;
	add.s32 	%r298, %r298, %r183;
	add.s32 	%r297, %r297, %r184;
	add.s32 	%r296, %r296, %r184;
	add.s32 	%r295, %r295, %r183;
	add.s32 	%r294, %r294, %r183;
	setp.lt.u32 	%p8, %r292, 128;
	@%p8 bra 	$L__BB44_9;
$L__BB44_10:
	mov.u32 	%r293, %r3;
	@%p4 bra 	$L__BB44_14;
	setp.eq.s32 	%p10, %r14, 1;
	add.s32 	%r185, %r25, %r18;
	shl.b32 	%r186, %r3, 2;
	and.b32  	%r187, %r186, 60;
	add.s32 	%r188, %r187, %r2;
	mad.lo.s32 	%r189, %r185, %r76, %r188;
	mul.wide.s32 	%rd30, %r189, 4;
	add.s64 	%rd31, %rd3, %rd30;
	ld.global.nc.v4.f32 	{%f161, %f162, %f163, %f164}, [%rd31];
	shl.b32 	%r190, %r18, 8;
	mov.u32 	%r191, _ZZ17sgemm_warp_tilingILi64ELi64ELi8ELi32ELi32ELi8ELi4EEvPKfS1_PfiiiffE2Bs;
	add.s32 	%r192, %r191, %r190;
	shl.b32 	%r193, %r3, 4;
	and.b32  	%r194, %r193, 240;
	add.s32 	%r195, %r192, %r194;
	st.shared.f32 	[%r195], %f161;
	st.shared.f32 	[%r195+4], %f162;
	st.shared.f32 	[%r195+8], %f163;
	st.shared.f32 	[%r195+12], %f164;
	mov.u32 	%r293, %r12;
	@%p10 bra 	$L__BB44_14;
	setp.eq.s32 	%p11, %r14, 2;
	add.s32 	%r196, %r25, %r19;
	shl.b32 	%r197, %r12, 2;
	and.b32  	%r198, %r197, 60;
	add.s32 	%r199, %r198, %r2;
	mad.lo.s32 	%r200, %r196, %r76, %r199;
	mul.wide.s32 	%rd32, %r200, 4;
	add.s64 	%rd33, %rd3, %rd32;
	ld.global.nc.v4.f32 	{%f165, %f166, %f167, %f168}, [%rd33];
	shl.b32 	%r201, %r19, 8;
	mov.u32 	%r202, _ZZ17sgemm_warp_tilingILi64ELi64ELi8ELi32ELi32ELi8ELi4EEvPKfS1_PfiiiffE2Bs;
	add.s32 	%r203, %r202, %r201;
	shl.b32 	%r204, %r12, 4;
	and.b32  	%r205, %r204, 240;
	add.s32 	%r206, %r203, %r205;
	st.shared.f32 	[%r206], %f165;
	st.shared.f32 	[%r206+4], %f166;
	st.shared.f32 	[%r206+8], %f167;
	st.shared.f32 	[%r206+12], %f168;
	mov.u32 	%r293, %r17;
	@%p11 bra 	$L__BB44_14;
	add.s32 	%r293, %r17, %r4;
	add.s32 	%r207, %r25, %r20;
	shl.b32 	%r208, %r17, 2;
	and.b32  	%r209, %r208, 60;
	add.s32 	%r210, %r209, %r2;
	mad.lo.s32 	%r211, %r207, %r76, %r210;
	mul.wide.s32 	%rd34, %r211, 4;
	add.s64 	%rd35, %rd3, %rd34;
	ld.global.nc.v4.f32 	{%f169, %f170, %f171, %f172}, [%rd35];
	shl.b32 	%r212, %r20, 8;
	mov.u32 	%r213, _ZZ17sgemm_warp_tilingILi64ELi64ELi8ELi32ELi32ELi8ELi4EEvPKfS1_PfiiiffE2Bs;
	add.s32 	%r214, %r213, %r212;
	shl.b32 	%r215, %r17, 4;
	and.b32  	%r216, %r215, 240;
	add.s32 	%r217, %r214, %r216;
	st.shared.f32 	[%r217], %f169;
	st.shared.f32 	[%r217+4], %f170;
	st.shared.f32 	[%r217+8], %f171;
	st.shared.f32 	[%r217+12], %f172;
$L__BB44_14:
	@%p7 bra 	$L__BB44_16;
$L__BB44_15:
	.pragma "nounroll";
	shl.b32 	%r218, %r293, 2;
	and.b32  	%r219, %r218, 60;
	shr.u32 	%r220, %r293, 4;
	add.s32 	%r221, %r219, %r2;
	add.s32 	%r222, %r25, %r220;
	mad.lo.s32 	%r223, %r222, %r76, %r221;
	mul.wide.s32 	%rd36, %r223, 4;
	add.s64 	%rd37, %rd3, %rd36;
	ld.global.nc.v4.f32 	{%f173, %f174, %f175, %f176}, [%rd37];
	shl.b32 	%r224, %r220, 8;
	mov.u32 	%r225, _ZZ17sgemm_warp_tilingILi64ELi64ELi8ELi32ELi32ELi8ELi4EEvPKfS1_PfiiiffE2Bs;
	add.s32 	%r226, %r225, %r224;
	shl.b32 	%r227, %r293, 4;
	and.b32  	%r228, %r227, 240;
	add.s32 	%r229, %r226, %r228;
	st.shared.f32 	[%r229], %f173;
	st.shared.f32 	[%r229+4], %f174;
	st.shared.f32 	[%r229+8], %f175;
	st.shared.f32 	[%r229+12], %f176;
	add.s32 	%r230, %r293, %r4;
	shl.b32 	%r231, %r230, 2;
	and.b32  	%r232, %r231, 60;
	shr.u32 	%r233, %r230, 4;
	add.s32 	%r234, %r232, %r2;
	add.s32 	%r235, %r25, %r233;
	mad.lo.s32 	%r236, %r235, %r76, %r234;
	mul.wide.s32 	%rd38, %r236, 4;
	add.s64 	%rd39, %rd3, %rd38;
	ld.global.nc.v4.f32 	{%f177, %f178, %f179, %f180}, [%rd39];
	shl.b32 	%r237, %r233, 8;
	add.s32 	%r238, %r225, %r237;
	shl.b32 	%r239, %r230, 4;
	and.b32  	%r240, %r239, 240;
	add.s32 	%r241, %r238, %r240;
	st.shared.f32 	[%r241], %f177;
	st.shared.f32 	[%r241+4], %f178;
	st.shared.f32 	[%r241+8], %f179;
	st.shared.f32 	[%r241+12], %f180;
	add.s32 	%r242, %r230, %r4;
	shl.b32 	%r243, %r242, 2;
	and.b32  	%r244, %r243, 60;
	shr.u32 	%r245, %r242, 4;
	add.s32 	%r246, %r244, %r2;
	add.s32 	%r247, %r25, %r245;
	mad.lo.s32 	%r248, %r247, %r76, %r246;
	mul.wide.s32 	%rd40, %r248, 4;
	add.s64 	%rd41, %rd3, %rd40;
	ld.global.nc.v4.f32 	{%f181, %f182, %f183, %f184}, [%rd41];
	shl.b32 	%r249, %r245, 8;
	add.s32 	%r250, %r225, %r249;
	shl.b32 	%r251, %r242, 4;
	and.b32  	%r252, %r251, 240;
	add.s32 	%r253, %r250, %r252;
	st.shared.f32 	[%r253], %f181;
	st.shared.f32 	[%r253+4], %f182;
	st.shared.f32 	[%r253+8], %f183;
	st.shared.f32 	[%r253+12], %f184;
	add.s32 	%r254, %r242, %r4;
	shl.b32 	%r255, %r254, 2;
	and.b32  	%r256, %r255, 60;
	shr.u32 	%r257, %r254, 4;
	add.s32 	%r258, %r256, %r2;
	add.s32 	%r259, %r25, %r257;
	mad.lo.s32 	%r260, %r259, %r76, %r258;
	mul.wide.s32 	%rd42, %r260, 4;
	add.s64 	%rd43, %rd3, %rd42;
	ld.global.nc.v4.f32 	{%f185, %f186, %f187, %f188}, [%rd43];
	shl.b32 	%r261, %r257, 8;
	add.s32 	%r262, %r225, %r261;
	shl.b32 	%r263, %r254, 4;
	and.b32  	%r264, %r263, 240;
	add.s32 	%r265, %r262, %r264;
	st.shared.f32 	[%r265], %f185;
	st.shared.f32 	[%r265+4], %f186;
	st.shared.f32 	[%r265+8], %f187;
	st.shared.f32 	[%r265+12], %f188;
	add.s32 	%r293, %r254, %r4;
	setp.lt.u32 	%p13, %r293, 128;
	@%p13 bra 	$L__BB44_15;
$L__BB44_16:
	bar.sync 	0;
	mov.b32 	%r303, 0;
$L__BB44_17:
	shl.b32 	%r267, %r303, 8;
	mov.u32 	%r268, _ZZ17sgemm_warp_tilingILi64ELi64ELi8ELi32ELi32ELi8ELi4EEvPKfS1_PfiiiffE2As;
	add.s32 	%r269, %r268, %r267;
	add.s32 	%r271, %r269, %r270;
	ld.shared.f32 	%f189, [%r271];
	ld.shared.f32 	%f190, [%r271+4];
	ld.shared.f32 	%f191, [%r271+8];
	ld.shared.f32 	%f192, [%r271+12];
	ld.shared.f32 	%f193, [%r271+16];
	ld.shared.f32 	%f194, [%r271+20];
	ld.shared.f32 	%f195, [%r271+24];
	ld.shared.f32 	%f196, [%r271+28];
	mov.u32 	%r272, _ZZ17sgemm_warp_tilingILi64ELi64ELi8ELi32ELi32ELi8ELi4EEvPKfS1_PfiiiffE2Bs;
	add.s32 	%r273, %r272, %r267;
	add.s32 	%r275, %r273, %r274;
	ld.shared.f32 	%f197, [%r275];
	ld.shared.f32 	%f198, [%r275+4];
	ld.shared.f32 	%f199, [%r275+8];
	ld.shared.f32 	%f200, [%r275+12];
	fma.rn.f32 	%f392, %f189, %f197, %f392;
	fma.rn.f32 	%f391, %f189, %f198, %f391;
	fma.rn.f32 	%f390, %f189, %f199, %f390;
	fma.rn.f32 	%f389, %f189, %f200, %f389;
	fma.rn.f32 	%f388, %f190, %f197, %f388;
	fma.rn.f32 	%f387, %f190, %f198, %f387;
	fma.rn.f32 	%f386, %f190, %f199, %f386;
	fma.rn.f32 	%f385, %f190, %f200, %f385;
	fma.rn.f32 	%f384, %f191, %f197, %f384;
	fma.rn.f32 	%f383, %f191, %f198, %f383;
	fma.rn.f32 	%f382, %f191, %f199, %f382;
	fma.rn.f32 	%f381, %f191, %f200, %f381;
	fma.rn.f32 	%f380, %f192, %f197, %f380;
	fma.rn.f32 	%f379, %f192, %f198, %f379;
	fma.rn.f32 	%f378, %f192, %f199, %f378;
	fma.rn.f32 	%f377, %f192, %f200, %f377;
	fma.rn.f32 	%f376, %f193, %f197, %f376;
	fma.rn.f32 	%f375, %f193, %f198, %f375;
	fma.rn.f32 	%f374, %f193, %f199, %f374;
	fma.rn.f32 	%f373, %f193, %f200, %f373;
	fma.rn.f32 	%f372, %f194, %f197, %f372;
	fma.rn.f32 	%f371, %f194, %f198, %f371;
	fma.rn.f32 	%f370, %f194, %f199, %f370;
	fma.rn.f32 	%f369, %f194, %f200, %f369;
	fma.rn.f32 	%f368, %f195, %f197, %f368;
	fma.rn.f32 	%f367, %f195, %f198, %f367;
	fma.rn.f32 	%f366, %f195, %f199, %f366;
	fma.rn.f32 	%f365, %f195, %f200, %f365;
	fma.rn.f32 	%f364, %f196, %f197, %f364;
	fma.rn.f32 	%f363, %f196, %f198, %f363;
	fma.rn.f32 	%f362, %f196, %f199, %f362;
	fma.rn.f32 	%f361, %f196, %f200, %f361;
	add.s32 	%r303, %r303, 1;
	setp.ne.s32 	%p14, %r303, 8;
	@%p14 bra 	$L__BB44_17;
	bar.sync 	0;
	add.s32 	%r57, %r291, 1;
	setp.eq.s32 	%p15, %r291, %r9;
	mov.u32 	%r291, %r57;
	@%p15 bra 	$L__BB44_19;
	bra.uni 	$L__BB44_2;
$L__BB44_19:
	shl.b32 	%r276, %r5, 5;
	add.s32 	%r277, %r276, %r1;
	shl.b32 	%r278, %r7, 3;
	add.s32 	%r21, %r277, %r278;
	shl.b32 	%r279, %r6, 5;
	shl.b32 	%r280, %r8, 2;
	add.s32 	%r281, %r280, %r2;
	add.s32 	%r282, %r281, %r279;
	setp.lt.s32 	%p16, %r21, %r75;
	mul.lo.s32 	%r23, %r21, %r76;
	setp.lt.s32 	%p17, %r282, %r76;
	and.pred  	%p18, %p16, %p17;
	@%p18 bra 	$L__BB44_20;
	bra.uni 	$L__BB44_21;
$L__BB44_20:
	add.s32 	%r283, %r282, %r23;
	mul.wide.s32 	%rd44, %r283, 4;
	add.s64 	%rd45, %rd1, %rd44;
	ld.global.f32 	%f201, [%rd45];
	mul.f32 	%f202, %f130, %f201;
	fma.rn.f32 	%f203, %f129, %f392, %f202;
	st.global.f32 	[%rd45], %f203;
$L__BB44_21:
	setp.ge.s32 	%p19, %r21, %r75;
	add.s32 	%r58, %r282, 1;
	setp.ge.s32 	%p20, %r58, %r76;
	cvt.s64.s32 	%rd46, %r23;
	cvt.s64.s32 	%rd4, %r282;
	add.s64 	%rd47, %rd4, %rd46;
	shl.b64 	%rd48, %rd47, 2;
	add.s64 	%rd5, %rd1, %rd48;
	or.pred  	%p21, %p19, %p20;
	@%p21 bra 	$L__BB44_23;
	ld.global.f32 	%f204, [%rd5+4];
	mul.f32 	%f205, %f130, %f204;
	fma.rn.f32 	%f206, %f129, %f391, %f205;
	st.global.f32 	[%rd5+4], %f206;
$L__BB44_23:
	setp.ge.s32 	%p22, %r21, %r75;
	add.s32 	%r59, %r282, 2;
	setp.ge.s32 	%p23, %r59, %r76;
	or.pred  	%p24, %p22, %p23;
	@%p24 bra 	$L__BB44_25;
	ld.global.f32 	%f207, [%rd5+8];
	mul.f32 	%f208, %f130, %f207;
	fma.rn.f32 	%f209, %f129, %f390, %f208;
	st.global.f32 	[%rd5+8], %f209;
$L__BB44_25:
	setp.ge.s32 	%p25, %r21, %r75;
	add.s32 	%r60, %r282, 3;
	setp.ge.s32 	%p26, %r60, %r76;
	or.pred  	%p27, %p25, %p26;
	@%p27 bra 	$L__BB44_27;
	ld.global.f32 	%f210, [%rd5+12];
	mul.f32 	%f211, %f130, %f210;
	fma.rn.f32 	%f212, %f129, %f389, %f211;
	st.global.f32 	[%rd5+12], %f212;
$L__BB44_27:
	setp.ge.s32 	%p28, %r282, %r76;
	add.s32 	%r61, %r21, 1;
	setp.ge.s32 	%p29, %r61, %r75;
	add.s32 	%r62, %r23, %r76;
	or.pred  	%p30, %p29, %p28;
	@%p30 bra 	$L__BB44_29;
	add.s32 	%r284, %r282, %r62;
	mul.wide.s32 	%rd49, %r284, 4;
	add.s64 	%rd50, %rd1, %rd49;
	ld.global.f32 	%f213, [%rd50];
	mul.f32 	%f214, %f130, %f213;
	fma.rn.f32 	%f215, %f129, %f388, %f214;
	st.global.f32 	[%rd50], %f215;
$L__BB44_29:
	setp.ge.s32 	%p31, %r61, %r75;
	setp.ge.s32 	%p32, %r58, %r76;
	cvt.s64.s32 	%rd51, %r62;
	add.s64 	%rd52, %rd4, %rd51;
	shl.b64 	%rd53, %rd52, 2;
	add.s64 	%rd6, %rd1, %rd53;
	or.pred  	%p33, %p31, %p32;
	@%p33 bra 	$L__BB44_31;
	ld.global.f32 	%f216, [%rd6+4];
	mul.f32 	%f217, %f130, %f216;
	fma.rn.f32 	%f218, %f129, %f387, %f217;
	st.global.f32 	[%rd6+4], %f218;
$L__BB44_31:
	setp.ge.s32 	%p34, %r61, %r75;
	setp.ge.s32 	%p35, %r59, %r76;
	or.pred  	%p36, %p34, %p35;
	@%p36 bra 	$L__BB44_33;
	ld.global.f32 	%f219, [%rd6+8];
	mul.f32 	%f220, %f130, %f219;
	fma.rn.f32 	%f221, %f129, %f386, %f220;
	st.global.f32 	[%rd6+8], %f221;
$L__BB44_33:
	setp.ge.s32 	%p37, %r61, %r75;
	setp.ge.s32 	%p38, %r60, %r76;
	or.pred  	%p39, %p37, %p38;
	@%p39 bra 	$L__BB44_35;
	ld.global.f32 	%f222, [%rd6+12];
	mul.f32 	%f223, %f130, %f222;
	fma.rn.f32 	%f224, %f129, %f385, %f223;
	st.global.f32 	[%rd6+12], %f224;
$L__BB44_35:
	setp.ge.s32 	%p40, %r282, %r76;
	add.s32 	%r63, %r21, 2;
	setp.ge.s32 	%p41, %r63, %r75;
	add.s32 	%r64, %r62, %r76;
	or.pred  	%p42, %p41, %p40;
	@%p42 bra 	$L__BB44_37;
	add.s32 	%r285, %r282, %r64;
	mul.wide.s32 	%rd54, %r285, 4;
	add.s64 	%rd55, %rd1, %rd54;
	ld.global.f32 	%f225, [%rd55];
	mul.f32 	%f226, %f130, %f225;
	fma.rn.f32 	%f227, %f129, %f384, %f226;
	st.global.f32 	[%rd55], %f227;
$L__BB44_37:
	setp.ge.s32 	%p43, %r63, %r75;
	setp.ge.s32 	%p44, %r58, %r76;
	cvt.s64.s32 	%rd56, %r64;
	add.s64 	%rd57, %rd4, %rd56;
	shl.b64 	%rd58, %rd57, 2;
	add.s64 	%rd7, %rd1, %rd58;
	or.pred  	%p45, %p43, %p44;
	@%p45 bra 	$L__BB44_39;
	ld.global.f32 	%f228, [%rd7+4];
	mul.f32 	%f229, %f130, %f228;
	fma.rn.f32 	%f230, %f129, %f383, %f229;
	st.global.f32 	[%rd7+4], %f230;
$L__BB44_39:
	setp.ge.s32 	%p46, %r63, %r75;
	setp.ge.s32 	%p47, %r59, %r76;
	or.pred  	%p48, %p46, %p47;
	@%p48 bra 	$L__BB44_41;
	ld.global.f32 	%f231, [%rd7+8];
	mul.f32 	%f232, %f130, %f231;
	fma.rn.f32 	%f233, %f129, %f382, %f232;
	st.global.f32 	[%rd7+8], %f233;
$L__BB44_41:
	setp.ge.s32 	%p49, %r63, %r75;
	setp.ge.s32 	%p50, %r60, %r76;
	or.pred  	%p51, %p49, %p50;
	@%p51 bra 	$L__BB44_43;
	ld.global.f32 	%f234, [%rd7+12];
	mul.f32 	%f235, %f130, %f234;
	fma.rn.f32 	%f236, %f129, %f381, %f235;
	st.global.f32 	[%rd7+12], %f236;
$L__BB44_43:
	setp.ge.s32 	%p52, %r282, %r76;
	add.s32 	%r65, %r21, 3;
	setp.ge.s32 	%p53, %r65, %r75;
	add.s32 	%r66, %r64, %r76;
	or.pred  	%p54, %p53, %p52;
	@%p54 bra 	$L__BB44_45;
	add.s32 	%r286, %r282, %r66;
	mul.wide.s32 	%rd59, %r286, 4;
	add.s64 	%rd60, %rd1, %rd59;
	ld.global.f32 	%f237, [%rd60];
	mul.f32 	%f238, %f130, %f237;
	fma.rn.f32 	%f239, %f129, %f380, %f238;
	st.global.f32 	[%rd60], %f239;
$L__BB44_45:
	setp.ge.s32 	%p55, %r65, %r75;
	setp.ge.s32 	%p56, %r58, %r76;
	cvt.s64.s32 	%rd61, %r66;
	add.s64 	%rd62, %rd4, %rd61;
	shl.b64 	%rd63, %rd62, 2;
	add.s64 	%rd8, %rd1, %rd63;
	or.pred  	%p57, %p55, %p56;
	@%p57 bra 	$L__BB44_47;
	ld.global.f32 	%f240, [%rd8+4];
	mul.f32 	%f241, %f130, %f240;
	fma.rn.f32 	%f242, %f129, %f379, %f241;
	st.global.f32 	[%rd8+4], %f242;
$L__BB44_47:
	setp.ge.s32 	%p58, %r65, %r75;
	setp.ge.s32 	%p59, %r59, %r76;
	or.pred  	%p60, %p58, %p59;
	@%p60 bra 	$L__BB44_49;
	ld.global.f32 	%f243, [%rd8+8];
	mul.f32 	%f244, %f130, %f243;
	fma.rn.f32 	%f245, %f129, %f378, %f244;
	st.global.f32 	[%rd8+8], %f245;
$L__BB44_49:
	setp.ge.s32 	%p61, %r65, %r75;
	setp.ge.s32 	%p62, %r60, %r76;
	or.pred  	%p63, %p61, %p62;
	@%p63 bra 	$L__BB44_51;
	ld.global.f32 	%f246, [%rd8+12];
	mul.f32 	%f247, %f130, %f246;
	fma.rn.f32 	%f248, %f129, %f377, %f247;
	st.global.f32 	[%rd8+12], %f248;
$L__BB44_51:
	setp.ge.s32 	%p64, %r282, %r76;
	add.s32 	%r67, %r21, 4;
	setp.ge.s32 	%p65, %r67, %r75;
	add.s32 	%r68, %r66, %r76;
	or.pred  	%p66, %p65, %p64;
	@%p66 bra 	$L__BB44_53;
	add.s32 	%r287, %r282, %r68;
	mul.wide.s32 	%rd64, %r287, 4;
	add.s64 	%rd65, %rd1, %rd64;
	ld.global.f32 	%f249, [%rd65];
	mul.f32 	%f250, %f130, %f249;
	fma.rn.f32 	%f251, %f129, %f376, %f250;
	st.global.f32 	[%rd65], %f251;
$L__BB44_53:
	setp.ge.s32 	%p67, %r67, %r75;
	setp.ge.s32 	%p68, %r58, %r76;
	cvt.s64.s32 	%rd66, %r68;
	add.s64 	%rd67, %rd4, %rd66;
	shl.b64 	%rd68, %rd67, 2;
	add.s64 	%rd9, %rd1, %rd68;
	or.pred  	%p69, %p67, %p68;
	@%p69 bra 	$L__BB44_55;
	ld.global.f32 	%f252, [%rd9+4];
	mul.f32 	%f253, %f130, %f252;
	fma.rn.f32 	%f254, %f129, %f375, %f253;
	st.global.f32 	[%rd9+4], %f254;
$L__BB44_55:
	setp.ge.s32 	%p70, %r67, %r75;
	setp.ge.s32 	%p71, %r59, %r76;
	or.pred  	%p72, %p70, %p71;
	@%p72 bra 	$L__BB44_57;
	ld.global.f32 	%f255, [%rd9+8];
	mul.f32 	%f256, %f130, %f255;
	fma.rn.f32 	%f257, %f129, %f374, %f256;
	st.global.f32 	[%rd9+8], %f257;
$L__BB44_57:
	setp.ge.s32 	%p73, %r67, %r75;
	setp.ge.s32 	%p74, %r60, %r76;
	or.pred  	%p75, %p73, %p74;
	@%p75 bra 	$L__BB44_59;
	ld.global.f32 	%f258, [%rd9+12];
	mul.f32 	%f259, %f130, %f258;
	fma.rn.f32 	%f260, %f129, %f373, %f259;
	st.global.f32 	[%rd9+12], %f260;
$L__BB44_59:
	setp.ge.s32 	%p76, %r282, %r76;
	add.s32 	%r69, %r21, 5;
	setp.ge.s32 	%p77, %r69, %r75;
	add.s32 	%r70, %r68, %r76;
	or.pred  	%p78, %p77, %p76;
	@%p78 bra 	$L__BB44_61;
	add.s32 	%r288, %r282, %r70;
	mul.wide.s32 	%rd69, %r288, 4;
	add.s64 	%rd70, %rd1, %rd69;
	ld.global.f32 	%f261, [%rd70];
	mul.f32 	%f262, %f130, %f261;
	fma.rn.f32 	%f263, %f129, %f372, %f262;
	st.global.f32 	[%rd70], %f263;
$L__BB44_61:
	setp.ge.s32 	%p79, %r69, %r75;
	setp.ge.s32 	%p80, %r58, %r76;
	cvt.s64.s32 	%rd71, %r70;
	add.s64 	%rd72, %rd4, %rd71;
	shl.b64 	%rd73, %rd72, 2;
	add.s64 	%rd10, %rd1, %rd73;
	or.pred  	%p81, %p79, %p80;
	@%p81 bra 	$L__BB44_63;
	ld.global.f32 	%f264, [%rd10+4];
	mul.f32 	%f265, %f130, %f264;
	fma.rn.f32 	%f266, %f129, %f371, %f265;
	st.global.f32 	[%rd10+4], %f266;
$L__BB44_63:
	setp.ge.s32 	%p82, %r69, %r75;
	setp.ge.s32 	%p83, %r59, %r76;
	or.pred  	%p84, %p82, %p83;
	@%p84 bra 	$L__BB44_65;
	ld.global.f32 	%f267, [%rd10+8];
	mul.f32 	%f268, %f130, %f267;
	fma.rn.f32 	%f269, %f129, %f370, %f268;
	st.global.f32 	[%rd10+8], %f269;
$L__BB44_65:
	setp.ge.s32 	%p85, %r69, %r75;
	setp.ge.s32 	%p86, %r60, %r76;
	or.pred  	%p87, %p85, %p86;
	@%p87 bra 	$L__BB44_67;
	ld.global.f32 	%f270, [%rd10+12];
	mul.f32 	%f271, %f130, %f270;
	fma.rn.f32 	%f272, %f129, %f369, %f271;
	st.global.f32 	[%rd10+12], %f272;
$L__BB44_67:
	setp.ge.s32 	%p88, %r282, %r76;
	add.s32 	%r71, %r21, 6;
	setp.ge.s32 	%p89, %r71, %r75;
	add.s32 	%r72, %r70, %r76;
	or.pred  	%p90, %p89, %p88;
	@%p90 bra 	$L__BB44_69;
	add.s32 	%r289, %r282, %r72;
	mul.wide.s32 	%rd74, %r289, 4;
	add.s64 	%rd75, %rd1, %rd74;
	ld.global.f32 	%f273, [%rd75];
	mul.f32 	%f274, %f130, %f273;
	fma.rn.f32 	%f275, %f129, %f368, %f274;
	st.global.f32 	[%rd75], %f275;
$L__BB44_69:
	setp.ge.s32 	%p91, %r71, %r75;
	setp.ge.s32 	%p92, %r58, %r76;
	cvt.s64.s32 	%rd76, %r72;
	add.s64 	%rd77, %rd4, %rd76;
	shl.b64 	%rd78, %rd77, 2;
	add.s64 	%rd11, %rd1, %rd78;
	or.pred  	%p93, %p91, %p92;
	@%p93 bra 	$L__BB44_71;
	ld.global.f32 	%f276, [%rd11+4];
	mul.f32 	%f277, %f130, %f276;
	fma.rn.f32 	%f278, %f129, %f367, %f277;
	st.global.f32 	[%rd11+4], %f278;
$L__BB44_71:
	setp.ge.s32 	%p94, %r71, %r75;
	setp.ge.s32 	%p95, %r59, %r76;
	or.pred  	%p96, %p94, %p95;
	@%p96 bra 	$L__BB44_73;
	ld.global.f32 	%f279, [%rd11+8];
	mul.f32 	%f280, %f130, %f279;
	fma.rn.f32 	%f281, %f129, %f366, %f280;
	st.global.f32 	[%rd11+8], %f281;
$L__BB44_73:
	setp.ge.s32 	%p97, %r71, %r75;
	setp.ge.s32 	%p98, %r60, %r76;
	or.pred  	%p99, %p97, %p98;
	@%p99 bra 	$L__BB44_75;
	ld.global.f32 	%f282, [%rd11+12];
	mul.f32 	%f283, %f130, %f282;
	fma.rn.f32 	%f284, %f129, %f365, %f283;
	st.global.f32 	[%rd11+12], %f284;
$L__BB44_75:
	setp.ge.s32 	%p100, %r282, %r76;
	add.s32 	%r73, %r21, 7;
	setp.ge.s32 	%p101, %r73, %r75;
	add.s32 	%r74, %r72, %r76;
	or.pred  	%p102, %p101, %p100;
	@%p102 bra 	$L__BB44_77;
	add.s32 	%r290, %r282, %r74;
	mul.wide.s32 	%rd79, %r290, 4;
	add.s64 	%rd80, %rd1, %rd79;
	ld.global.f32 	%f285, [%rd80];
	mul.f32 	%f286, %f130, %f285;
	fma.rn.f32 	%f287, %f129, %f364, %f286;
	st.global.f32 	[%rd80], %f287;
$L__BB44_77:
	setp.ge.s32 	%p103, %r73, %r75;
	setp.ge.s32 	%p104, %r58, %r76;
	cvt.s64.s32 	%rd81, %r74;
	add.s64 	%rd82, %rd4, %rd81;
	shl.b64 	%rd83, %rd82, 2;
	add.s64 	%rd12, %rd1, %rd83;
	or.pred  	%p105, %p103, %p104;
	@%p105 bra 	$L__BB44_79;
	ld.global.f32 	%f288, [%rd12+4];
	mul.f32 	%f289, %f130, %f288;
	fma.rn.f32 	%f290, %f129, %f363, %f289;
	st.global.f32 	[%rd12+4], %f290;
$L__BB44_79:
	setp.ge.s32 	%p106, %r73, %r75;
	setp.ge.s32 	%p107, %r59, %r76;
	or.pred  	%p108, %p106, %p107;
	@%p108 bra 	$L__BB44_81;
	ld.global.f32 	%f291, [%rd12+8];
	mul.f32 	%f292, %f130, %f291;
	fma.rn.f32 	%f293, %f129, %f362, %f292;
	st.global.f32 	[%rd12+8], %f293;
$L__BB44_81:
	setp.ge.s32 	%p109, %r73, %r75;
	setp.ge.s32 	%p110, %r60, %r76;
	or.pred  	%p111, %p109, %p110;
	@%p111 bra 	$L__BB44_83;
	ld.global.f32 	%f294, [%rd12+12];
	mul.f32 	%f295, %f130, %f294;
	fma.rn.f32 	%f296, %f129, %f361, %f295;
	st.global.f32 	[%rd12+12], %f296;
$L__BB44_83:
	ret;

}
	// .globl	_Z17sgemm_warp_tilingILi64ELi64ELi8ELi32ELi64ELi8ELi8EEvPKfS1_Pfiiiff
.visible .entry _Z17sgemm_warp_tilingILi64ELi64ELi8ELi32ELi64ELi8ELi8EEvPKfS1_Pfiiiff(
	.param .u64 .ptr .align 1 _Z17sgemm_warp_tilingILi64ELi64ELi8ELi32ELi64ELi8ELi8EEvPKfS1_Pfiiiff_param_0,
	.param .u64 .ptr .align 1 _Z17sgemm_warp_tilingILi64ELi64ELi8ELi32ELi64ELi8ELi8EEvPKfS1_Pfiiiff_param_1,
	.param .u64 .ptr .align 1 _Z17sgemm_warp_tilingILi64ELi64ELi8ELi32ELi64ELi8ELi8EEvPKfS1_Pfiiiff_param_2,
	.param .u32 _Z17sgemm_warp_tilingILi64ELi64ELi8ELi32ELi64ELi8ELi8EEvPKfS1_Pfiiiff_param_3,
	.param .u32 _Z17sgemm_warp_tilingILi64ELi64ELi8ELi32ELi64ELi8ELi8EEvPKfS1_Pfiiiff_param_4,
	.param .u32 _Z17sgemm_warp_tilingILi64ELi64ELi8ELi32ELi64ELi8ELi8EEvPKfS1_Pfiiiff_param_5,
	.param .f32 _Z17sgemm_warp_tilingILi64ELi64ELi8ELi32ELi64ELi8ELi8EEvPKfS1_Pfiiiff_param_6,
	.param .f32 _Z17sgemm_warp_tilingILi64ELi64ELi8ELi32ELi64ELi8ELi8EEvPKfS1_Pfiiiff_param_7
)
.maxntid 256
{
	.reg .pred 	%p<208>;
	.reg .b32 	%r<291>;
	.reg .b32 	%f<717>;
	.reg .b64 	%rd<84>;
	// demoted variable
	.shared .align 4 .b8 _ZZ17sgemm_warp_tilingILi64ELi64ELi8ELi32ELi64ELi8ELi8EEvPKfS1_PfiiiffE2As[2048];
	// demoted variable
	.shared .align 4 .b8 _ZZ17sgemm_warp_tilingILi64ELi64ELi8ELi32ELi64ELi8ELi8EEvPKfS1_PfiiiffE2Bs[2048];
	ld.param.u64 	%rd13, [_Z17sgemm_warp_tilingILi64ELi64ELi8ELi32ELi64ELi8ELi8EEvPKfS1_Pfiiiff_param_0];
	ld.param.u64 	%rd14, [_Z17sgemm_warp_tilingILi64ELi64ELi8ELi32ELi64ELi8ELi8EEvPKfS1_Pfiiiff_param_1];
	ld.param.u64 	%rd15, [_Z17sgemm_warp_tilingILi64ELi64ELi8ELi32ELi64ELi8ELi8EEvPKfS1_Pfiiiff_param_2];
	ld.param.u32 	%r90, [_Z17sgemm_warp_tilingILi64ELi64ELi8ELi32ELi64ELi8ELi8EEvPKfS1_Pfiiiff_param_3];
	ld.param.u32 	%r91, [_Z17sgemm_warp_tilingILi64ELi64ELi8ELi32ELi64ELi8ELi8EEvPKfS1_Pfiiiff_param_4];
	ld.param.u32 	%r92, [_Z17sgemm_warp_tilingILi64ELi64ELi8ELi32ELi64ELi8ELi8EEvPKfS1_Pfiiiff_param_5];
	ld.param.f32 	%f257, [_Z17sgemm_warp_tilingILi64ELi64ELi8ELi32ELi64ELi8ELi8EEvPKfS1_Pfiiiff_param_6];
	ld.param.f32 	%f258, [_Z17sgemm_warp_tilingILi64ELi64ELi8ELi32ELi64ELi8ELi8EEvPKfS1_Pfiiiff_param_7];
	cvta.to.global.u64 	%rd1, %rd15;
	cvta.to.global.u64 	%rd2, %rd13;
	cvta.to.global.u64 	%rd3, %rd14;
	mov.u32 	%r93, %ctaid.y;
	shl.b32 	%r1, %r93, 6;
	mov.u32 	%r94, %ctaid.x;
	shl.b32 	%r2, %r94, 6;
	mov.u32 	%r95, %tid.x;
	mov.u32 	%r96, %ntid.x;
	mov.u32 	%r97, %tid.y;
	mad.lo.s32 	%r3, %r96, %r97, %r95;
	mov.u32 	%r98, %ntid.y;
	mul.lo.s32 	%r4, %r96, %r98;
	and.b32  	%r5, %r3, 262112;
	shr.u32 	%r99, %r3, 3;
	and.b32  	%r6, %r99, 3;
	and.b32  	%r7, %r3, 7;
	setp.lt.s32 	%p1, %r92, -6;
	mov.f32 	%f653, 0f00000000;
	mov.f32 	%f654, %f653;
	mov.f32 	%f655, %f653;
	mov.f32 	%f656, %f653;
	mov.f32 	%f657, %f653;
	mov.f32 	%f658, %f653;
	mov.f32 	%f659, %f653;
	mov.f32 	%f660, %f653;
	mov.f32 	%f661, %f653;
	mov.f32 	%f662, %f653;
	mov.f32 	%f663, %f653;
	mov.f32 	%f664, %f653;
	mov.f32 	%f665, %f653;
	mov.f32 	%f666, %f653;
	mov.f32 	%f667, %f653;
	mov.f32 	%f668, %f653;
	mov.f32 	%f669, %f653;
	mov.f32 	%f670, %f653;
	mov.f32 	%f671, %f653;
	mov.f32 	%f672, %f653;
	mov.f32 	%f673, %f653;
	mov.f32 	%f674, %f653;
	mov.f32 	%f675, %f653;
	mov.f32 	%f676, %f653;
	mov.f32 	%f677, %f653;
	mov.f32 	%f678, %f653;
	mov.f32 	%f679, %f653;
	mov.f32 	%f680, %f653;
	mov.f32 	%f681, %f653;
	mov.f32 	%f682, %f653;
	mov.f32 	%f683, %f653;
	mov.f32 	%f684, %f653;
	mov.f32 	%f685, %f653;
	mov.f32 	%f686, %f653;
	mov.f32 	%f687, %f653;
	mov.f32 	%f688, %f653;
	mov.f32 	%f689, %f653;
	mov.f32 	%f690, %f653;
	mov.f32 	%f691, %f653;
	mov.f32 	%f692, %f653;
	mov.f32 	%f693, %f653;
	mov.f32 	%f694, %f653;
	mov.f32 	%f695, %f653;
	mov.f32 	%f696, %f653;
	mov.f32 	%f697, %f653;
	mov.f32 	%f698, %f653;
	mov.f32 	%f699, %f653;
	mov.f32 	%f700, %f653;
	mov.f32 	%f701, %f653;
	mov.f32 	%f702, %f653;
	mov.f32 	%f703, %f653;
	mov.f32 	%f704, %f653;
	mov.f32 	%f705, %f653;
	mov.f32 	%f706, %f653;
	mov.f32 	%f707, %f653;
	mov.f32 	%f708, %f653;
	mov.f32 	%f709, %f653;
	mov.f32 	%f710, %f653;
	mov.f32 	%f711, %f653;
	mov.f32 	%f712, %f653;
	mov.f32 	%f713, %f653;
	mov.f32 	%f714, %f653;
	mov.f32 	%f715, %f653;
	mov.f32 	%f716, %f653;
	@%p1 bra 	$L__BB45_19;
	add.s32 	%r101, %r92, -1;
	shr.s32 	%r102, %r101, 31;
	shr.u32 	%r103, %r102, 29;
	add.s32 	%r104, %r101, %r103;
	shr.s32 	%r8, %r104, 3;
	shl.b32 	%r105, %r6, 3;
	add.s32 	%r9, %r105, %r5;
	add.s32 	%r10, %r3, %r4;
	max.u32 	%r106, %r10, 128;
	setp.lt.u32 	%p2, %r10, 128;
	selp.u32 	%r107, 1, 0, %p2;
	add.s32 	%r108, %r10, %r107;
	sub.s32 	%r109, %r106, %r108;
	div.u32 	%r110, %r109, %r4;
	add.s32 	%r11, %r110, %r107;
	add.s32 	%r111, %r11, 1;
	and.b32  	%r12, %r111, 3;
	shl.b32 	%r112, %r3, 2;
	and.b32  	%r113, %r112, 4;
	shr.u32 	%r114, %r3, 1;
	add.s32 	%r115, %r1, %r114;
	mad.lo.s32 	%r13, %r115, %r92, %r113;
	shl.b32 	%r116, %r3, 10;
	and.b32  	%r117, %r116, 1024;
	mov.u32 	%r118, _ZZ17sgemm_warp_tilingILi64ELi64ELi8ELi32ELi64ELi8ELi8EEvPKfS1_PfiiiffE2As;
	add.s32 	%r119, %r118, %r117;
	shl.b32 	%r120, %r114, 2;
	add.s32 	%r14, %r119, %r120;
	shl.b32 	%r121, %r10, 2;
	and.b32  	%r122, %r121, 4;
	shr.u32 	%r123, %r10, 1;
	add.s32 	%r124, %r1, %r123;
	mad.lo.s32 	%r15, %r124, %r92, %r122;
	shl.b32 	%r125, %r10, 10;
	and.b32  	%r126, %r125, 1024;
	add.s32 	%r127, %r118, %r126;
	shl.b32 	%r128, %r123, 2;
	add.s32 	%r16, %r127, %r128;
	add.s32 	%r17, %r10, %r4;
	shl.b32 	%r129, %r17, 2;
	and.b32  	%r130, %r129, 4;
	shr.u32 	%r131, %r17, 1;
	add.s32 	%r132, %r1, %r131;
	mad.lo.s32 	%r18, %r132, %r92, %r130;
	shl.b32 	%r133, %r17, 10;
	and.b32  	%r134, %r133, 1024;
	add.s32 	%r135, %r118, %r134;
	shl.b32 	%r136, %r131, 2;
	add.s32 	%r19, %r135, %r136;
	add.s32 	%r20, %r17, %r4;
	and.b32  	%r137, %r112, 60;
	shr.u32 	%r21, %r3, 4;
	add.s32 	%r22, %r137, %r2;
	shl.b32 	%r138, %r21, 8;
	mov.u32 	%r139, _ZZ17sgemm_warp_tilingILi64ELi64ELi8ELi32ELi64ELi8ELi8EEvPKfS1_PfiiiffE2Bs;
	add.s32 	%r140, %r139, %r138;
	shl.b32 	%r141, %r3, 4;
	and.b32  	%r142, %r141, 240;
	add.s32 	%r23, %r140, %r142;
	and.b32  	%r143, %r121, 60;
	shr.u32 	%r24, %r10, 4;
	add.s32 	%r25, %r143, %r2;
	shl.b32 	%r144, %r24, 8;
	add.s32 	%r145, %r139, %r144;
	shl.b32 	%r146, %r10, 4;
	and.b32  	%r147, %r146, 240;
	add.s32 	%r26, %r145, %r147;
	and.b32  	%r148, %r129, 60;
	shr.u32 	%r27, %r17, 4;
	add.s32 	%r28, %r148, %r2;
	shl.b32 	%r149, %r27, 8;
	add.s32 	%r150, %r139, %r149;
	shl.b32 	%r151, %r17, 4;
	and.b32  	%r152, %r151, 240;
	add.s32 	%r29, %r150, %r152;
	shl.b32 	%r30, %r4, 4;
	shl.b32 	%r31, %r4, 2;
	mul.lo.s32 	%r32, %r4, 12;
	mul.lo.s32 	%r33, %r4, 3;
	mov.b32 	%r278, 0;
	mov.f32 	%f653, 0f00000000;
	shl.b32 	%r260, %r9, 2;
$L__BB45_2:
	setp.gt.u32 	%p3, %r3, 127;
	shl.b32 	%r38, %r278, 3;
	@%p3 bra 	$L__BB45_16;
	setp.eq.s32 	%p4, %r12, 0;
	mov.u32 	%r279, %r3;
	@%p4 bra 	$L__BB45_7;
	setp.eq.s32 	%p5, %r12, 1;
	add.s32 	%r153, %r38, %r13;
	mul.wide.s32 	%rd16, %r153, 4;
	add.s64 	%rd17, %rd2, %rd16;
	ld.global.nc.v4.f32 	{%f261, %f262, %f263, %f264}, [%rd17];
	st.shared.f32 	[%r14], %f261;
	st.shared.f32 	[%r14+256], %f262;
	st.shared.f32 	[%r14+512], %f263;
	st.shared.f32 	[%r14+768], %f264;
	mov.u32 	%r279, %r10;
	@%p5 bra 	$L__BB45_7;
	setp.eq.s32 	%p6, %r12, 2;
	add.s32 	%r154, %r38, %r15;
	mul.wide.s32 	%rd18, %r154, 4;
	add.s64 	%rd19, %rd2, %rd18;
	ld.global.nc.v4.f32 	{%f265, %f266, %f267, %f268}, [%rd19];
	st.shared.f32 	[%r16], %f265;
	st.shared.f32 	[%r16+256], %f266;
	st.shared.f32 	[%r16+512], %f267;
	st.shared.f32 	[%r16+768], %f268;
	mov.u32 	%r279, %r17;
	@%p6 bra 	$L__BB45_7;
	add.s32 	%r155, %r38, %r18;
	mul.wide.s32 	%rd20, %r155, 4;
	add.s64 	%rd21, %rd2, %rd20;
	ld.global.nc.v4.f32 	{%f269, %f270, %f271, %f272}, [%rd21];
	st.shared.f32 	[%r19], %f269;
	st.shared.f32 	[%r19+256], %f270;
	st.shared.f32 	[%r19+512], %f271;
	st.shared.f32 	[%r19+768], %f272;
	mov.u32 	%r279, %r20;
$L__BB45_7:
	setp.lt.u32 	%p7, %r11, 3;
	@%p7 bra 	$L__BB45_10;
	shl.b32 	%r281, %r279, 2;
	shl.b32 	%r156, %r4, 3;
	add.s32 	%r287, %r156, %r281;
	shl.b32 	%r157, %r4, 1;
	add.s32 	%r286, %r157, %r279;
	add.s32 	%r285, %r32, %r281;
	add.s32 	%r284, %r33, %r279;
	add.s32 	%r283, %r4, %r279;
	shl.b32 	%r282, %r283, 2;
$L__BB45_9:
	.pragma "nounroll";
	and.b32  	%r158, %r281, 4;
	shr.u32 	%r159, %r279, 1;
	add.s32 	%r160, %r158, %r38;
	add.s32 	%r161, %r1, %r159;
	mad.lo.s32 	%r162, %r161, %r92, %r160;
	mul.wide.s32 	%rd22, %r162, 4;
	add.s64 	%rd23, %rd2, %rd22;
	ld.global.nc.v4.f32 	{%f273, %f274, %f275, %f276}, [%rd23];
	shl.b32 	%r163, %r281, 8;
	and.b32  	%r164, %r163, 1024;
	mov.u32 	%r165, _ZZ17sgemm_warp_tilingILi64ELi64ELi8ELi32ELi64ELi8ELi8EEvPKfS1_PfiiiffE2As;
	add.s32 	%r166, %r165, %r164;
	shl.b32 	%r167, %r159, 2;
	add.s32 	%r168, %r166, %r167;
	st.shared.f32 	[%r168], %f273;
	st.shared.f32 	[%r168+256], %f274;
	st.shared.f32 	[%r168+512], %f275;
	st.shared.f32 	[%r168+768], %f276;
	add.s32 	%r169, %r279, %r4;
	and.b32  	%r170, %r282, 4;
	shr.u32 	%r171, %r283, 1;
	add.s32 	%r172, %r170, %r38;
	add.s32 	%r173, %r1, %r171;
	mad.lo.s32 	%r174, %r173, %r92, %r172;
	mul.wide.s32 	%rd24, %r174, 4;
	add.s64 	%rd25, %rd2, %rd24;
	ld.global.nc.v4.f32 	{%f277, %f278, %f279, %f280}, [%rd25];
	shl.b32 	%r175, %r282, 8;
	and.b32  	%r176, %r175, 1024;
	add.s32 	%r177, %r165, %r176;
	shl.b32 	%r178, %r171, 2;
	add.s32 	%r179, %r177, %r178;
	st.shared.f32 	[%r179], %f277;
	st.shared.f32 	[%r179+256], %f278;
	st.shared.f32 	[%r179+512], %f279;
	st.shared.f32 	[%r179+768], %f280;
	add.s32 	%r180, %r169, %r4;
	and.b32  	%r181, %r287, 4;
	shr.u32 	%r182, %r286, 1;
	add.s32 	%r183, %r181, %r38;
	add.s32 	%r184, %r1, %r182;
	mad.lo.s32 	%r185, %r184, %r92, %r183;
	mul.wide.s32 	%rd26, %r185, 4;
	add.s64 	%rd27, %rd2, %rd26;
	ld.global.nc.v4.f32 	{%f281, %f282, %f283, %f284}, [%rd27];
	shl.b32 	%r186, %r287, 8;
	and.b32  	%r187, %r186, 1024;
	add.s32 	%r188, %r165, %r187;
	shl.b32 	%r189, %r182, 2;
	add.s32 	%r190, %r188, %r189;
	st.shared.f32 	[%r190], %f281;
	st.shared.f32 	[%r190+256], %f282;
	st.shared.f32 	[%r190+512], %f283;
	st.shared.f32 	[%r190+768], %f284;
	add.s32 	%r191, %r180, %r4;
	and.b32  	%r192, %r285, 4;
	shr.u32 	%r193, %r284, 1;
	add.s32 	%r194, %r192, %r38;
	add.s32 	%r195, %r1, %r193;
	mad.lo.s32 	%r196, %r195, %r92, %r194;
	mul.wide.s32 	%rd28, %r196, 4;
	add.s64 	%rd29, %rd2, %rd28;
	ld.global.nc.v4.f32 	{%f285, %f286, %f287, %f288}, [%rd29];
	shl.b32 	%r197, %r285, 8;
	and.b32  	%r198, %r197, 1024;
	add.s32 	%r199, %r165, %r198;
	shl.b32 	%r200, %r193, 2;
	add.s32 	%r201, %r199, %r200;
	st.shared.f32 	[%r201], %f285;
	st.shared.f32 	[%r201+256], %f286;
	st.shared.f32 	[%r201+512], %f287;
	st.shared.f32 	[%r201+768], %f288;
	add.s32 	%r279, %r191, %r4;
	add.s32 	%r287, %r287, %r30;
	add.s32 	%r286, %r286, %r31;
	add.s32 	%r285, %r285, %r30;
	add.s32 	%r284, %r284, %r31;
	add.s32 	%r283, %r283, %r31;
	add.s32 	%r282, %r282, %r30;
	add.s32 	%r281, %r281, %r30;
	setp.lt.u32 	%p8, %r279, 128;
	@%p8 bra 	$L__BB45_9;
$L__BB45_10:
	mov.u32 	%r280, %r3;
	@%p4 bra 	$L__BB45_14;
	setp.eq.s32 	%p10, %r12, 1;
	add.s32 	%r202, %r38, %r21;
	mad.lo.s32 	%r203, %r202, %r91, %r22;
	mul.wide.s32 	%rd30, %r203, 4;
	add.s64 	%rd31, %rd3, %rd30;
	ld.global.nc.v4.f32 	{%f289, %f290, %f291, %f292}, [%rd31];
	st.shared.f32 	[%r23], %f289;
	st.shared.f32 	[%r23+4], %f290;
	st.shared.f32 	[%r23+8], %f291;
	st.shared.f32 	[%r23+12], %f292;
	mov.u32 	%r280, %r10;
	@%p10 bra 	$L__BB45_14;
	setp.eq.s32 	%p11, %r12, 2;
	add.s32 	%r204, %r38, %r24;
	mad.lo.s32 	%r205, %r204, %r91, %r25;
	mul.wide.s32 	%rd32, %r205, 4;
	add.s64 	%rd33, %rd3, %rd32;
	ld.global.nc.v4.f32 	{%f293, %f294, %f295, %f296}, [%rd33];
	st.shared.f32 	[%r26], %f293;
	st.shared.f32 	[%r26+4], %f294;
	st.shared.f32 	[%r26+8], %f295;
	st.shared.f32 	[%r26+12], %f296;
	mov.u32 	%r280, %r17;
	@%p11 bra 	$L__BB45_14;
	add.s32 	%r206, %r38, %r27;
	mad.lo.s32 	%r207, %r206, %r91, %r28;
	mul.wide.s32 	%rd34, %r207, 4;
	add.s64 	%rd35, %rd3, %rd34;
	ld.global.nc.v4.f32 	{%f297, %f298, %f299, %f300}, [%rd35];
	st.shared.f32 	[%r29], %f297;
	st.shared.f32 	[%r29+4], %f298;
	st.shared.f32 	[%r29+8], %f299;
	st.shared.f32 	[%r29+12], %f300;
	mov.u32 	%r280, %r20;
$L__BB45_14:
	@%p7 bra 	$L__BB45_16;
$L__BB45_15:
	.pragma "nounroll";
	shl.b32 	%r208, %r280, 2;
	and.b32  	%r209, %r208, 60;
	shr.u32 	%r210, %r280, 4;
	add.s32 	%r211, %r209, %r2;
	add.s32 	%r212, %r38, %r210;
	mad.lo.s32 	%r213, %r212, %r91, %r211;
	mul.wide.s32 	%rd36, %r213, 4;
	add.s64 	%rd37, %rd3, %rd36;
	ld.global.nc.v4.f32 	{%f301, %f302, %f303, %f304}, [%rd37];
	shl.b32 	%r214, %r210, 8;
	mov.u32 	%r215, _ZZ17sgemm_warp_tilingILi64ELi64ELi8ELi32ELi64ELi8ELi8EEvPKfS1_PfiiiffE2Bs;
	add.s32 	%r216, %r215, %r214;
	shl.b32 	%r217, %r280, 4;
	and.b32  	%r218, %r217, 240;
	add.s32 	%r219, %r216, %r218;
	st.shared.f32 	[%r219], %f301;
	st.shared.f32 	[%r219+4], %f302;
	st.shared.f32 	[%r219+8], %f303;
	st.shared.f32 	[%r219+12], %f304;
	add.s32 	%r220, %r280, %r4;
	shl.b32 	%r221, %r220, 2;
	and.b32  	%r222, %r221, 60;
	shr.u32 	%r223, %r220, 4;
	add.s32 	%r224, %r222, %r2;
	add.s32 	%r225, %r38, %r223;
	mad.lo.s32 	%r226, %r225, %r91, %r224;
	mul.wide.s32 	%rd38, %r226, 4;
	add.s64 	%rd39, %rd3, %rd38;
	ld.global.nc.v4.f32 	{%f305, %f306, %f307, %f308}, [%rd39];
	shl.b32 	%r227, %r223, 8;
	add.s32 	%r228, %r215, %r227;
	shl.b32 	%r229, %r220, 4;
	and.b32  	%r230, %r229, 240;
	add.s32 	%r231, %r228, %r230;
	st.shared.f32 	[%r231], %f305;
	st.shared.f32 	[%r231+4], %f306;
	st.shared.f32 	[%r231+8], %f307;
	st.shared.f32 	[%r231+12], %f308;
	add.s32 	%r232, %r220, %r4;
	shl.b32 	%r233, %r232, 2;
	and.b32  	%r234, %r233, 60;
	shr.u32 	%r235, %r232, 4;
	add.s32 	%r236, %r234, %r2;
	add.s32 	%r237, %r38, %r235;
	mad.lo.s32 	%r238, %r237, %r91, %r236;
	mul.wide.s32 	%rd40, %r238, 4;
	add.s64 	%rd41, %rd3, %rd40;
	ld.global.nc.v4.f32 	{%f309, %f310, %f311, %f312}, [%rd41];
	shl.b32 	%r239, %r235, 8;
	add.s32 	%r240, %r215, %r239;
	shl.b32 	%r241, %r232, 4;
	and.b32  	%r242, %r241, 240;
	add.s32 	%r243, %r240, %r242;
	st.shared.f32 	[%r243], %f309;
	st.shared.f32 	[%r243+4], %f310;
	st.shared.f32 	[%r243+8], %f311;
	st.shared.f32 	[%r243+12], %f312;
	add.s32 	%r244, %r232, %r4;
	shl.b32 	%r245, %r244, 2;
	and.b32  	%r246, %r245, 60;
	shr.u32 	%r247, %r244, 4;
	add.s32 	%r248, %r246, %r2;
	add.s32 	%r249, %r38, %r247;
	mad.lo.s32 	%r250, %r249, %r91, %r248;
	mul.wide.s32 	%rd42, %r250, 4;
	add.s64 	%rd43, %rd3, %rd42;
	ld.global.nc.v4.f32 	{%f313, %f314, %f315, %f316}, [%rd43];
	shl.b32 	%r251, %r247, 8;
	add.s32 	%r252, %r215, %r251;
	shl.b32 	%r253, %r244, 4;
	and.b32  	%r254, %r253, 240;
	add.s32 	%r255, %r252, %r254;
	st.shared.f32 	[%r255], %f313;
	st.shared.f32 	[%r255+4], %f314;
	st.shared.f32 	[%r255+8], %f315;
	st.shared.f32 	[%r255+12], %f316;
	add.s32 	%r280, %r244, %r4;
	setp.lt.u32 	%p13, %r280, 128;
	@%p13 bra 	$L__BB45_15;
$L__BB45_16:
	bar.sync 	0;
	mov.b32 	%r290, 0;
$L__BB45_17:
	shl.b32 	%r257, %r290, 8;
	mov.u32 	%r258, _ZZ17sgemm_warp_tilingILi64ELi64ELi8ELi32ELi64ELi8ELi8EEvPKfS1_PfiiiffE2As;
	add.s32 	%r259, %r258, %r257;
	add.s32 	%r261, %r259, %r260;
	ld.shared.f32 	%f317, [%r261];
	ld.shared.f32 	%f318, [%r261+4];
	ld.shared.f32 	%f319, [%r261+8];
	ld.shared.f32 	%f320, [%r261+12];
	ld.shared.f32 	%f321, [%r261+16];
	ld.shared.f32 	%f322, [%r261+20];
	ld.shared.f32 	%f323, [%r261+24];
	ld.shared.f32 	%f324, [%r261+28];
	mov.u32 	%r262, _ZZ17sgemm_warp_tilingILi64ELi64ELi8ELi32ELi64ELi8ELi8EEvPKfS1_PfiiiffE2Bs;
	add.s32 	%r263, %r262, %r257;
	shl.b32 	%r264, %r7, 5;
	add.s32 	%r265, %r263, %r264;
	ld.shared.f32 	%f325, [%r265];
	ld.shared.f32 	%f326, [%r265+4];
	ld.shared.f32 	%f327, [%r265+8];
	ld.shared.f32 	%f328, [%r265+12];
	ld.shared.f32 	%f329, [%r265+16];
	ld.shared.f32 	%f330, [%r265+20];
	ld.shared.f32 	%f331, [%r265+24];
	ld.shared.f32 	%f332, [%r265+28];
	fma.rn.f32 	%f716, %f317, %f325, %f716;
	fma.rn.f32 	%f715, %f317, %f326, %f715;
	fma.rn.f32 	%f714, %f317, %f327, %f714;
	fma.rn.f32 	%f713, %f317, %f328, %f713;
	fma.rn.f32 	%f712, %f317, %f329, %f712;
	fma.rn.f32 	%f711, %f317, %f330, %f711;
	fma.rn.f32 	%f710, %f317, %f331, %f710;
	fma.rn.f32 	%f709, %f317, %f332, %f709;
	fma.rn.f32 	%f708, %f318, %f325, %f708;
	fma.rn.f32 	%f707, %f318, %f326, %f707;
	fma.rn.f32 	%f706, %f318, %f327, %f706;
	fma.rn.f32 	%f705, %f318, %f328, %f705;
	fma.rn.f32 	%f704, %f318, %f329, %f704;
	fma.rn.f32 	%f703, %f318, %f330, %f703;
	fma.rn.f32 	%f702, %f318, %f331, %f702;
	fma.rn.f32 	%f701, %f318, %f332, %f701;
	fma.rn.f32 	%f700, %f319, %f325, %f700;
	fma.rn.f32 	%f699, %f319, %f326, %f699;
	fma.rn.f32 	%f698, %f319, %f327, %f698;
	fma.rn.f32 	%f697, %f319, %f328, %f697;
	fma.rn.f32 	%f696, %f319, %f329, %f696;
	fma.rn.f32 	%f695, %f319, %f330, %f695;
	fma.rn.f32 	%f694, %f319, %f331, %f694;
	fma.rn.f32 	%f693, %f319, %f332, %f693;
	fma.rn.f32 	%f692, %f320, %f325, %f692;
	fma.rn.f32 	%f691, %f320, %f326, %f691;
	fma.rn.f32 	%f690, %f320, %f327, %f690;
	fma.rn.f32 	%f689, %f320, %f328, %f689;
	fma.rn.f32 	%f688, %f320, %f329, %f688;
	fma.rn.f32 	%f687, %f320, %f330, %f687;
	fma.rn.f32 	%f686, %f320, %f331, %f686;
	fma.rn.f32 	%f685, %f320, %f332, %f685;
	fma.rn.f32 	%f684, %f321, %f325, %f684;
	fma.rn.f32 	%f683, %f321, %f326, %f683;
	fma.rn.f32 	%f682, %f321, %f327, %f682;
	fma.rn.f32 	%f681, %f321, %f328, %f681;
	fma.rn.f32 	%f680, %f321, %f329, %f680;
	fma.rn.f32 	%f679, %f321, %f330, %f679;
	fma.rn.f32 	%f678, %f321, %f331, %f678;
	fma.rn.f32 	%f677, %f321, %f332, %f677;
	fma.rn.f32 	%f676, %f322, %f325, %f676;
	fma.rn.f32 	%f675, %f322, %f326, %f675;
	fma.rn.f32 	%f674, %f322, %f327, %f674;
	fma.rn.f32 	%f673, %f322, %f328, %f673;
	fma.rn.f32 	%f672, %f322, %f329, %f672;
	fma.rn.f32 	%f671, %f322, %f330, %f671;
	fma.rn.f32 	%f670, %f322, %f331, %f670;
	fma.rn.f32 	%f669, %f322, %f332, %f669;
	fma.rn.f32 	%f668, %f323, %f325, %f668;
	fma.rn.f32 	%f667, %f323, %f326, %f667;
	fma.rn.f32 	%f666, %f323, %f327, %f666;
	fma.rn.f32 	%f665, %f323, %f328, %f665;
	fma.rn.f32 	%f664, %f323, %f329, %f664;
	fma.rn.f32 	%f663, %f323, %f330, %f663;
	fma.rn.f32 	%f662, %f323, %f331, %f662;
	fma.rn.f32 	%f661, %f323, %f332, %f661;
	fma.rn.f32 	%f660, %f324, %f325, %f660;
	fma.rn.f32 	%f659, %f324, %f326, %f659;
	fma.rn.f32 	%f658, %f324, %f327, %f658;
	fma.rn.f32 	%f657, %f324, %f328, %f657;
	fma.rn.f32 	%f656, %f324, %f329, %f656;
	fma.rn.f32 	%f655, %f324, %f330, %f655;
	fma.rn.f32 	%f654, %f324, %f331, %f654;
	fma.rn.f32 	%f653, %f324, %f332, %f653;
	add.s32 	%r290, %r290, 1;
	setp.ne.s32 	%p14, %r290, 8;
	@%p14 bra 	$L__BB45_17;
	bar.sync 	0;
	add.s32 	%r68, %r278, 1;
	setp.eq.s32 	%p15, %r278, %r8;
	mov.u32 	%r278, %r68;
	@%p15 bra 	$L__BB45_19;
	bra.uni 	$L__BB45_2;
$L__BB45_19:
	add.s32 	%r266, %r5, %r1;
	shl.b32 	%r267, %r6, 3;
	add.s32 	%r34, %r266, %r267;
	shl.b32 	%r269, %r7, 3;
	add.s32 	%r35, %r269, %r2;
	setp.lt.s32 	%p16, %r34, %r90;
	mul.lo.s32 	%r36, %r34, %r91;
	setp.lt.s32 	%p17, %r35, %r91;
	and.pred  	%p18, %p16, %p17;
	@%p18 bra 	$L__BB45_20;
	bra.uni 	$L__BB45_21;
$L__BB45_20:
	add.s32 	%r270, %r35, %r36;
	mul.wide.s32 	%rd44, %r270, 4;
	add.s64 	%rd45, %rd1, %rd44;
	ld.global.f32 	%f333, [%rd45];
	mul.f32 	%f334, %f258, %f333;
	fma.rn.f32 	%f335, %f257, %f716, %f334;
	st.global.f32 	[%rd45], %f335;
$L__BB45_21:
	setp.ge.s32 	%p19, %r34, %r90;
	add.s32 	%r69, %r35, 1;
	setp.ge.s32 	%p20, %r69, %r91;
	cvt.s64.s32 	%rd46, %r36;
	cvt.s64.s32 	%rd4, %r35;
	add.s64 	%rd47, %rd4, %rd46;
	shl.b64 	%rd48, %rd47, 2;
	add.s64 	%rd5, %rd1, %rd48;
	or.pred  	%p21, %p19, %p20;
	@%p21 bra 	$L__BB45_23;
	ld.global.f32 	%f336, [%rd5+4];
	mul.f32 	%f337, %f258, %f336;
	fma.rn.f32 	%f338, %f257, %f715, %f337;
	st.global.f32 	[%rd5+4], %f338;
$L__BB45_23:
	add.s32 	%r70, %r35, 2;
	setp.ge.s32 	%p23, %r70, %r91;
	or.pred  	%p24, %p19, %p23;
	@%p24 bra 	$L__BB45_25;
	ld.global.f32 	%f339, [%rd5+8];
	mul.f32 	%f340, %f258, %f339;
	fma.rn.f32 	%f341, %f257, %f714, %f340;
	st.global.f32 	[%rd5+8], %f341;
$L__BB45_25:
	add.s32 	%r71, %r35, 3;
	setp.ge.s32 	%p26, %r71, %r91;
	or.pred  	%p27, %p19, %p26;
	@%p27 bra 	$L__BB45_27;
	ld.global.f32 	%f342, [%rd5+12];
	mul.f32 	%f343, %f258, %f342;
	fma.rn.f32 	%f344, %f257, %f713, %f343;
	st.global.f32 	[%rd5+12], %f344;
$L__BB45_27:
	add.s32 	%r72, %r35, 4;
	setp.ge.s32 	%p29, %r72, %r91;
	or.pred  	%p30, %p19, %p29;
	@%p30 bra 	$L__BB45_29;
	ld.global.f32 	%f345, [%rd5+16];
	mul.f32 	%f346, %f258, %f345;
	fma.rn.f32 	%f347, %f257, %f712, %f346;
	st.global.f32 	[%rd5+16], %f347;
$L__BB45_29:
	add.s32 	%r73, %r35, 5;
	setp.ge.s32 	%p32, %r73, %r91;
	or.pred  	%p33, %p19, %p32;
	@%p33 bra 	$L__BB45_31;
	ld.global.f32 	%f348, [%rd5+20];
	mul.f32 	%f349, %f258, %f348;
	fma.rn.f32 	%f350, %f257, %f711, %f349;
	st.global.f32 	[%rd5+20], %f350;
$L__BB45_31:
	add.s32 	%r74, %r35, 6;
	setp.ge.s32 	%p35, %r74, %r91;
	or.pred  	%p36, %p19, %p35;
	@%p36 bra 	$L__BB45_33;
	ld.global.f32 	%f351, [%rd5+24];
	mul.f32 	%f352, %f258, %f351;
	fma.rn.f32 	%f353, %f257, %f710, %f352;
	st.global.f32 	[%rd5+24], %f353;
$L__BB45_33:
	add.s32 	%r75, %r35, 7;
	setp.ge.s32 	%p38, %r75, %r91;
	or.pred  	%p39, %p19, %p38;
	@%p39 bra 	$L__BB45_35;
	ld.global.f32 	%f354, [%rd5+28];
	mul.f32 	%f355, %f258, %f354;
	fma.rn.f32 	%f356, %f257, %f709, %f355;
	st.global.f32 	[%rd5+28], %f356;
$L__BB45_35:
	setp.ge.s32 	%p40, %r35, %r91;
	add.s32 	%r76, %r34, 1;
	setp.ge.s32 	%p41, %r76, %r90;
	add.s32 	%r77, %r36, %r91;
	or.pred  	%p42, %p41, %p40;
	@%p42 bra 	$L__BB45_37;
	add.s32 	%r271, %r35, %r77;
	mul.wide.s32 	%rd49, %r271, 4;
	add.s64 	%rd50, %rd1, %rd49;
	ld.global.f32 	%f357, [%rd50];
	mul.f32 	%f358, %f258, %f357;
	fma.rn.f32 	%f359, %f257, %f708, %f358;
	st.global.f32 	[%rd50], %f359;
$L__BB45_37:
	cvt.s64.s32 	%rd51, %r77;
	add.s64 	%rd52, %rd4, %rd51;
	shl.b64 	%rd53, %rd52, 2;
	add.s64 	%rd6, %rd1, %rd53;
	or.pred  	%p45, %p41, %p20;
	@%p45 bra 	$L__BB45_39;
	ld.global.f32 	%f360, [%rd6+4];
	mul.f32 	%f361, %f258, %f360;
	fma.rn.f32 	%f362, %f257, %f707, %f361;
	st.global.f32 	[%rd6+4], %f362;
$L__BB45_39:
	or.pred  	%p48, %p41, %p23;
	@%p48 bra 	$L__BB45_41;
	ld.global.f32 	%f363, [%rd6+8];
	mul.f32 	%f364, %f258, %f363;
	fma.rn.f32 	%f365, %f257, %f706, %f364;
	st.global.f32 	[%rd6+8], %f365;
$L__BB45_41:
	or.pred  	%p51, %p41, %p26;
	@%p51 bra 	$L__BB45_43;
	ld.global.f32 	%f366, [%rd6+12];
	mul.f32 	%f367, %f258, %f366;
	fma.rn.f32 	%f368, %f257, %f705, %f367;
	st.global.f32 	[%rd6+12], %f368;
$L__BB45_43:
	setp.ge.s32 	%p52, %r76, %r90;
	setp.ge.s32 	%p53, %r72, %r91;
	or.pred  	%p54, %p52, %p53;
	@%p54 bra 	$L__BB45_45;
	ld.global.f32 	%f369, [%rd6+16];
	mul.f32 	%f370, %f258, %f369;
	fma.rn.f32 	%f371, %f257, %f704, %f370;
	st.global.f32 	[%rd6+16], %f371;
$L__BB45_45:
	setp.ge.s32 	%p56, %r73, %r91;
	or.pred  	%p57, %p52, %p56;
	@%p57 bra 	$L__BB45_47;
	ld.global.f32 	%f372, [%rd6+20];
	mul.f32 	%f373, %f258, %f372;
	fma.rn.f32 	%f374, %f257, %f703, %f373;
	st.global.f32 	[%rd6+20], %f374;
$L__BB45_47:
	setp.ge.s32 	%p59, %r74, %r91;
	or.pred  	%p60, %p52, %p59;
	@%p60 bra 	$L__BB45_49;
	ld.global.f32 	%f375, [%rd6+24];
	mul.f32 	%f376, %f258, %f375;
	fma.rn.f32 	%f377, %f257, %f702, %f376;
	st.global.f32 	[%rd6+24], %f377;
$L__BB45_49:
	setp.ge.s32 	%p62, %r75, %r91;
	or.pred  	%p63, %p52, %p62;
	@%p63 bra 	$L__BB45_51;
	ld.global.f32 	%f378, [%rd6+28];
	mul.f32 	%f379, %f258, %f378;
	fma.rn.f32 	%f380, %f257, %f701, %f379;
	st.global.f32 	[%rd6+28], %f380;
$L__BB45_51:
	setp.ge.s32 	%p64, %r35, %r91;
	add.s32 	%r78, %r34, 2;
	setp.ge.s32 	%p65, %r78, %r90;
	add.s32 	%r79, %r77, %r91;
	or.pred  	%p66, %p65, %p64;
	@%p66 bra 	$L__BB45_53;
	add.s32 	%r272, %r35, %r79;
	mul.wide.s32 	%rd54, %r272, 4;
	add.s64 	%rd55, %rd1, %rd54;
	ld.global.f32 	%f381, [%rd55];
	mul.f32 	%f382, %f258, %f381;
	fma.rn.f32 	%f383, %f257, %f700, %f382;
	st.global.f32 	[%rd55], %f383;
$L__BB45_53:
	setp.ge.s32 	%p68, %r69, %r91;
	cvt.s64.s32 	%rd56, %r79;
	add.s64 	%rd57, %rd4, %rd56;
	shl.b64 	%rd58, %rd57, 2;
	add.s64 	%rd7, %rd1, %rd58;
	or.pred  	%p69, %p65, %p68;
	@%p69 bra 	$L__BB45_55;
	ld.global.f32 	%f384, [%rd7+4];
	mul.f32 	%f385, %f258, %f384;
	fma.rn.f32 	%f386, %f257, %f699, %f385;
	st.global.f32 	[%rd7+4], %f386;
$L__BB45_55:
	setp.ge.s32 	%p71, %r70, %r91;
	or.pred  	%p72, %p65, %p71;
	@%p72 bra 	$L__BB45_57;
	ld.global.f32 	%f387, [%rd7+8];
	mul.f32 	%f388, %f258, %f387;
	fma.rn.f32 	%f389, %f257, %f698, %f388;
	st.global.f32 	[%rd7+8], %f389;
$L__BB45_57:
	setp.ge.s32 	%p74, %r71, %r91;
	or.pred  	%p75, %p65, %p74;
	@%p75 bra 	$L__BB45_59;
	ld.global.f32 	%f390, [%rd7+12];
	mul.f32 	%f391, %f258, %f390;
	fma.rn.f32 	%f392, %f257, %f697, %f391;
	st.global.f32 	[%rd7+12], %f392;
$L__BB45_59:
	or.pred  	%p78, %p65, %p53;
	@%p78 bra 	$L__BB45_61;
	ld.global.f32 	%f393, [%rd7+16];
	mul.f32 	%f394, %f258, %f393;
	fma.rn.f32 	%f395, %f257, %f696, %f394;
	st.global.f32 	[%rd7+16], %f395;
$L__BB45_61:
	or.pred  	%p81, %p65, %p56;
	@%p81 bra 	$L__BB45_63;
	ld.global.f32 	%f396, [%rd7+20];
	mul.f32 	%f397, %f258, %f396;
	fma.rn.f32 	%f398, %f257, %f695, %f397;
	st.global.f32 	[%rd7+20], %f398;
$L__BB45_63:
	setp.ge.s32 	%p82, %r78, %r90;
	setp.ge.s32 	%p83, %r74, %r91;
	or.pred  	%p84, %p82, %p83;
	@%p84 bra 	$L__BB45_65;
	ld.global.f32 	%f399, [%rd7+24];
	mul.f32 	%f400, %f258, %f399;
	fma.rn.f32 	%f401, %f257, %f694, %f400;
	st.global.f32 	[%rd7+24], %f401;
$L__BB45_65:
	setp.ge.s32 	%p85, %r78, %r90;
	setp.ge.s32 	%p86, %r75, %r91;
	or.pred  	%p87, %p85, %p86;
	@%p87 bra 	$L__BB45_67;
	ld.global.f32 	%f402, [%rd7+28];
	mul.f32 	%f403, %f258, %f402;
	fma.rn.f32 	%f404, %f257, %f693, %f403;
	st.global.f32 	[%rd7+28], %f404;
$L__BB45_67:
	setp.ge.s32 	%p88, %r35, %r91;
	add.s32 	%r80, %r34, 3;
	setp.ge.s32 	%p89, %r80, %r90;
	add.s32 	%r81, %r79, %r91;
	or.pred  	%p90, %p89, %p88;
	@%p90 bra 	$L__BB45_69;
	add.s32 	%r273, %r35, %r81;
	mul.wide.s32 	%rd59, %r273, 4;
	add.s64 	%rd60, %rd1, %rd59;
	ld.global.f32 	%f405, [%rd60];
	mul.f32 	%f406, %f258, %f405;
	fma.rn.f32 	%f407, %f257, %f692, %f406;
	st.global.f32 	[%rd60], %f407;
$L__BB45_69:
	setp.ge.s32 	%p91, %r80, %r90;
	setp.ge.s32 	%p92, %r69, %r91;
	cvt.s64.s32 	%rd61, %r81;
	add.s64 	%rd62, %rd4, %rd61;
	shl.b64 	%rd63, %rd62, 2;
	add.s64 	%rd8, %rd1, %rd63;
	or.pred  	%p93, %p91, %p92;
	@%p93 bra 	$L__BB45_71;
	ld.global.f32 	%f408, [%rd8+4];
	mul.f32 	%f409, %f258, %f408;
	fma.rn.f32 	%f410, %f257, %f691, %f409;
	st.global.f32 	[%rd8+4], %f410;
$L__BB45_71:
	setp.ge.s32 	%p94, %r80, %r90;
	setp.ge.s32 	%p95, %r70, %r91;
	or.pred  	%p96, %p94, %p95;
	@%p96 bra 	$L__BB45_73;
	ld.global.f32 	%f411, [%rd8+8];
	mul.f32 	%f412, %f258, %f411;
	fma.rn.f32 	%f413, %f257, %f690, %f412;
	st.global.f32 	[%rd8+8], %f413;
$L__BB45_73:
	setp.ge.s32 	%p97, %r80, %r90;
	setp.ge.s32 	%p98, %r71, %r91;
	or.pred  	%p99, %p97, %p98;
	@%p99 bra 	$L__BB45_75;
	ld.global.f32 	%f414, [%rd8+12];
	mul.f32 	%f415, %f258, %f414;
	fma.rn.f32 	%f416, %f257, %f689, %f415;
	st.global.f32 	[%rd8+12], %f416;
$L__BB45_75:
	setp.ge.s32 	%p100, %r80, %r90;
	setp.ge.s32 	%p101, %r72, %r91;
	or.pred  	%p102, %p100, %p101;
	@%p102 bra 	$L__BB45_77;
	ld.global.f32 	%f417, [%rd8+16];
	mul.f32 	%f418, %f258, %f417;
	fma.rn.f32 	%f419, %f257, %f688, %f418;
	st.global.f32 	[%rd8+16], %f419;
$L__BB45_77:
	setp.ge.s32 	%p103, %r80, %r90;
	setp.ge.s32 	%p104, %r73, %r91;
	or.pred  	%p105, %p103, %p104;
	@%p105 bra 	$L__BB45_79;
	ld.global.f32 	%f420, [%rd8+20];
	mul.f32 	%f421, %f258, %f420;
	fma.rn.f32 	%f422, %f257, %f687, %f421;
	st.global.f32 	[%rd8+20], %f422;
$L__BB45_79:
	setp.ge.s32 	%p106, %r80, %r90;
	setp.ge.s32 	%p107, %r74, %r91;
	or.pred  	%p108, %p106, %p107;
	@%p108 bra 	$L__BB45_81;
	ld.global.f32 	%f423, [%rd8+24];
	mul.f32 	%f424, %f258, %f423;
	fma.rn.f32 	%f425, %f257, %f686, %f424;
	st.global.f32 	[%rd8+24], %f425;
$L__BB45_81:
	setp.ge.s32 	%p109, %r80, %r90;
	setp.ge.s32 	%p110, %r75, %r91;
	or.pred  	%p111, %p109, %p110;
	@%p111 bra 	$L__BB45_83;
	ld.global.f32 	%f426, [%rd8+28];
	mul.f32 	%f427, %f258, %f426;
	fma.rn.f32 	%f428, %f257, %f685, %f427;
	st.global.f32 	[%rd8+28], %f428;
$L__BB45_83:
	setp.ge.s32 	%p112, %r35, %r91;
	add.s32 	%r82, %r34, 4;
	setp.ge.s32 	%p113, %r82, %r90;
	add.s32 	%r83, %r81, %r91;
	or.pred  	%p114, %p113, %p112;
	@%p114 bra 	$L__BB45_85;
	add.s32 	%r274, %r35, %r83;
	mul.wide.s32 	%rd64, %r274, 4;
	add.s64 	%rd65, %rd1, %rd64;
	ld.global.f32 	%f429, [%rd65];
	mul.f32 	%f430, %f258, %f429;
	fma.rn.f32 	%f431, %f257, %f684, %f430;
	st.global.f32 	[%rd65], %f431;
$L__BB45_85:
	setp.ge.s32 	%p115, %r82, %r90;
	setp.ge.s32 	%p116, %r69, %r91;
	cvt.s64.s32 	%rd66, %r83;
	add.s64 	%rd67, %rd4, %rd66;
	shl.b64 	%rd68, %rd67, 2;
	add.s64 	%rd9, %rd1, %rd68;
	or.pred  	%p117, %p115, %p116;
	@%p117 bra 	$L__BB45_87;
	ld.global.f32 	%f432, [%rd9+4];
	mul.f32 	%f433, %f258, %f432;
	fma.rn.f32 	%f434, %f257, %f683, %f433;
	st.global.f32 	[%rd9+4], %f434;
$L__BB45_87:
	setp.ge.s32 	%p118, %r82, %r90;
	setp.ge.s32 	%p119, %r70, %r91;
	or.pred  	%p120, %p118, %p119;
	@%p120 bra 	$L__BB45_89;
	ld.global.f32 	%f435, [%rd9+8];
	mul.f32 	%f436, %f258, %f435;
	fma.rn.f32 	%f437, %f257, %f682, %f436;
	st.global.f32 	[%rd9+8], %f437;
$L__BB45_89:
	setp.ge.s32 	%p121, %r82, %r90;
	setp.ge.s32 	%p122, %r71, %r91;
	or.pred  	%p123, %p121, %p122;
	@%p123 bra 	$L__BB45_91;
	ld.global.f32 	%f438, [%rd9+12];
	mul.f32 	%f439, %f258, %f438;
	fma.rn.f32 	%f440, %f257, %f681, %f439;
	st.global.f32 	[%rd9+12], %f440;
$L__BB45_91:
	setp.ge.s32 	%p124, %r82, %r90;
	setp.ge.s32 	%p125, %r72, %r91;
	or.pred  	%p126, %p124, %p125;
	@%p126 bra 	$L__BB45_93;
	ld.global.f32 	%f441, [%rd9+16];
	mul.f32 	%f442, %f258, %f441;
	fma.rn.f32 	%f443, %f257, %f680, %f442;
	st.global.f32 	[%rd9+16], %f443;
$L__BB45_93:
	setp.ge.s32 	%p127, %r82, %r90;
	setp.ge.s32 	%p128, %r73, %r91;
	or.pred  	%p129, %p127, %p128;
	@%p129 bra 	$L__BB45_95;
	ld.global.f32 	%f444, [%rd9+20];
	mul.f32 	%f445, %f258, %f444;
	fma.rn.f32 	%f446, %f257, %f679, %f445;
	st.global.f32 	[%rd9+20], %f446;
$L__BB45_95:
	setp.ge.s32 	%p130, %r82, %r90;
	setp.ge.s32 	%p131, %r74, %r91;
	or.pred  	%p132, %p130, %p131;
	@%p132 bra 	$L__BB45_97;
	ld.global.f32 	%f447, [%rd9+24];
	mul.f32 	%f448, %f258, %f447;
	fma.rn.f32 	%f449, %f257, %f678, %f448;
	st.global.f32 	[%rd9+24], %f449;
$L__BB45_97:
	setp.ge.s32 	%p133, %r82, %r90;
	setp.ge.s32 	%p134, %r75, %r91;
	or.pred  	%p135, %p133, %p134;
	@%p135 bra 	$L__BB45_99;
	ld.global.f32 	%f450, [%rd9+28];
	mul.f32 	%f451, %f258, %f450;
	fma.rn.f32 	%f452, %f257, %f677, %f451;
	st.global.f32 	[%rd9+28], %f452;
$L__BB45_99:
	setp.ge.s32 	%p136, %r35, %r91;
	add.s32 	%r84, %r34, 5;
	setp.ge.s32 	%p137, %r84, %r90;
	add.s32 	%r85, %r83, %r91;
	or.pred  	%p138, %p137, %p136;
	@%p138 bra 	$L__BB45_101;
	add.s32 	%r275, %r35, %r85;
	mul.wide.s32 	%rd69, %r275, 4;
	add.s64 	%rd70, %rd1, %rd69;
	ld.global.f32 	%f453, [%rd70];
	mul.f32 	%f454, %f258, %f453;
	fma.rn.f32 	%f455, %f257, %f676, %f454;
	st.global.f32 	[%rd70], %f455;
$L__BB45_101:
	setp.ge.s32 	%p139, %r84, %r90;
	setp.ge.s32 	%p140, %r69, %r91;
	cvt.s64.s32 	%rd71, %r85;
	add.s64 	%rd72, %rd4, %rd71;
	shl.b64 	%rd73, %rd72, 2;
	add.s64 	%rd10, %rd1, %rd73;
	or.pred  	%p141, %p139, %p140;
	@%p141 bra 	$L__BB45_103;
	ld.global.f32 	%f456, [%rd10+4];
	mul.f32 	%f457, %f258, %f456;
	fma.rn.f32 	%f458, %f257, %f675, %f457;
	st.global.f32 	[%rd10+4], %f458;
$L__BB45_103:
	setp.ge.s32 	%p142, %r84, %r90;
	setp.ge.s32 	%p143, %r70, %r91;
	or.pred  	%p144, %p142, %p143;
	@%p144 bra 	$L__BB45_105;
	ld.global.f32 	%f459, [%rd10+8];
	mul.f32 	%f460, %f258, %f459;
	fma.rn.f32 	%f461, %f257, %f674, %f460;
	st.global.f32 	[%rd10+8], %f461;
$L__BB45_105:
	setp.ge.s32 	%p145, %r84, %r90;
	setp.ge.s32 	%p146, %r71, %r91;
	or.pred  	%p147, %p145, %p146;
	@%p147 bra 	$L__BB45_107;
	ld.global.f32 	%f462, [%rd10+12];
	mul.f32 	%f463, %f258, %f462;
	fma.rn.f32 	%f464, %f257, %f673, %f463;
	st.global.f32 	[%rd10+12], %f464;
$L__BB45_107:
	setp.ge.s32 	%p148, %r84, %r90;
	setp.ge.s32 	%p149, %r72, %r91;
	or.pred  	%p150, %p148, %p149;
	@%p150 bra 	$L__BB45_109;
	ld.global.f32 	%f465, [%rd10+16];
	mul.f32 	%f466, %f258, %f465;
	fma.rn.f32 	%f467, %f257, %f672, %f466;
	st.global.f32 	[%rd10+16], %f467;
$L__BB45_109:
	setp.ge.s32 	%p151, %r84, %r90;
	setp.ge.s32 	%p152, %r73, %r91;
	or.pred  	%p153, %p151, %p152;
	@%p153 bra 	$L__BB45_111;
	ld.global.f32 	%f468, [%rd10+20];
	mul.f32 	%f469, %f258, %f468;
	fma.rn.f32 	%f470, %f257, %f671, %f469;
	st.global.f32 	[%rd10+20], %f470;
$L__BB45_111:
	setp.ge.s32 	%p154, %r84, %r90;
	setp.ge.s32 	%p155, %r74, %r91;
	or.pred  	%p156, %p154, %p155;
	@%p156 bra 	$L__BB45_113;
	ld.global.f32 	%f471, [%rd10+24];
	mul.f32 	%f472, %f258, %f471;
	fma.rn.f32 	%f473, %f257, %f670, %f472;
	st.global.f32 	[%rd10+24], %f473;
$L__BB45_113:
	setp.ge.s32 	%p157, %r84, %r90;
	setp.ge.s32 	%p158, %r75, %r91;
	or.pred  	%p159, %p157, %p158;
	@%p159 bra 	$L__BB45_115;
	ld.global.f32 	%f474, [%rd10+28];
	mul.f32 	%f475, %f258, %f474;
	fma.rn.f32 	%f476, %f257, %f669, %f475;
	st.global.f32 	[%rd10+28], %f476;
$L__BB45_115:
	setp.ge.s32 	%p160, %r35, %r91;
	add.s32 	%r86, %r34, 6;
	setp.ge.s32 	%p161, %r86, %r90;
	add.s32 	%r87, %r85, %r91;
	or.pred  	%p162, %p161, %p160;
	@%p162 bra 	$L__BB45_117;
	add.s32 	%r276, %r35, %r87;
	mul.wide.s32 	%rd74, %r276, 4;
	add.s64 	%rd75, %rd1, %rd74;
	ld.global.f32 	%f477, [%rd75];
	mul.f32 	%f478, %f258, %f477;
	fma.rn.f32 	%f479, %f257, %f668, %f478;
	st.global.f32 	[%rd75], %f479;
$L__BB45_117:
	setp.ge.s32 	%p163, %r86, %r90;
	setp.ge.s32 	%p164, %r69, %r91;
	cvt.s64.s32 	%rd76, %r87;
	add.s64 	%rd77, %rd4, %rd76;
	shl.b64 	%rd78, %rd77, 2;
	add.s64 	%rd11, %rd1, %rd78;
	or.pred  	%p165, %p163, %p164;
	@%p165 bra 	$L__BB45_119;
	ld.global.f32 	%f480, [%rd11+4];
	mul.f32 	%f481, %f258, %f480;
	fma.rn.f32 	%f482, %f257, %f667, %f481;
	st.global.f32 	[%rd11+4], %f482;
$L__BB45_119:
	setp.ge.s32 	%p166, %r86, %r90;
	setp.ge.s32 	%p167, %r70, %r91;
	or.pred  	%p168, %p166, %p167;
	@%p168 bra 	$L__BB45_121;
	ld.global.f32 	%f483, [%rd11+8];
	mul.f32 	%f484, %f258, %f483;
	fma.rn.f32 	%f485, %f257, %f666, %f484;
	st.global.f32 	[%rd11+8], %f485;
$L__BB45_121:
	setp.ge.s32 	%p169, %r86, %r90;
	setp.ge.s32 	%p170, %r71, %r91;
	or.pred  	%p171, %p169, %p170;
	@%p171 bra 	$L__BB45_123;
	ld.global.f32 	%f486, [%rd11+12];
	mul.f32 	%f487, %f258, %f486;
	fma.rn.f32 	%f488, %f257, %f665, %f487;
	st.global.f32 	[%rd11+12], %f488;
$L__BB45_123:
	setp.ge.s32 	%p172, %r86, %r90;
	setp.ge.s32 	%p173, %r72, %r91;
	or.pred  	%p174, %p172, %p173;
	@%p174 bra 	$L__BB45_125;
	ld.global.f32 	%f489, [%rd11+16];
	mul.f32 	%f490, %f258, %f489;
	fma.rn.f32 	%f491, %f257, %f664, %f490;
	st.global.f32 	[%rd11+16], %f491;
$L__BB45_125:
	setp.ge.s32 	%p175, %r86, %r90;
	setp.ge.s32 	%p176, %r73, %r91;
	or.pred  	%p177, %p175, %p176;
	@%p177 bra 	$L__BB45_127;
	ld.global.f32 	%f492, [%rd11+20];
	mul.f32 	%f493, %f258, %f492;
	fma.rn.f32 	%f494, %f257, %f663, %f493;
	st.global.f32 	[%rd11+20], %f494;
$L__BB45_127:
	setp.ge.s32 	%p178, %r86, %r90;
	setp.ge.s32 	%p179, %r74, %r91;
	or.pred  	%p180, %p178, %p179;
	@%p180 bra 	$L__BB45_129;
	ld.global.f32 	%f495, [%rd11+24];
	mul.f32 	%f496, %f258, %f495;
	fma.rn.f32 	%f497, %f257, %f662, %f496;
	st.global.f32 	[%rd11+24], %f497;
$L__BB45_129:
	setp.ge.s32 	%p181, %r86, %r90;
	setp.ge.s32 	%p182, %r75, %r91;
	or.pred  	%p183, %p181, %p182;
	@%p183 bra 	$L__BB45_131;
	ld.global.f32 	%f498, [%rd11+28];
	mul.f32 	%f499, %f258, %f498;
	fma.rn.f32 	%f500, %f257, %f661, %f499;
	st.global.f32 	[%rd11+28], %f500;
$L__BB45_131:
	setp.ge.s32 	%p184, %r35, %r91;
	add.s32 	%r88, %r34, 7;
	setp.ge.s32 	%p185, %r88, %r90;
	add.s32 	%r89, %r87, %r91;
	or.pred  	%p186, %p185, %p184;
	@%p186 bra 	$L__BB45_133;
	add.s32 	%r277, %r35, %r89;
	mul.wide.s32 	%rd79, %r277, 4;
	add.s64 	%rd80, %rd1, %rd79;
	ld.global.f32 	%f501, [%rd80];
	mul.f32 	%f502, %f258, %f501;
	fma.rn.f32 	%f503, %f257, %f660, %f502;
	st.global.f32 	[%rd80], %f503;
$L__BB45_133:
	setp.ge.s32 	%p187, %r88, %r90;
	setp.ge.s32 	%p188, %r69, %r91;
	cvt.s64.s32 	%rd81, %r89;
	add.s64 	%rd82, %rd4, %rd81;
	shl.b64 	%rd83, %rd82, 2;
	add.s64 	%rd12, %rd1, %rd83;
	or.pred  	%p189, %p187, %p188;
	@%p189 bra 	$L__BB45_135;
	ld.global.f32 	%f504, [%rd12+4];
	mul.f32 	%f505, %f258, %f504;
	fma.rn.f32 	%f506, %f257, %f659, %f505;
	st.global.f32 	[%rd12+4], %f506;
$L__BB45_135:
	setp.ge.s32 	%p190, %r88, %r90;
	setp.ge.s32 	%p191, %r70, %r91;
	or.pred  	%p192, %p190, %p191;
	@%p192 bra 	$L__BB45_137;
	ld.global.f32 	%f507, [%rd12+8];
	mul.f32 	%f508, %f258, %f507;
	fma.rn.f32 	%f509, %f257, %f658, %f508;
	st.global.f32 	[%rd12+8], %f509;
$L__BB45_137:
	setp.ge.s32 	%p193, %r88, %r90;
	setp.ge.s32 	%p194, %r71, %r91;
	or.pred  	%p195, %p193, %p194;
	@%p195 bra 	$L__BB45_139;
	ld.global.f32 	%f510, [%rd12+12];
	mul.f32 	%f511, %f258, %f510;
	fma.rn.f32 	%f512, %f257, %f657, %f511;
	st.global.f32 	[%rd12+12], %f512;
$L__BB45_139:
	setp.ge.s32 	%p196, %r88, %r90;
	setp.ge.s32 	%p197, %r72, %r91;
	or.pred  	%p198, %p196, %p197;
	@%p198 bra 	$L__BB45_141;
	ld.global.f32 	%f513, [%rd12+16];
	mul.f32 	%f514, %f258, %f513;
	fma.rn.f32 	%f515, %f257, %f656, %f514;
	st.global.f32 	[%rd12+16], %f515;
$L__BB45_141:
	setp.ge.s32 	%p199, %r88, %r90;
	setp.ge.s32 	%p200, %r73, %r91;
	or.pred  	%p201, %p199, %p200;
	@%p201 bra 	$L__BB45_143;
	ld.global.f32 	%f516, [%rd12+20];
	mul.f32 	%f517, %f258, %f516;
	fma.rn.f32 	%f518, %f257, %f655, %f517;
	st.global.f32 	[%rd12+20], %f518;
$L__BB45_143:
	setp.ge.s32 	%p202, %r88, %r90;
	setp.ge.s32 	%p203, %r74, %r91;
	or.pred  	%p204, %p202, %p203;
	@%p204 bra 	$L__BB45_145;
	ld.global.f32 	%f519, [%rd12+24];
	mul.f32 	%f520, %f258, %f519;
	fma.rn.f32 	%f521, %f257, %f654, %f520;
	st.global.f32 	[%rd12+24], %f521;
$L__BB45_145:
	setp.ge.s32 	%p205, %r88, %r90;
	setp.ge.s32 	%p206, %r75, %r91;
	or.pred  	%p207, %p205, %p206;
	@%p207 bra 	$L__BB45_147;
	ld.global.f32 	%f522, [%rd12+28];
	mul.f32 	%f523, %f258, %f522;
	fma.rn.f32 	%f524, %f257, %f653, %f523;
	st.global.f32 	[%rd12+28], %f524;
$L__BB45_147:
	ret;

}
	// .globl	_Z17sgemm_warp_tilingILi64ELi64ELi8ELi64ELi32ELi8ELi8EEvPKfS1_Pfiiiff
.visible .entry _Z17sgemm_warp_tilingILi64ELi64ELi8ELi64ELi32ELi8ELi8EEvPKfS1_Pfiiiff(
	.param .u64 .ptr .align 1 _Z17sgemm_warp_tilingILi64ELi64ELi8ELi64ELi32ELi8ELi8EEvPKfS1_Pfiiiff_param_0,
	.param .u64 .ptr .align 1 _Z17sgemm_warp_tilingILi64ELi64ELi8ELi64ELi32ELi8ELi8EEvPKfS1_Pfiiiff_param_1,
	.param .u64 .ptr .align 1 _Z17sgemm_warp_tilingILi64ELi64ELi8ELi64ELi32ELi8ELi8EEvPKfS1_Pfiiiff_param_2,
	.param .u32 _Z17sgemm_warp_tilingILi64ELi64ELi8ELi64ELi32ELi8ELi8EEvPKfS1_Pfiiiff_param_3,
	.param .u32 _Z17sgemm_warp_tilingILi64ELi64ELi8ELi64ELi32ELi8ELi8EEvPKfS1_Pfiiiff_param_4,
	.param .u32 _Z17sgemm_warp_tilingILi64ELi64ELi8ELi64ELi32ELi8ELi8EEvPKfS1_Pfiiiff_param_5,
	.param .f32 _Z17sgemm_warp_tilingILi64ELi64ELi8ELi64ELi32ELi8ELi8EEvPKfS1_Pfiiiff_param_6,
	.param .f32 _Z17sgemm_warp_tilingILi64ELi64ELi8ELi64ELi32ELi8ELi8EEvPKfS1_Pfiiiff_param_7
)
.maxntid 256
{
	.reg .pred 	%p<208>;
	.reg .b32 	%r<296>;
	.reg .b32 	%f<717>;
	.reg .b64 	%rd<84>;
	// demoted variable
	.shared .align 4 .b8 _ZZ17sgemm_warp_tilingILi64ELi64ELi8ELi64ELi32ELi8ELi8EEvPKfS1_PfiiiffE2As[2048];
	// demoted variable
	.shared .align 4 .b8 _ZZ17sgemm_warp_tilingILi64ELi64ELi8ELi64ELi32ELi8ELi8EEvPKfS1_PfiiiffE2Bs[2048];
	ld.param.u64 	%rd13, [_Z17sgemm_warp_tilingILi64ELi64ELi8ELi64ELi32ELi8ELi8EEvPKfS1_Pfiiiff_param_0];
	ld.param.u64 	%rd14, [_Z17sgemm_warp_tilingILi64ELi64ELi8ELi64ELi32ELi8ELi8EEvPKfS1_Pfiiiff_param_1];
	ld.param.u64 	%rd15, [_Z17sgemm_warp_tilingILi64ELi64ELi8ELi64ELi32ELi8ELi8EEvPKfS1_Pfiiiff_param_2];
	ld.param.u32 	%r90, [_Z17sgemm_warp_tilingILi64ELi64ELi8ELi64ELi32ELi8ELi8EEvPKfS1_Pfiiiff_param_3];
	ld.param.u32 	%r91, [_Z17sgemm_warp_tilingILi64ELi64ELi8ELi64ELi32ELi8ELi8EEvPKfS1_Pfiiiff_param_4];
	ld.param.u32 	%r92, [_Z17sgemm_warp_tilingILi64ELi64ELi8ELi64ELi32ELi8ELi8EEvPKfS1_Pfiiiff_param_5];
	ld.param.f32 	%f257, [_Z17sgemm_warp_tilingILi64ELi64ELi8ELi64ELi32ELi8ELi8EEvPKfS1_Pfiiiff_param_6];
	ld.param.f32 	%f258, [_Z17sgemm_warp_tilingILi64ELi64ELi8ELi64ELi32ELi8ELi8EEvPKfS1_Pfiiiff_param_7];
	cvta.to.global.u64 	%rd1, %rd15;
	cvta.to.global.u64 	%rd2, %rd13;
	cvta.to.global.u64 	%rd3, %rd14;
	mov.u32 	%r93, %ctaid.y;
	shl.b32 	%r1, %r93, 6;
	mov.u32 	%r94, %ctaid.x;
	shl.b32 	%r2, %r94, 6;
	mov.u32 	%r95, %tid.x;
	mov.u32 	%r96, %ntid.x;
	mov.u32 	%r97, %tid.y;
	mad.lo.s32 	%r3, %r96, %r97, %r95;
	mov.u32 	%r98, %ntid.y;
	mul.lo.s32 	%r4, %r96, %r98;
	shr.u32 	%r99, %r3, 5;
	and.b32  	%r5, %r3, 262080;
	and.b32  	%r6, %r99, 1;
	shr.u32 	%r100, %r3, 2;
	and.b32  	%r7, %r100, 7;
	and.b32  	%r8, %r3, 3;
	setp.lt.s32 	%p1, %r92, -6;
	mov.f32 	%f653, 0f00000000;
	mov.f32 	%f654, %f653;
	mov.f32 	%f655, %f653;
	mov.f32 	%f656, %f653;
	mov.f32 	%f657, %f653;
	mov.f32 	%f658, %f653;
	mov.f32 	%f659, %f653;
	mov.f32 	%f660, %f653;
	mov.f32 	%f661, %f653;
	mov.f32 	%f662, %f653;
	mov.f32 	%f663, %f653;
	mov.f32 	%f664, %f653;
	mov.f32 	%f665, %f653;
	mov.f32 	%f666, %f653;
	mov.f32 	%f667, %f653;
	mov.f32 	%f668, %f653;
	mov.f32 	%f669, %f653;
	mov.f32 	%f670, %f653;
	mov.f32 	%f671, %f653;
	mov.f32 	%f672, %f653;
	mov.f32 	%f673, %f653;
	mov.f32 	%f674, %f653;
	mov.f32 	%f675, %f653;
	mov.f32 	%f676, %f653;
	mov.f32 	%f677, %f653;
	mov.f32 	%f678, %f653;
	mov.f32 	%f679, %f653;
	mov.f32 	%f680, %f653;
	mov.f32 	%f681, %f653;
	mov.f32 	%f682, %f653;
	mov.f32 	%f683, %f653;
	mov.f32 	%f684, %f653;
	mov.f32 	%f685, %f653;
	mov.f32 	%f686, %f653;
	mov.f32 	%f687, %f653;
	mov.f32 	%f688, %f653;
	mov.f32 	%f689, %f653;
	mov.f32 	%f690, %f653;
	mov.f32 	%f691, %f653;
	mov.f32 	%f692, %f653;
	mov.f32 	%f693, %f653;
	mov.f32 	%f694, %f653;
	mov.f32 	%f695, %f653;
	mov.f32 	%f696, %f653;
	mov.f32 	%f697, %f653;
	mov.f32 	%f698, %f653;
	mov.f32 	%f699, %f653;
	mov.f32 	%f700, %f653;
	mov.f32 	%f701, %f653;
	mov.f32 	%f702, %f653;
	mov.f32 	%f703, %f653;
	mov.f32 	%f704, %f653;
	mov.f32 	%f705, %f653;
	mov.f32 	%f706, %f653;
	mov.f32 	%f707, %f653;
	mov.f32 	%f708, %f653;
	mov.f32 	%f709, %f653;
	mov.f32 	%f710, %f653;
	mov.f32 	%f711, %f653;
	mov.f32 	%f712, %f653;
	mov.f32 	%f713, %f653;
	mov.f32 	%f714, %f653;
	mov.f32 	%f715, %f653;
	mov.f32 	%f716, %f653;
	@%p1 bra 	$L__BB46_19;
	add.s32 	%r102, %r92, -1;
	shr.s32 	%r103, %r102, 31;
	shr.u32 	%r104, %r103, 29;
	add.s32 	%r105, %r102, %r104;
	shr.s32 	%r9, %r105, 3;
	shl.b32 	%r106, %r7, 3;
	add.s32 	%r10, %r106, %r5;
	shl.b32 	%r107, %r6, 5;
	shl.b32 	%r108, %r8, 3;
	or.b32  	%r11, %r107, %r108;
	add.s32 	%r12, %r3, %r4;
	max.u32 	%r109, %r12, 128;
	setp.lt.u32 	%p2, %r12, 128;
	selp.u32 	%r110, 1, 0, %p2;
	add.s32 	%r111, %r12, %r110;
	sub.s32 	%r112, %r109, %r111;
	div.u32 	%r113, %r112, %r4;
	add.s32 	%r13, %r113, %r110;
	add.s32 	%r114, %r13, 1;
	and.b32  	%r14, %r114, 3;
	shl.b32 	%r115, %r3, 2;
	and.b32  	%r116, %r115, 4;
	shr.u32 	%r117, %r3, 1;
	add.s32 	%r118, %r1, %r117;
	mad.lo.s32 	%r15, %r118, %r92, %r116;
	shl.b32 	%r119, %r3, 10;
	and.b32  	%r120, %r119, 1024;
	mov.u32 	%r121, _ZZ17sgemm_warp_tilingILi64ELi64ELi8ELi64ELi32ELi8ELi8EEvPKfS1_PfiiiffE2As;
	add.s32 	%r122, %r121, %r120;
	shl.b32 	%r123, %r117, 2;
	add.s32 	%r16, %r122, %r123;
	shl.b32 	%r124, %r12, 2;
	and.b32  	%r125, %r124, 4;
	shr.u32 	%r126, %r12, 1;
	add.s32 	%r127, %r1, %r126;
	mad.lo.s32 	%r17, %r127, %r92, %r125;
	shl.b32 	%r128, %r12, 10;
	and.b32  	%r129, %r128, 1024;
	add.s32 	%r130, %r121, %r129;
	shl.b32 	%r131, %r126, 2;
	add.s32 	%r18, %r130, %r131;
	add.s32 	%r19, %r12, %r4;
	shl.b32 	%r132, %r19, 2;
	and.b32  	%r133, %r132, 4;
	shr.u32 	%r134, %r19, 1;
	add.s32 	%r135, %r1, %r134;
	mad.lo.s32 	%r20, %r135, %r92, %r133;
	shl.b32 	%r136, %r19, 10;
	and.b32  	%r137, %r136, 1024;
	add.s32 	%r138, %r121, %r137;
	shl.b32 	%r139, %r134, 2;
	add.s32 	%r21, %r138, %r139;
	add.s32 	%r22, %r19, %r4;
	and.b32  	%r140, %r115, 60;
	shr.u32 	%r23, %r3, 4;
	add.s32 	%r24, %r140, %r2;
	shl.b32 	%r141, %r23, 8;
	mov.u32 	%r142, _ZZ17sgemm_warp_tilingILi64ELi64ELi8ELi64ELi32ELi8ELi8EEvPKfS1_PfiiiffE2Bs;
	add.s32 	%r143, %r142, %r141;
	shl.b32 	%r144, %r3, 4;
	and.b32  	%r145, %r144, 240;
	add.s32 	%r25, %r143, %r145;
	and.b32  	%r146, %r124, 60;
	shr.u32 	%r26, %r12, 4;
	add.s32 	%r27, %r146, %r2;
	shl.b32 	%r147, %r26, 8;
	add.s32 	%r148, %r142, %r147;
	shl.b32 	%r149, %r12, 4;
	and.b32  	%r150, %r149, 240;
	add.s32 	%r28, %r148, %r150;
	and.b32  	%r151, %r132, 60;
	shr.u32 	%r29, %r19, 4;
	add.s32 	%r30, %r151, %r2;
	shl.b32 	%r152, %r29, 8;
	add.s32 	%r153, %r142, %r152;
	shl.b32 	%r154, %r19, 4;
	and.b32  	%r155, %r154, 240;
	add.s32 	%r31, %r153, %r155;
	shl.b32 	%r32, %r4, 4;
	shl.b32 	%r33, %r4, 2;
	mov.b32 	%r283, 0;
	mov.f32 	%f653, 0f00000000;
	shl.b32 	%r263, %r10, 2;
	shl.b32 	%r267, %r11, 2;
$L__BB46_2:
	setp.gt.u32 	%p3, %r3, 127;
	shl.b32 	%r38, %r283, 3;
	@%p3 bra 	$L__BB46_16;
	setp.eq.s32 	%p4, %r14, 0;
	mov.u32 	%r284, %r3;
	@%p4 bra 	$L__BB46_7;
	setp.eq.s32 	%p5, %r14, 1;
	add.s32 	%r156, %r38, %r15;
	mul.wide.s32 	%rd16, %r156, 4;
	add.s64 	%rd17, %rd2, %rd16;
	ld.global.nc.v4.f32 	{%f261, %f262, %f263, %f264}, [%rd17];
	st.shared.f32 	[%r16], %f261;
	st.shared.f32 	[%r16+256], %f262;
	st.shared.f32 	[%r16+512], %f263;
	st.shared.f32 	[%r16+768], %f264;
	mov.u32 	%r284, %r12;
	@%p5 bra 	$L__BB46_7;
	setp.eq.s32 	%p6, %r14, 2;
	add.s32 	%r157, %r38, %r17;
	mul.wide.s32 	%rd18, %r157, 4;
	add.s64 	%rd19, %rd2, %rd18;
	ld.global.nc.v4.f32 	{%f265, %f266, %f267, %f268}, [%rd19];
	st.shared.f32 	[%r18], %f265;
	st.shared.f32 	[%r18+256], %f266;
	st.shared.f32 	[%r18+512], %f267;
	st.shared.f32 	[%r18+768], %f268;
	mov.u32 	%r284, %r19;
	@%p6 bra 	$L__BB46_7;
	add.s32 	%r158, %r38, %r20;
	mul.wide.s32 	%rd20, %r158, 4;
	add.s64 	%rd21, %rd2, %rd20;
	ld.global.nc.v4.f32 	{%f269, %f270, %f271, %f272}, [%rd21];
	st.shared.f32 	[%r21], %f269;
	st.shared.f32 	[%r21+256], %f270;
	st.shared.f32 	[%r21+512], %f271;
	st.shared.f32 	[%r21+768], %f272;
	mov.u32 	%r284, %r22;
$L__BB46_7:
	setp.lt.u32 	%p7, %r13, 3;
	@%p7 bra 	$L__BB46_10;
	shl.b32 	%r286, %r284, 2;
	shl.b32 	%r159, %r4, 3;
	add.s32 	%r292, %r159, %r286;
	shl.b32 	%r160, %r4, 1;
	add.s32 	%r291, %r160, %r284;
	mad.lo.s32 	%r290, %r4, 12, %r286;
	mad.lo.s32 	%r289, %r4, 3, %r284;
	add.s32 	%r288, %r4, %r284;
	shl.b32 	%r287, %r288, 2;
$L__BB46_9:
	.pragma "nounroll";
	and.b32  	%r161, %r286, 4;
	shr.u32 	%r162, %r284, 1;
	add.s32 	%r163, %r161, %r38;
	add.s32 	%r164, %r1, %r162;
	mad.lo.s32 	%r165, %r164, %r92, %r163;
	mul.wide.s32 	%rd22, %r165, 4;
	add.s64 	%rd23, %rd2, %rd22;
	ld.global.nc.v4.f32 	{%f273, %f274, %f275, %f276}, [%rd23];
	shl.b32 	%r166, %r286, 8;
	and.b32  	%r167, %r166, 1024;
	mov.u32 	%r168, _ZZ17sgemm_warp_tilingILi64ELi64ELi8ELi64ELi32ELi8ELi8EEvPKfS1_PfiiiffE2As;
	add.s32 	%r169, %r168, %r167;
	shl.b32 	%r170, %r162, 2;
	add.s32 	%r171, %r169, %r170;
	st.shared.f32 	[%r171], %f273;
	st.shared.f32 	[%r171+256], %f274;
	st.shared.f32 	[%r171+512], %f275;
	st.shared.f32 	[%r171+768], %f276;
	add.s32 	%r172, %r284, %r4;
	and.b32  	%r173, %r287, 4;
	shr.u32 	%r174, %r288, 1;
	add.s32 	%r175, %r173, %r38;
	add.s32 	%r176, %r1, %r174;
	mad.lo.s32 	%r177, %r176, %r92, %r175;
	mul.wide.s32 	%rd24, %r177, 4;
	add.s64 	%rd25, %rd2, %rd24;
	ld.global.nc.v4.f32 	{%f277, %f278, %f279, %f280}, [%rd25];
	shl.b32 	%r178, %r287, 8;
	and.b32  	%r179, %r178, 1024;
	add.s32 	%r180, %r168, %r179;
	shl.b32 	%r181, %r174, 2;
	add.s32 	%r182, %r180, %r181;
	st.shared.f32 	[%r182], %f277;
	st.shared.f32 	[%r182+256], %f278;
	st.shared.f32 	[%r182+512], %f279;
	st.shared.f32 	[%r182+768], %f280;
	add.s32 	%r183, %r172, %r4;
	and.b32  	%r184, %r292, 4;
	shr.u32 	%r185, %r291, 1;
	add.s32 	%r186, %r184, %r38;
	add.s32 	%r187, %r1, %r185;
	mad.lo.s32 	%r188, %r187, %r92, %r186;
	mul.wide.s32 	%rd26, %r188, 4;
	add.s64 	%rd27, %rd2, %rd26;
	ld.global.nc.v4.f32 	{%f281, %f282, %f283, %f284}, [%rd27];
	shl.b32 	%r189, %r292, 8;
	and.b32  	%r190, %r189, 1024;
	add.s32 	%r191, %r168, %r190;
	shl.b32 	%r192, %r185, 2;
	add.s32 	%r193, %r191, %r192;
	st.shared.f32 	[%r193], %f281;
	st.shared.f32 	[%r193+256], %f282;
	st.shared.f32 	[%r193+512], %f283;
	st.shared.f32 	[%r193+768], %f284;
	add.s32 	%r194, %r183, %r4;
	and.b32  	%r195, %r290, 4;
	shr.u32 	%r196, %r289, 1;
	add.s32 	%r197, %r195, %r38;
	add.s32 	%r198, %r1, %r196;
	mad.lo.s32 	%r199, %r198, %r92, %r197;
	mul.wide.s32 	%rd28, %r199, 4;
	add.s64 	%rd29, %rd2, %rd28;
	ld.global.nc.v4.f32 	{%f285, %f286, %f287, %f288}, [%rd29];
	shl.b32 	%r200, %r290, 8;
	and.b32  	%r201, %r200, 1024;
	add.s32 	%r202, %r168, %r201;
	shl.b32 	%r203, %r196, 2;
	add.s32 	%r204, %r202, %r203;
	st.shared.f32 	[%r204], %f285;
	st.shared.f32 	[%r204+256], %f286;
	st.shared.f32 	[%r204+512], %f287;
	st.shared.f32 	[%r204+768], %f288;
	add.s32 	%r284, %r194, %r4;
	add.s32 	%r292, %r292, %r32;
	add.s32 	%r291, %r291, %r33;
	add.s32 	%r290, %r290, %r32;
	add.s32 	%r289, %r289, %r33;
	add.s32 	%r288, %r288, %r33;
	add.s32 	%r287, %r287, %r32;
	add.s32 	%r286, %r286, %r32;
	setp.lt.u32 	%p8, %r284, 128;
	@%p8 bra 	$L__BB46_9;
$L__BB46_10:
	mov.u32 	%r285, %r3;
	@%p4 bra 	$L__BB46_14;
	setp.eq.s32 	%p10, %r14, 1;
	add.s32 	%r205, %r38, %r23;
	mad.lo.s32 	%r206, %r205, %r91, %r24;
	mul.wide.s32 	%rd30, %r206, 4;
	add.s64 	%rd31, %rd3, %rd30;
	ld.global.nc.v4.f32 	{%f289, %f290, %f291, %f292}, [%rd31];
	st.shared.f32 	[%r25], %f289;
	st.shared.f32 	[%r25+4], %f290;
	st.shared.f32 	[%r25+8], %f291;
	st.shared.f32 	[%r25+12], %f292;
	mov.u32 	%r285, %r12;
	@%p10 bra 	$L__BB46_14;
	setp.eq.s32 	%p11, %r14, 2;
	add.s32 	%r207, %r38, %r26;
	mad.lo.s32 	%r208, %r207, %r91, %r27;
	mul.wide.s32 	%rd32, %r208, 4;
	add.s64 	%rd33, %rd3, %rd32;
	ld.global.nc.v4.f32 	{%f293, %f294, %f295, %f296}, [%rd33];
	st.shared.f32 	[%r28], %f293;
	st.shared.f32 	[%r28+4], %f294;
	st.shared.f32 	[%r28+8], %f295;
	st.shared.f32 	[%r28+12], %f296;
	mov.u32 	%r285, %r19;
	@%p11 bra 	$L__BB46_14;
	add.s32 	%r209, %r38, %r29;
	mad.lo.s32 	%r210, %r209, %r91, %r30;
	mul.wide.s32 	%rd34, %r210, 4;
	add.s64 	%rd35, %rd3, %rd34;
	ld.global.nc.v4.f32 	{%f297, %f298, %f299, %f300}, [%rd35];
	st.shared.f32 	[%r31], %f297;
	st.shared.f32 	[%r31+4], %f298;
	st.shared.f32 	[%r31+8], %f299;
	st.shared.f32 	[%r31+12], %f300;
	mov.u32 	%r285, %r22;
$L__BB46_14:
	@%p7 bra 	$L__BB46_16;
$L__BB46_15:
	.pragma "nounroll";
	shl.b32 	%r211, %r285, 2;
	and.b32  	%r212, %r211, 60;
	shr.u32 	%r213, %r285, 4;
	add.s32 	%r214, %r212, %r2;
	add.s32 	%r215, %r38, %r213;
	mad.lo.s32 	%r216, %r215, %r91, %r214;
	mul.wide.s32 	%rd36, %r216, 4;
	add.s64 	%rd37, %rd3, %rd36;
	ld.global.nc.v4.f32 	{%f301, %f302, %f303, %f304}, [%rd37];
	shl.b32 	%r217, %r213, 8;
	mov.u32 	%r218, _ZZ17sgemm_warp_tilingILi64ELi64ELi8ELi64ELi32ELi8ELi8EEvPKfS1_PfiiiffE2Bs;
	add.s32 	%r219, %r218, %r217;
	shl.b32 	%r220, %r285, 4;
	and.b32  	%r221, %r220, 240;
	add.s32 	%r222, %r219, %r221;
	st.shared.f32 	[%r222], %f301;
	st.shared.f32 	[%r222+4], %f302;
	st.shared.f32 	[%r222+8], %f303;
	st.shared.f32 	[%r222+12], %f304;
	add.s32 	%r223, %r285, %r4;
	shl.b32 	%r224, %r223, 2;
	and.b32  	%r225, %r224, 60;
	shr.u32 	%r226, %r223, 4;
	add.s32 	%r227, %r225, %r2;
	add.s32 	%r228, %r38, %r226;
	mad.lo.s32 	%r229, %r228, %r91, %r227;
	mul.wide.s32 	%rd38, %r229, 4;
	add.s64 	%rd39, %rd3, %rd38;
	ld.global.nc.v4.f32 	{%f305, %f306, %f307, %f308}, [%rd39];
	shl.b32 	%r230, %r226, 8;
	add.s32 	%r231, %r218, %r230;
	shl.b32 	%r232, %r223, 4;
	and.b32  	%r233, %r232, 240;
	add.s32 	%r234, %r231, %r233;
	st.shared.f32 	[%r234], %f305;
	st.shared.f32 	[%r234+4], %f306;
	st.shared.f32 	[%r234+8], %f307;
	st.shared.f32 	[%r234+12], %f308;
	add.s32 	%r235, %r223, %r4;
	shl.b32 	%r236, %r235, 2;
	and.b32  	%r237, %r236, 60;
	shr.u32 	%r238, %r235, 4;
	add.s32 	%r239, %r237, %r2;
	add.s32 	%r240, %r38, %r238;
	mad.lo.s32 	%r241, %r240, %r91, %r239;
	mul.wide.s32 	%rd40, %r241, 4;
	add.s64 	%rd41, %rd3, %rd40;
	ld.global.nc.v4.f32 	{%f309, %f310, %f311, %f312}, [%rd41];
	shl.b32 	%r242, %r238, 8;
	add.s32 	%r243, %r218, %r242;
	shl.b32 	%r244, %r235, 4;
	and.b32  	%r245, %r244, 240;
	add.s32 	%r246, %r243, %r245;
	st.shared.f32 	[%r246], %f309;
	st.shared.f32 	[%r246+4], %f310;
	st.shared.f32 	[%r246+8], %f311;
	st.shared.f32 	[%r246+12], %f312;
	add.s32 	%r247, %r235, %r4;
	shl.b32 	%r248, %r247, 2;
	and.b32  	%r249, %r248, 60;
	shr.u32 	%r250, %r247, 4;
	add.s32 	%r251, %r249, %r2;
	add.s32 	%r252, %r38, %r250;
	mad.lo.s32 	%r253, %r252, %r91, %r251;
	mul.wide.s32 	%rd42, %r253, 4;
	add.s64 	%rd43, %rd3, %rd42;
	ld.global.nc.v4.f32 	{%f313, %f314, %f315, %f316}, [%rd43];
	shl.b32 	%r254, %r250, 8;
	add.s32 	%r255, %r218, %r254;
	shl.b32 	%r256, %r247, 4;
	and.b32  	%r257, %r256, 240;
	add.s32 	%r258, %r255, %r257;
	st.shared.f32 	[%r258], %f313;
	st.shared.f32 	[%r258+4], %f314;
	st.shared.f32 	[%r258+8], %f315;
	st.shared.f32 	[%r258+12], %f316;
	add.s32 	%r285, %r247, %r4;
	setp.lt.u32 	%p13, %r285, 128;
	@%p13 bra 	$L__BB46_15;
$L__BB46_16:
	bar.sync 	0;
	mov.b32 	%r295, 0;
$L__BB46_17:
	shl.b32 	%r260, %r295, 8;
	mov.u32 	%r261, _ZZ17sgemm_warp_tilingILi64ELi64ELi8ELi64ELi32ELi8ELi8EEvPKfS1_PfiiiffE2As;
	add.s32 	%r262, %r261, %r260;
	add.s32 	%r264, %r262, %r263;
	ld.shared.f32 	%f317, [%r264];
	ld.shared.f32 	%f318, [%r264+4];
	ld.shared.f32 	%f319, [%r264+8];
	ld.shared.f32 	%f320, [%r264+12];
	ld.shared.f32 	%f321, [%r264+16];
	ld.shared.f32 	%f322, [%r264+20];
	ld.shared.f32 	%f323, [%r264+24];
	ld.shared.f32 	%f324, [%r264+28];
	mov.u32 	%r265, _ZZ17sgemm_warp_tilingILi64ELi64ELi8ELi64ELi32ELi8ELi8EEvPKfS1_PfiiiffE2Bs;
	add.s32 	%r266, %r265, %r260;
	add.s32 	%r268, %r266, %r267;
	ld.shared.f32 	%f325, [%r268];
	ld.shared.f32 	%f326, [%r268+4];
	ld.shared.f32 	%f327, [%r268+8];
	ld.shared.f32 	%f328, [%r268+12];
	ld.shared.f32 	%f329, [%r268+16];
	ld.shared.f32 	%f330, [%r268+20];
	ld.shared.f32 	%f331, [%r268+24];
	ld.shared.f32 	%f332, [%r268+28];
	fma.rn.f32 	%f716, %f317, %f325, %f716;
	fma.rn.f32 	%f715, %f317, %f326, %f715;
	fma.rn.f32 	%f714, %f317, %f327, %f714;
	fma.rn.f32 	%f713, %f317, %f328, %f713;
	fma.rn.f32 	%f712, %f317, %f329, %f712;
	fma.rn.f32 	%f711, %f317, %f330, %f711;
	fma.rn.f32 	%f710, %f317, %f331, %f710;
	fma.rn.f32 	%f709, %f317, %f332, %f709;
	fma.rn.f32 	%f708, %f318, %f325, %f708;
	fma.rn.f32 	%f707, %f318, %f326, %f707;
	fma.rn.f32 	%f706, %f318, %f327, %f706;
	fma.rn.f32 	%f705, %f318, %f328, %f705;
	fma.rn.f32 	%f704, %f318, %f329, %f704;
	fma.rn.f32 	%f703, %f318, %f330, %f703;
	fma.rn.f32 	%f702, %f318, %f331, %f702;
	fma.rn.f32 	%f701, %f318, %f332, %f701;
	fma.rn.f32 	%f700, %f319, %f325, %f700;
	fma.rn.f32 	%f699, %f319, %f326, %f699;
	fma.rn.f32 	%f698, %f319, %f327, %f698;
	fma.rn.f32 	%f697, %f319, %f328, %f697;
	fma.rn.f32 	%f696, %f319, %f329, %f696;
	fma.rn.f32 	%f695, %f319, %f330, %f695;
	fma.rn.f32 	%f694, %f319, %f331, %f694;
	fma.rn.f32 	%f693, %f319, %f332, %f693;
	fma.rn.f32 	%f692, %f320, %f325, %f692;
	fma.rn.f32 	%f691, %f320, %f326, %f691;
	fma.rn.f32 	%f690, %f320, %f327, %f690;
	fma.rn.f32 	%f689, %f320, %f328, %f689;
	fma.rn.f32 	%f688, %f320, %f329, %f688;
	fma.rn.f32 	%f687, %f320, %f330, %f687;
	fma.rn.f32 	%f686, %f320, %f331, %f686;
	fma.rn.f32 	%f685, %f320, %f332, %f685;
	fma.rn.f32 	%f684, %f321, %f325, %f684;
	fma.rn.f32 	%f683, %f321, %f326, %f683;
	fma.rn.f32 	%f682, %f321, %f327, %f682;
	fma.rn.f32 	%f681, %f321, %f328, %f681;
	fma.rn.f32 	%f680, %f321, %f329, %f680;
	fma.rn.f32 	%f679, %f321, %f330, %f679;
	fma.rn.f32 	%f678, %f321, %f331, %f678;
	fma.rn.f32 	%f677, %f321, %f332, %f677;
	fma.rn.f32 	%f676, %f322, %f325, %f676;
	fma.rn.f32 	%f675, %f322, %f326, %f675;
	fma.rn.f32 	%f674, %f322, %f327, %f674;
	fma.rn.f32 	%f673, %f322, %f328, %f673;
	fma.rn.f32 	%f672, %f322, %f329, %f672;
	fma.rn.f32 	%f671, %f322, %f330, %f671;
	fma.rn.f32 	%f670, %f322, %f331, %f670;
	fma.rn.f32 	%f669, %f322, %f332, %f669;
	fma.rn.f32 	%f668, %f323, %f325, %f668;
	fma.rn.f32 	%f667, %f323, %f326, %f667;
	fma.rn.f32 	%f666, %f323, %f327, %f666;
	fma.rn.f32 	%f665, %f323, %f328, %f665;
	fma.rn.f32 	%f664, %f323, %f329, %f664;
	fma.rn.f32 	%f663, %f323, %f330, %f663;
	fma.rn.f32 	%f662, %f323, %f331, %f662;
	fma.rn.f32 	%f661, %f323, %f332, %f661;
	fma.rn.f32 	%f660, %f324, %f325, %f660;
	fma.rn.f32 	%f659, %f324, %f326, %f659;
	fma.rn.f32 	%f658, %f324, %f327, %f658;
	fma.rn.f32 	%f657, %f324, %f328, %f657;
	fma.rn.f32 	%f656, %f324, %f329, %f656;
	fma.rn.f32 	%f655, %f324, %f330, %f655;
	fma.rn.f32 	%f654, %f324, %f331, %f654;
	fma.rn.f32 	%f653, %f324, %f332, %f653;
	add.s32 	%r295, %r295, 1;
	setp.ne.s32 	%p14, %r295, 8;
	@%p14 bra 	$L__BB46_17;
	bar.sync 	0;
	add.s32 	%r68, %r283, 1;
	setp.eq.s32 	%p15, %r283, %r9;
	mov.u32 	%r283, %r68;
	@%p15 bra 	$L__BB46_19;
	bra.uni 	$L__BB46_2;
$L__BB46_19:
	add.s32 	%r269, %r5, %r1;
	shl.b32 	%r270, %r7, 3;
	add.s32 	%r34, %r269, %r270;
	shl.b32 	%r271, %r6, 5;
	shl.b32 	%r272, %r8, 3;
	add.s32 	%r273, %r272, %r2;
	add.s32 	%r274, %r273, %r271;
	setp.lt.s32 	%p16, %r34, %r90;
	mul.lo.s32 	%r36, %r34, %r91;
	setp.lt.s32 	%p17, %r274, %r91;
	and.pred  	%p18, %p16, %p17;
	@%p18 bra 	$L__BB46_20;
	bra.uni 	$L__BB46_21;
$L__BB46_20:
	add.s32 	%r275, %r274, %r36;
	mul.wide.s32 	%rd44, %r275, 4;
	add.s64 	%rd45, %rd1, %rd44;
	ld.global.f32 	%f333, [%rd45];
	mul.f32 	%f334, %f258, %f333;
	fma.rn.f32 	%f335, %f257, %f716, %f334;
	st.global.f32 	[%rd45], %f335;
$L__BB46_21:
	setp.ge.s32 	%p19, %r34, %r90;
	add.s32 	%r69, %r274, 1;
	setp.ge.s32 	%p20, %r69, %r91;
	cvt.s64.s32 	%rd46, %r36;
	cvt.s64.s32 	%rd4, %r274;
	add.s64 	%rd47, %rd4, %rd46;
	shl.b64 	%rd48, %rd47, 2;
	add.s64 	%rd5, %rd1, %rd48;
	or.pred  	%p21, %p19, %p20;
	@%p21 bra 	$L__BB46_23;
	ld.global.f32 	%f336, [%rd5+4];
	mul.f32 	%f337, %f258, %f336;
	fma.rn.f32 	%f338, %f257, %f715, %f337;
	st.global.f32 	[%rd5+4], %f338;
$L__BB46_23:
	add.s32 	%r70, %r274, 2;
	setp.ge.s32 	%p23, %r70, %r91;
	or.pred  	%p24, %p19, %p23;
	@%p24 bra 	$L__BB46_25;
	ld.global.f32 	%f339, [%rd5+8];
	mul.f32 	%f340, %f258, %f339;
	fma.rn.f32 	%f341, %f257, %f714, %f340;
	st.global.f32 	[%rd5+8], %f341;
$L__BB46_25:
	add.s32 	%r71, %r274, 3;
	setp.ge.s32 	%p26, %r71, %r91;
	or.pred  	%p27, %p19, %p26;
	@%p27 bra 	$L__BB46_27;
	ld.global.f32 	%f342, [%rd5+12];
	mul.f32 	%f343, %f258, %f342;
	fma.rn.f32 	%f344, %f257, %f713, %f343;
	st.global.f32 	[%rd5+12], %f344;
$L__BB46_27:
	add.s32 	%r72, %r274, 4;
	setp.ge.s32 	%p29, %r72, %r91;
	or.pred  	%p30, %p19, %p29;
	@%p30 bra 	$L__BB46_29;
	ld.global.f32 	%f345, [%rd5+16];
	mul.f32 	%f346, %f258, %f345;
	fma.rn.f32 	%f347, %f257, %f712, %f346;
	st.global.f32 	[%rd5+16], %f347;
$L__BB46_29:
	add.s32 	%r73, %r274, 5;
	setp.ge.s32 	%p32, %r73, %r91;
	or.pred  	%p33, %p19, %p32;
	@%p33 bra 	$L__BB46_31;
	ld.global.f32 	%f348, [%rd5+20];
	mul.f32 	%f349, %f258, %f348;
	fma.rn.f32 	%f350, %f257, %f711, %f349;
	st.global.f32 	[%rd5+20], %f350;
$L__BB46_31:
	add.s32 	%r74, %r274, 6;
	setp.ge.s32 	%p35, %r74, %r91;
	or.pred  	%p36, %p19, %p35;
	@%p36 bra 	$L__BB46_33;
	ld.global.f32 	%f351, [%rd5+24];
	mul.f32 	%f352, %f258, %f351;
	fma.rn.f32 	%f353, %f257, %f710, %f352;
	st.global.f32 	[%rd5+24], %f353;
$L__BB46_33:
	add.s32 	%r75, %r274, 7;
	setp.ge.s32 	%p38, %r75, %r91;
	or.pred  	%p39, %p19, %p38;
	@%p39 bra 	$L__BB46_35;
	ld.global.f32 	%f354, [%rd5+28];
	mul.f32 	%f355, %f258, %f354;
	fma.rn.f32 	%f356, %f257, %f709, %f355;
	st.global.f32 	[%rd5+28], %f356;
$L__BB46_35:
	setp.ge.s32 	%p40, %r274, %r91;
	add.s32 	%r76, %r34, 1;
	setp.ge.s32 	%p41, %r76, %r90;
	add.s32 	%r77, %r36, %r91;
	or.pred  	%p42, %p41, %p40;
	@%p42 bra 	$L__BB46_37;
	add.s32 	%r276, %r274, %r77;
	mul.wide.s32 	%rd49, %r276, 4;
	add.s64 	%rd50, %rd1, %rd49;
	ld.global.f32 	%f357, [%rd50];
	mul.f32 	%f358, %f258, %f357;
	fma.rn.f32 	%f359, %f257, %f708, %f358;
	st.global.f32 	[%rd50], %f359;
$L__BB46_37:
	cvt.s64.s32 	%rd51, %r77;
	add.s64 	%rd52, %rd4, %rd51;
	shl.b64 	%rd53, %rd52, 2;
	add.s64 	%rd6, %rd1, %rd53;
	or.pred  	%p45, %p41, %p20;
	@%p45 bra 	$L__BB46_39;
	ld.global.f32 	%f360, [%rd6+4];
	mul.f32 	%f361, %f258, %f360;
	fma.rn.f32 	%f362, %f257, %f707, %f361;
	st.global.f32 	[%rd6+4], %f362;
$L__BB46_39:
	or.pred  	%p48, %p41, %p23;
	@%p48 bra 	$L__BB46_41;
	ld.global.f32 	%f363, [%rd6+8];
	mul.f32 	%f364, %f258, %f363;
	fma.rn.f32 	%f365, %f257, %f706, %f364;
	st.global.f32 	[%rd6+8], %f365;
$L__BB46_41:
	or.pred  	%p51, %p41, %p26;
	@%p51 bra 	$L__BB46_43;
	ld.global.f32 	%f366, [%rd6+12];
	mul.f32 	%f367, %f258, %f366;
	fma.rn.f32 	%f368, %f257, %f705, %f367;
	st.global.f32 	[%rd6+12], %f368;
$L__BB46_43:
	setp.ge.s32 	%p52, %r76, %r90;
	setp.ge.s32 	%p53, %r72, %r91;
	or.pred  	%p54, %p52, %p53;
	@%p54 bra 	$L__BB46_45;
	ld.global.f32 	%f369, [%rd6+16];
	mul.f32 	%f370, %f258, %f369;
	fma.rn.f32 	%f371, %f257, %f704, %f370;
	st.global.f32 	[%rd6+16], %f371;
$L__BB46_45:
	setp.ge.s32 	%p56, %r73, %r91;
	or.pred  	%p57, %p52, %p56;
	@%p57 bra 	$L__BB46_47;
	ld.global.f32 	%f372, [%rd6+20];
	mul.f32 	%f373, %f258, %f372;
	fma.rn.f32 	%f374, %f257, %f703, %f373;
	st.global.f32 	[%rd6+20], %f374;
$L__BB46_47:
	setp.ge.s32 	%p59, %r74, %r91;
	or.pred  	%p60, %p52, %p59;
	@%p60 bra 	$L__BB46_49;
	ld.global.f32 	%f375, [%rd6+24];
	mul.f32 	%f376, %f258, %f375;
	fma.rn.f32 	%f377, %f257, %f702, %f376;
	st.global.f32 	[%rd6+24], %f377;
$L__BB46_49:
	setp.ge.s32 	%p62, %r75, %r91;
	or.pred  	%p63, %p52, %p62;
	@%p63 bra 	$L__BB46_51;
	ld.global.f32 	%f378, [%rd6+28];
	mul.f32 	%f379, %f258, %f378;
	fma.rn.f32 	%f380, %f257, %f701, %f379;
	st.global.f32 	[%rd6+28], %f380;
$L__BB46_51:
	setp.ge.s32 	%p64, %r274, %r91;
	add.s32 	%r78, %r34, 2;
	setp.ge.s32 	%p65, %r78, %r90;
	add.s32 	%r79, %r77, %r91;
	or.pred  	%p66, %p65, %p64;
	@%p66 bra 	$L__BB46_53;
	add.s32 	%r277, %r274, %r79;
	mul.wide.s32 	%rd54, %r277, 4;
	add.s64 	%rd55, %rd1, %rd54;
	ld.global.f32 	%f381, [%rd55];
	mul.f32 	%f382, %f258, %f381;
	fma.rn.f32 	%f383, %f257, %f700, %f382;
	st.global.f32 	[%rd55], %f383;
$L__BB46_53:
	setp.ge.s32 	%p68, %r69, %r91;
	cvt.s64.s32 	%rd56, %r79;
	add.s64 	%rd57, %rd4, %rd56;
	shl.b64 	%rd58, %rd57, 2;
	add.s64 	%rd7, %rd1, %rd58;
	or.pred  	%p69, %p65, %p68;
	@%p69 bra 	$L__BB46_55;
	ld.global.f32 	%f384, [%rd7+4];
	mul.f32 	%f385, %f258, %f384;
	fma.rn.f32 	%f386, %f257, %f699, %f385;
	st.global.f32 	[%rd7+4], %f386;
$L__BB46_55:
	setp.ge.s32 	%p71, %r70, %r91;
	or.pred  	%p72, %p65, %p71;
	@%p72 bra 	$L__BB46_57;
	ld.global.f32 	%f387, [%rd7+8];
	mul.f32 	%f388, %f258, %f387;
	fma.rn.f32 	%f389, %f257, %f698, %f388;
	st.global.f32 	[%rd7+8], %f389;
$L__BB46_57:
	setp.ge.s32 	%p74, %r71, %r91;
	or.pred  	%p75, %p65, %p74;
	@%p75 bra 	$L__BB46_59;
	ld.global.f32 	%f390, [%rd7+12];
	mul.f32 	%f391, %f258, %f390;
	fma.rn.f32 	%f392, %f257, %f697, %f391;
	st.global.f32 	[%rd7+12], %f392;
$L__BB46_59:
	or.pred  	%p78, %p65, %p53;
	@%p78 bra 	$L__BB46_61;
	ld.global.f32 	%f393, [%rd7+16];
	mul.f32 	%f394, %f258, %f393;
	fma.rn.f32 	%f395, %f257, %f696, %f394;
	st.global.f32 	[%rd7+16], %f395;
$L__BB46_61:
	or.pred  	%p81, %p65, %p56;
	@%p81 bra 	$L__BB46_63;
	ld.global.f32 	%f396, [%rd7+20];
	mul.f32 	%f397, %f258, %f396;
	fma.rn.f32 	%f398, %f257, %f695, %f397;
	st.global.f32 	[%rd7+20], %f398;
$L__BB46_63:
	setp.ge.s32 	%p82, %r78, %r90;
	setp.ge.s32 	%p83, %r74, %r91;
	or.pred  	%p84, %p82, %p83;
	@%p84 bra 	$L__BB46_65;
	ld.global.f32 	%f399, [%rd7+24];
	mul.f32 	%f400, %f258, %f399;
	fma.rn.f32 	%f401, %f257, %f694, %f400;
	st.global.f32 	[%rd7+24], %f401;
$L__BB46_65:
	setp.ge.s32 	%p85, %r78, %r90;
	setp.ge.s32 	%p86, %r75, %r91;
	or.pred  	%p87, %p85, %p86;
	@%p87 bra 	$L__BB46_67;
	ld.global.f32 	%f402, [%rd7+28];
	mul.f32 	%f403, %f258, %f402;
	fma.rn.f32 	%f404, %f257, %f693, %f403;
	st.global.f32 	[%rd7+28], %f404;
$L__BB46_67:
	setp.ge.s32 	%p88, %r274, %r91;
	add.s32 	%r80, %r34, 3;
	setp.ge.s32 	%p89, %r80, %r90;
	add.s32 	%r81, %r79, %r91;
	or.pred  	%p90, %p89, %p88;
	@%p90 bra 	$L__BB46_69;
	add.s32 	%r278, %r274, %r81;
	mul.wide.s32 	%rd59, %r278, 4;
	add.s64 	%rd60, %rd1, %rd59;
	ld.global.f32 	%f405, [%rd60];
	mul.f32 	%f406, %f258, %f405;
	fma.rn.f32 	%f407, %f257, %f692, %f406;
	st.global.f32 	[%rd60], %f407;
$L__BB46_69:
	setp.ge.s32 	%p91, %r80, %r90;
	setp.ge.s32 	%p92, %r69, %r91;
	cvt.s64.s32 	%rd61, %r81;
	add.s64 	%rd62, %rd4, %rd61;
	shl.b64 	%rd63, %rd62, 2;
	add.s64 	%rd8, %rd1, %rd63;
	or.pred  	%p93, %p91, %p92;
	@%p93 bra 	$L__BB46_71;
	ld.global.f32 	%f408, [%rd8+4];
	mul.f32 	%f409, %f258, %f408;
	fma.rn.f32 	%f410, %f257, %f691, %f409;
	st.global.f32 	[%rd8+4], %f410;
$L__BB46_71:
	setp.ge.s32 	%p94, %r80, %r90;
	setp.ge.s32 	%p95, %r70, %r91;
	or.pred  	%p96, %p94, %p95;
	@%p96 bra 	$L__BB46_73;
	ld.global.f32 	%f411, [%rd8+8];
	mul.f32 	%f412, %f258, %f411;
	fma.rn.f32 	%f413, %f257, %f690, %f412;
	st.global.f32 	[%rd8+8], %f413;
$L__BB46_73:
	setp.ge.s32 	%p97, %r80, %r90;
	setp.ge.s32 	%p98, %r71, %r91;
	or.pred  	%p99, %p97, %p98;
	@%p99 bra 	$L__BB46_75;
	ld.global.f32 	%f414, [%rd8+12];
	mul.f32 	%f415, %f258, %f414;
	fma.rn.f32 	%f416, %f257, %f689, %f415;
	st.global.f32 	[%rd8+12], %f416;
$L__BB46_75:
	setp.ge.s32 	%p100, %r80, %r90;
	setp.ge.s32 	%p101, %r72, %r91;
	or.pred  	%p102, %p100, %p101;
	@%p102 bra 	$L__BB46_77;
	ld.global.f32 	%f417, [%rd8+16];
	mul.f32 	%f418, %f258, %f417;
	fma.rn.f32 	%f419, %f257, %f688, %f418;
	st.global.f32 	[%rd8+16], %f419;
$L__BB46_77:
	setp.ge.s32 	%p103, %r80, %r90;
	setp.ge.s32 	%p104, %r73, %r91;
	or.pred  	%p105, %p103, %p104;
	@%p105 bra 	$L__BB46_79;
	ld.global.f32 	%f420, [%rd8+20];
	mul.f32 	%f421, %f258, %f420;
	fma.rn.f32 	%f422, %f257, %f687, %f421;
	st.global.f32 	[%rd8+20], %f422;
$L__BB46_79:
	setp.ge.s32 	%p106, %r80, %r90;
	setp.ge.s32 	%p107, %r74, %r91;
	or.pred  	%p108, %p106, %p107;
	@%p108 bra 	$L__BB46_81;
	ld.global.f32 	%f423, [%rd8+24];
	mul.f32 	%f424, %f258, %f423;
	fma.rn.f32 	%f425, %f257, %f686, %f424;
	st.global.f32 	[%rd8+24], %f425;
$L__BB46_81:
	setp.ge.s32 	%p109, %r80, %r90;
	setp.ge.s32 	%p110, %r75, %r91;
	or.pred  	%p111, %p109, %p110;
	@%p111 bra 	$L__BB46_83;
	ld.global.f32 	%f426, [%rd8+28];
	mul.f32 	%f427, %f258, %f426;
	fma.rn.f32 	%f428, %f257, %f685, %f427;
	st.global.f32 	[%rd8+28], %f428;
$L__BB46_83:
	setp.ge.s32 	%p112, %r274, %r91;
	add.s32 	%r82, %r34, 4;
	setp.ge.s32 	%p113, %r82, %r90;
	add.s32 	%r83, %r81, %r91;
	or.pred  	%p114, %p113, %p112;
	@%p114 bra 	$L__BB46_85;
	add.s32 	%r279, %r274, %r83;
	mul.wide.s32 	%rd64, %r279, 4;
	add.s64 	%rd65, %rd1, %rd64;
	ld.global.f32 	%f429, [%rd65];
	mul.f32 	%f430, %f258, %f429;
	fma.rn.f32 	%f431, %f257, %f684, %f430;
	st.global.f32 	[%rd65], %f431;
$L__BB46_85:
	setp.ge.s32 	%p115, %r82, %r90;
	setp.ge.s32 	%p116, %r69, %r91;
	cvt.s64.s32 	%rd66, %r83;
	add.s64 	%rd67, %rd4, %rd66;
	shl.b64 	%rd68, %rd67, 2;
	add.s64 	%rd9, %rd1, %rd68;
	or.pred  	%p117, %p115, %p116;
	@%p117 bra 	$L__BB46_87;
	ld.global.f32 	%f432, [%rd9+4];
	mul.f32 	%f433, %f258, %f432;
	fma.rn.f32 	%f434, %f257, %f683, %f433;
	st.global.f32 	[%rd9+4], %f434;
$L__BB46_87:
	setp.ge.s32 	%p118, %r82, %r90;
	setp.ge.s32 	%p119, %r70, %r91;
	or.pred  	%p120, %p118, %p119;
	@%p120 bra 	$L__BB46_89;
	ld.global.f32 	%f435, [%rd9+8];
	mul.f32 	%f436, %f258, %f435;
	fma.rn.f32 	%f437, %f257, %f682, %f436;
	st.global.f32 	[%rd9+8], %f437;
$L__BB46_89:
	setp.ge.s32 	%p121, %r82, %r90;
	setp.ge.s32 	%p122, %r71, %r91;
	or.pred  	%p123, %p121, %p122;
	@%p123 bra 	$L__BB46_91;
	ld.global.f32 	%f438, [%rd9+12];
	mul.f32 	%f439, %f258, %f438;
	fma.rn.f32 	%f440, %f257, %f681, %f439;
	st.global.f32 	[%rd9+12], %f440;
$L__BB46_91:
	setp.ge.s32 	%p124, %r82, %r90;
	setp.ge.s32 	%p125, %r72, %r91;
	or.pred  	%p126, %p124, %p125;
	@%p126 bra 	$L__BB46_93;
	ld.global.f32 	%f441, [%rd9+16];
	mul.f32 	%f442, %f258, %f441;
	fma.rn.f32 	%f443, %f257, %f680, %f442;
	st.global.f32 	[%rd9+16], %f443;
$L__BB46_93:
	setp.ge.s32 	%p127, %r82, %r90;
	setp.ge.s32 	%p128, %r73, %r91;
	or.pred  	%p129, %p127, %p128;
	@%p129 bra 	$L__BB46_95;
	ld.global.f32 	%f444, [%rd9+20];
	mul.f32 	%f445, %f258, %f444;
	fma.rn.f32 	%f446, %f257, %f679, %f445;
	st.global.f32 	[%rd9+20], %f446;
$L__BB46_95:
	setp.ge.s32 	%p130, %r82, %r90;
	setp.ge.s32 	%p131, %r74, %r91;
	or.pred  	%p132, %p130, %p131;
	@%p132 bra 	$L__BB46_97;
	ld.global.f32 	%f447, [%rd9+24];
	mul.f32 	%f448, %f258, %f447;
	fma.rn.f32 	%f449, %f257, %f678, %f448;
	st.global.f32 	[%rd9+24], %f449;
$L__BB46_97:
	setp.ge.s32 	%p133, %r82, %r90;
	setp.ge.s32 	%p134, %r75, %r91;
	or.pred  	%p135, %p133, %p134;
	@%p135 bra 	$L__BB46_99;
	ld.global.f32 	%f450, [%rd9+28];
	mul.f32 	%f451, %f258, %f450;
	fma.rn.f32 	%f452, %f257, %f677, %f451;
	st.global.f32 	[%rd9+28], %f452;
$L__BB46_99:
	setp.ge.s32 	%p136, %r274, %r91;
	add.s32 	%r84, %r34, 5;
	setp.ge.s32 	%p137, %r84, %r90;
	add.s32 	%r85, %r83, %r91;
	or.pred  	%p138, %p137, %p136;
	@%p138 bra 	$L__BB46_101;
	add.s32 	%r280, %r274, %r85;
	mul.wide.s32 	%rd69, %r280, 4;
	add.s64 	%rd70, %rd1, %rd69;
	ld.global.f32 	%f453, [%rd70];
	mul.f32 	%f454, %f258, %f453;
	fma.rn.f32 	%f455, %f257, %f676, %f454;
	st.global.f32 	[%rd70], %f455;
$L__BB46_101:
	setp.ge.s32 	%p139, %r84, %r90;
	setp.ge.s32 	%p140, %r69, %r91;
	cvt.s64.s32 	%rd71, %r85;
	add.s64 	%rd72, %rd4, %rd71;
	shl.b64 	%rd73, %rd72, 2;
	add.s64 	%rd10, %rd1, %rd73;
	or.pred  	%p141, %p139, %p140;
	@%p141 bra 	$L__BB46_103;
	ld.global.f32 	%f456, [%rd10+4];
	mul.f32 	%f457, %f258, %f456;
	fma.rn.f32 	%f458, %f257, %f675, %f457;
	st.global.f32 	[%rd10+4], %f458;
$L__BB46_103:
	setp.ge.s32 	%p142, %r84, %r90;
	setp.ge.s32 	%p143, %r70, %r91;
	or.pred  	%p144, %p142, %p143;
	@%p144 bra 	$L__BB46_105;
	ld.global.f32 	%f459, [%rd10+8];
	mul.f32 	%f460, %f258, %f459;
	fma.rn.f32 	%f461, %f257, %f674, %f460;
	st.global.f32 	[%rd10+8], %f461;
$L__BB46_105:
	setp.ge.s32 	%p145, %r84, %r90;
	setp.ge.s32 	%p146, %r71, %r91;
	or.pred  	%p147, %p145, %p146;
	@%p147 bra 	$L__BB46_107;
	ld.global.f32 	%f462, [%rd10+12];
	mul.f32 	%f463, %f258, %f462;
	fma.rn.f32 	%f464, %f257, %f673, %f463;
	st.global.f32 	[%rd10+12], %f464;
$L__BB46_107:
	setp.ge.s32 	%p148, %r84, %r90;
	setp.ge.s32 	%p149, %r72, %r91;
	or.pred  	%p150, %p148, %p149;
	@%p150 bra 	$L__BB46_109;
	ld.global.f32 	%f465, [%rd10+16];
	mul.f32 	%f466, %f258, %f465;
	fma.rn.f32 	%f467, %f257, %f672, %f466;
	st.global.f32 	[%rd10+16], %f467;
$L__BB46_109:
	setp.ge.s32 	%p151, %r84, %r90;
	setp.ge.s32 	%p152, %r73, %r91;
	or.pred  	%p153, %p151, %p152;
	@%p153 bra 	$L__BB46_111;
	ld.global.f32 	%f468, [%rd10+20];
	mul.f32 	%f469, %f258, %f468;
	fma.rn.f32 	%f470, %f257, %f671, %f469;
	st.global.f32 	[%rd10+20], %f470;
$L__BB46_111:
	setp.ge.s32 	%p154, %r84, %r90;
	setp.ge.s32 	%p155, %r74, %r91;
	or.pred  	%p156, %p154, %p155;
	@%p156 bra 	$L__BB46_113;
	ld.global.f32 	%f471, [%rd10+24];
	mul.f32 	%f472, %f258, %f471;
	fma.rn.f32 	%f473, %f257, %f670, %f472;
	st.global.f32 	[%rd10+24], %f473;
$L__BB46_113:
	setp.ge.s32 	%p157, %r84, %r90;
	setp.ge.s32 	%p158, %r75, %r91;
	or.pred  	%p159, %p157, %p158;
	@%p159 bra 	$L__BB46_115;
	ld.global.f32 	%f474, [%rd10+28];
	mul.f32 	%f475, %f258, %f474;
	fma.rn.f32 	%f476, %f257, %f669, %f475;
	st.global.f32 	[%rd10+28], %f476;
$L__BB46_115:
	setp.ge.s32 	%p160, %r274, %r91;
	add.s32 	%r86, %r34, 6;
	setp.ge.s32 	%p161, %r86, %r90;
	add.s32 	%r87, %r85, %r91;
	or.pred  	%p162, %p161, %p160;
	@%p162 bra 	$L__BB46_117;
	add.s32 	%r281, %r274, %r87;
	mul.wide.s32 	%rd74, %r281, 4;
	add.s64 	%rd75, %rd1, %rd74;
	ld.global.f32 	%f477, [%rd75];
	mul.f32 	%f478, %f258, %f477;
	fma.rn.f32 	%f479, %f257, %f668, %f478;
	st.global.f32 	[%rd75], %f479;
$L__BB46_117:
	setp.ge.s32 	%p163, %r86, %r90;
	setp.ge.s32 	%p164, %r69, %r91;
	cvt.s64.s32 	%rd76, %r87;
	add.s64 	%rd77, %rd4, %rd76;
	shl.b64 	%rd78, %rd77, 2;
	add.s64 	%rd11, %rd1, %rd78;
	or.pred  	%p165, %p163, %p164;
	@%p165 bra 	$L__BB46_119;
	ld.global.f32 	%f480, [%rd11+4];
	mul.f32 	%f481, %f258, %f480;
	fma.rn.f32 	%f482, %f257, %f667, %f481;
	st.global.f32 	[%rd11+4], %f482;
$L__BB46_119:
	setp.ge.s32 	%p166, %r86, %r90;
	setp.ge.s32 	%p167, %r70, %r91;
	or.pred  	%p168, %p166, %p167;
	@%p168 bra 	$L__BB46_121;
	ld.global.f32 	%f483, [%rd11+8];
	mul.f32 	%f484, %f258, %f483;
	fma.rn.f32 	%f485, %f257, %f666, %f484;
	st.global.f32 	[%rd11+8], %f485;
$L__BB46_121:
	setp.ge.s32 	%p169, %r86, %r90;
	setp.ge.s32 	%p170, %r71, %r91;
	or.pred  	%p171, %p169, %p170;
	@%p171 bra 	$L__BB46_123;
	ld.global.f32 	%f486, [%rd11+12];
	mul.f32 	%f487, %f258, %f486;
	fma.rn.f32 	%f488, %f257, %f665, %f487;
	st.global.f32 	[%rd11+12], %f488;
$L__BB46_123:
	setp.ge.s32 	%p172, %r86, %r90;
	setp.ge.s32 	%p173, %r72, %r91;
	or.pred  	%p174, %p172, %p173;
	@%p174 bra 	$L__BB46_125;
	ld.global.f32 	%f489, [%rd11+16];
	mul.f32 	%f490, %f258, %f489;
	fma.rn.f32 	%f491, %f257, %f664, %f490;
	st.global.f32 	[%rd11+16], %f491;
$L__BB46_125:
	setp.ge.s32 	%p175, %r86, %r90;
	setp.ge.s32 	%p176, %r73, %r91;
	or.pred  	%p177, %p175, %p176;
	@%p177 bra 	$L__BB46_127;
	ld.global.f32 	%f492, [%rd11+20];
	mul.f32 	%f493, %f258, %f492;
	fma.rn.f32 	%f494, %f257, %f663, %f493;
	st.global.f32 	[%rd11+20], %f494;
$L__BB46_127:
	setp.ge.s32 	%p178, %r86, %r90;
	setp.ge.s32 	%p179, %r74, %r91;
	or.pred  	%p180, %p178, %p179;
	@%p180 bra 	$L__BB46_129;
	ld.global.f32 	%f495, [%rd11+24];
	mul.f32 	%f496, %f258, %f495;
	fma.rn.f32 	%f497, %f257, %f662, %f496;
	st.global.f32 	[%rd11+24], %f497;
$L__BB46_129:
	setp.ge.s32 	%p181, %r86, %r90;
	setp.ge.s32 	%p182, %r75, %r91;
	or.pred  	%p183, %p181, %p182;
	@%p183 bra 	$L__BB46_131;
	ld.global.f32 	%f498, [%rd11+28];
	mul.f32 	%f499, %f258, %f498;
	fma.rn.f32 	%f500, %f257, %f661, %f499;
	st.global.f32 	[%rd11+28], %f500;
$L__BB46_131:
	setp.ge.s32 	%p184, %r274, %r91;
	add.s32 	%r88, %r34, 7;
	setp.ge.s32 	%p185, %r88, %r90;
	add.s32 	%r89, %r87, %r91;
	or.pred  	%p186, %p185, %p184;
	@%p186 bra 	$L__BB46_133;
	add.s32 	%r282, %r274, %r89;
	mul.wide.s32 	%rd79, %r282, 4;
	add.s64 	%rd80, %rd1, %rd79;
	ld.global.f32 	%f501, [%rd80];
	mul.f32 	%f502, %f258, %f501;
	fma.rn.f32 	%f503, %f257, %f660, %f502;
	st.global.f32 	[%rd80], %f503;
$L__BB46_133:
	setp.ge.s32 	%p187, %r88, %r90;
	setp.ge.s32 	%p188, %r69, %r91;
	cvt.s64.s32 	%rd81, %r89;
	add.s64 	%rd82, %rd4, %rd81;
	shl.b64 	%rd83, %rd82, 2;
	add.s64 	%rd12, %rd1, %rd83;
	or.pred  	%p189, %p187, %p188;
	@%p189 bra 	$L__BB46_135;
	ld.global.f32 	%f504, [%rd12+4];
	mul.f32 	%f505, %f258, %f504;
	fma.rn.f32 	%f506, %f257, %f659, %f505;
	st.global.f32 	[%rd12+4], %f506;
$L__BB46_135:
	setp.ge.s32 	%p190, %r88, %r90;
	setp.ge.s32 	%p191, %r70, %r91;
	or.pred  	%p192, %p190, %p191;
	@%p192 bra 	$L__BB46_137;
	ld.global.f32 	%f507, [%rd12+8];
	mul.f32 	%f508, %f258, %f507;
	fma.rn.f32 	%f509, %f257, %f658, %f508;
	st.global.f32 	[%rd12+8], %f509;
$L__BB46_137:
	setp.ge.s32 	%p193, %r88, %r90;
	setp.ge.s32 	%p194, %r71, %r91;
	or.pred  	%p195, %p193, %p194;
	@%p195 bra 	$L__BB46_139;
	ld.global.f32 	%f510, [%rd12+12];
	mul.f32 	%f511, %f258, %f510;
	fma.rn.f32 	%f512, %f257, %f657, %f511;
	st.global.f32 	[%rd12+12], %f512;
$L__BB46_139:
	setp.ge.s32 	%p196, %r88, %r90;
	setp.ge.s32 	%p197, %r72, %r91;
	or.pred  	%p198, %p196, %p197;
	@%p198 bra 	$L__BB46_141;
	ld.global.f32 	%f513, [%rd12+16];
	mul.f32 	%f514, %f258, %f513;
	fma.rn.f32 	%f515, %f257, %f656, %f514;
	st.global.f32 	[%rd12+16], %f515;
$L__BB46_141:
	setp.ge.s32 	%p199, %r88, %r90;
	setp.ge.s32 	%p200, %r73, %r91;
	or.pred  	%p201, %p199, %p200;
	@%p201 bra 	$L__BB46_143;
	ld.global.f32 	%f516, [%rd12+20];
	mul.f32 	%f517, %f258, %f516;
	fma.rn.f32 	%f518, %f257, %f655, %f517;
	st.global.f32 	[%rd12+20], %f518;
$L__BB46_143:
	setp.ge.s32 	%p202, %r88, %r90;
	setp.ge.s32 	%p203, %r74, %r91;
	or.pred  	%p204, %p202, %p203;
	@%p204 bra 	$L__BB46_145;
	ld.global.f32 	%f519, [%rd12+24];
	mul.f32 	%f520, %f258, %f519;
	fma.rn.f32 	%f521, %f257, %f654, %f520;
	st.global.f32 	[%rd12+24], %f521;
$L__BB46_145:
	setp.ge.s32 	%p205, %r88, %r90;
	setp.ge.s32 	%p206, %r75, %r91;
	or.pred  	%p207, %p205, %p206;
	@%p207 bra 	$L__BB46_147;
	ld.global.f32 	%f522, [%rd12+28];
	mul.f32 	%f523, %f258, %f522;
	fma.rn.f32 	%f524, %f257, %f653, %f523;
	st.global.f32 	[%rd12+28], %f524;
$L__BB46_147:
	ret;

}
	// .globl	_Z17sgemm_warp_tilingILi64ELi128ELi8ELi32ELi32ELi4ELi8EEvPKfS1_Pfiiiff
.visible .entry _Z17sgemm_warp_tilingILi64ELi128ELi8ELi32ELi32ELi4ELi8EEvPKfS1_Pfiiiff(
	.param .u64 .ptr .align 1 _Z17sgemm_warp_tilingILi64ELi128ELi8ELi32ELi32ELi4ELi8EEvPKfS1_Pfiiiff_param_0,
	.param .u64 .ptr .align 1 _Z17sgemm_warp_tilingILi64ELi128ELi8ELi32ELi32ELi4ELi8EEvPKfS1_Pfiiiff_param_1,
	.param .u64 .ptr .align 1 _Z17sgemm_warp_tilingILi64ELi128ELi8ELi32ELi32ELi4ELi8EEvPKfS1_Pfiiiff_param_2,
	.param .u32 _Z17sgemm_warp_tilingILi64ELi128ELi8ELi32ELi32ELi4ELi8EEvPKfS1_Pfiiiff_param_3,
	.param .u32 _Z17sgemm_warp_tilingILi64ELi128ELi8ELi32ELi32ELi4ELi8EEvPKfS1_Pfiiiff_param_4,
	.param .u32 _Z17sgemm_warp_tilingILi64ELi128ELi8ELi32ELi32ELi4ELi8EEvPKfS1_Pfiiiff_param_5,
	.param .f32 _Z17sgemm_warp_tilingILi64ELi128ELi8ELi32ELi32ELi4ELi8EEvPKfS1_Pfiiiff_param_6,
	.param .f32 _Z17sgemm_warp_tilingILi64ELi128ELi8ELi32ELi32ELi4ELi8EEvPKfS1_Pfiiiff_param_7
)
.maxntid 256
{
	.reg .pred 	%p<114>;
	.reg .b32 	%r<306>;
	.reg .b32 	%f<393>;
	.reg .b64 	%rd<60>;
	// demoted variable
	.shared .align 4 .b8 _ZZ17sgemm_warp_tilingILi64ELi128ELi8ELi32ELi32ELi4ELi8EEvPKfS1_PfiiiffE2As[2048];
	// demoted variable
	.shared .align 4 .b8 _ZZ17sgemm_warp_tilingILi64ELi128ELi8ELi32ELi32ELi4ELi8EEvPKfS1_PfiiiffE2Bs[4096];
	ld.param.u64 	%rd9, [_Z17sgemm_warp_tilingILi64ELi128ELi8ELi32ELi32ELi4ELi8EEvPKfS1_Pfiiiff_param_0];
	ld.param.u64 	%rd10, [_Z17sgemm_warp_tilingILi64ELi128ELi8ELi32ELi32ELi4ELi8EEvPKfS1_Pfiiiff_param_1];
	ld.param.u64 	%rd11, [_Z17sgemm_warp_tilingILi64ELi128ELi8ELi32ELi32ELi4ELi8EEvPKfS1_Pfiiiff_param_2];
	ld.param.u32 	%r71, [_Z17sgemm_warp_tilingILi64ELi128ELi8ELi32ELi32ELi4ELi8EEvPKfS1_Pfiiiff_param_3];
	ld.param.u32 	%r72, [_Z17sgemm_warp_tilingILi64ELi128ELi8ELi32ELi32ELi4ELi8EEvPKfS1_Pfiiiff_param_4];
	ld.param.u32 	%r73, [_Z17sgemm_warp_tilingILi64ELi128ELi8ELi32ELi32ELi4ELi8EEvPKfS1_Pfiiiff_param_5];
	ld.param.f32 	%f129, [_Z17sgemm_warp_tilingILi64ELi128ELi8ELi32ELi32ELi4ELi8EEvPKfS1_Pfiiiff_param_6];
	ld.param.f32 	%f130, [_Z17sgemm_warp_tilingILi64ELi128ELi8ELi32ELi32ELi4ELi8EEvPKfS1_Pfiiiff_param_7];
	cvta.to.global.u64 	%rd1, %rd11;
	cvta.to.global.u64 	%rd2, %rd9;
	cvta.to.global.u64 	%rd3, %rd10;
	mov.u32 	%r74, %ctaid.y;
	shl.b32 	%r1, %r74, 6;
	mov.u32 	%r75, %ctaid.x;
	shl.b32 	%r2, %r75, 7;
	mov.u32 	%r76, %tid.x;
	mov.u32 	%r77, %ntid.x;
	mov.u32 	%r78, %tid.y;
	mad.lo.s32 	%r3, %r77, %r78, %r76;
	mov.u32 	%r79, %ntid.y;
	mul.lo.s32 	%r4, %r77, %r79;
	shr.u32 	%r5, %r3, 5;
	shr.u32 	%r6, %r3, 7;
	and.b32  	%r7, %r5, 3;
	shr.u32 	%r80, %r3, 2;
	and.b32  	%r8, %r80, 7;
	and.b32  	%r9, %r3, 3;
	setp.lt.s32 	%p1, %r73, -6;
	mov.f32 	%f361, 0f00000000;
	mov.f32 	%f362, %f361;
	mov.f32 	%f363, %f361;
	mov.f32 	%f364, %f361;
	mov.f32 	%f365, %f361;
	mov.f32 	%f366, %f361;
	mov.f32 	%f367, %f361;
	mov.f32 	%f368, %f361;
	mov.f32 	%f369, %f361;
	mov.f32 	%f370, %f361;
	mov.f32 	%f371, %f361;
	mov.f32 	%f372, %f361;
	mov.f32 	%f373, %f361;
	mov.f32 	%f374, %f361;
	mov.f32 	%f375, %f361;
	mov.f32 	%f376, %f361;
	mov.f32 	%f377, %f361;
	mov.f32 	%f378, %f361;
	mov.f32 	%f379, %f361;
	mov.f32 	%f380, %f361;
	mov.f32 	%f381, %f361;
	mov.f32 	%f382, %f361;
	mov.f32 	%f383, %f361;
	mov.f32 	%f384, %f361;
	mov.f32 	%f385, %f361;
	mov.f32 	%f386, %f361;
	mov.f32 	%f387, %f361;
	mov.f32 	%f388, %f361;
	mov.f32 	%f389, %f361;
	mov.f32 	%f390, %f361;
	mov.f32 	%f391, %f361;
	mov.f32 	%f392, %f361;
	@%p1 bra 	$L__BB47_20;
	add.s32 	%r82, %r73, -1;
	shr.s32 	%r83, %r82, 31;
	shr.u32 	%r84, %r83, 29;
	add.s32 	%r85, %r82, %r84;
	shr.s32 	%r10, %r85, 3;
	shl.b32 	%r86, %r6, 5;
	shl.b32 	%r87, %r8, 2;
	or.b32  	%r11, %r87, %r86;
	shl.b32 	%r88, %r7, 5;
	shl.b32 	%r89, %r9, 3;
	or.b32  	%r12, %r88, %r89;
	add.s32 	%r13, %r3, %r4;
	max.u32 	%r90, %r13, 128;
	setp.lt.u32 	%p2, %r13, 128;
	selp.u32 	%r91, 1, 0, %p2;
	add.s32 	%r92, %r13, %r91;
	sub.s32 	%r93, %r90, %r92;
	div.u32 	%r94, %r93, %r4;
	add.s32 	%r14, %r94, %r91;
	max.u32 	%r95, %r13, 256;
	setp.lt.u32 	%p3, %r13, 256;
	selp.u32 	%r96, 1, 0, %p3;
	add.s32 	%r97, %r13, %r96;
	sub.s32 	%r98, %r95, %r97;
	div.u32 	%r99, %r98, %r4;
	add.s32 	%r15, %r99, %r96;
	shl.b32 	%r100, %r3, 2;
	and.b32  	%r101, %r100, 4;
	shr.u32 	%r102, %r3, 1;
	add.s32 	%r103, %r1, %r102;
	mad.lo.s32 	%r16, %r103, %r73, %r101;
	shl.b32 	%r104, %r13, 2;
	and.b32  	%r105, %r104, 4;
	shr.u32 	%r106, %r13, 1;
	add.s32 	%r107, %r1, %r106;
	mad.lo.s32 	%r17, %r107, %r73, %r105;
	add.s32 	%r18, %r13, %r4;
	shr.u32 	%r19, %r13, 5;
	shr.u32 	%r20, %r18, 5;
	mov.b32 	%r293, 0;
	mov.f32 	%f361, 0f00000000;
	shl.b32 	%r275, %r11, 2;
	shl.b32 	%r280, %r12, 2;
$L__BB47_2:
	setp.gt.u32 	%p4, %r3, 127;
	shl.b32 	%r25, %r293, 3;
	@%p4 bra 	$L__BB47_10;
	and.b32  	%r108, %r14, 3;
	setp.eq.s32 	%p5, %r108, 3;
	mov.u32 	%r294, %r3;
	@%p5 bra 	$L__BB47_7;
	and.b32  	%r109, %r14, 3;
	setp.eq.s32 	%p6, %r109, 0;
	add.s32 	%r110, %r25, %r16;
	mul.wide.s32 	%rd12, %r110, 4;
	add.s64 	%rd13, %rd2, %rd12;
	ld.global.nc.v4.f32 	{%f133, %f134, %f135, %f136}, [%rd13];
	shl.b32 	%r111, %r3, 10;
	and.b32  	%r112, %r111, 1024;
	mov.u32 	%r113, _ZZ17sgemm_warp_tilingILi64ELi128ELi8ELi32ELi32ELi4ELi8EEvPKfS1_PfiiiffE2As;
	add.s32 	%r114, %r113, %r112;
	shl.b32 	%r115, %r3, 1;
	and.b32  	%r116, %r115, -4;
	add.s32 	%r117, %r114, %r116;
	st.shared.f32 	[%r117], %f133;
	st.shared.f32 	[%r117+256], %f134;
	st.shared.f32 	[%r117+512], %f135;
	st.shared.f32 	[%r117+768], %f136;
	mov.u32 	%r294, %r13;
	@%p6 bra 	$L__BB47_7;
	and.b32  	%r118, %r14, 3;
	setp.eq.s32 	%p7, %r118, 1;
	add.s32 	%r119, %r25, %r17;
	mul.wide.s32 	%rd14, %r119, 4;
	add.s64 	%rd15, %rd2, %rd14;
	ld.global.nc.v4.f32 	{%f137, %f138, %f139, %f140}, [%rd15];
	shl.b32 	%r120, %r13, 10;
	and.b32  	%r121, %r120, 1024;
	mov.u32 	%r122, _ZZ17sgemm_warp_tilingILi64ELi128ELi8ELi32ELi32ELi4ELi8EEvPKfS1_PfiiiffE2As;
	add.s32 	%r123, %r122, %r121;
	shl.b32 	%r124, %r13, 1;
	and.b32  	%r125, %r124, -4;
	add.s32 	%r126, %r123, %r125;
	st.shared.f32 	[%r126], %f137;
	st.shared.f32 	[%r126+256], %f138;
	st.shared.f32 	[%r126+512], %f139;
	st.shared.f32 	[%r126+768], %f140;
	mov.u32 	%r294, %r18;
	@%p7 bra 	$L__BB47_7;
	add.s32 	%r294, %r18, %r4;
	shl.b32 	%r127, %r18, 2;
	and.b32  	%r128, %r127, 4;
	shr.u32 	%r129, %r18, 1;
	add.s32 	%r130, %r1, %r129;
	mad.lo.s32 	%r131, %r130, %r73, %r128;
	add.s32 	%r132, %r25, %r131;
	mul.wide.s32 	%rd16, %r132, 4;
	add.s64 	%rd17, %rd2, %rd16;
	ld.global.nc.v4.f32 	{%f141, %f142, %f143, %f144}, [%rd17];
	shl.b32 	%r133, %r18, 10;
	and.b32  	%r134, %r133, 1024;
	mov.u32 	%r135, _ZZ17sgemm_warp_tilingILi64ELi128ELi8ELi32ELi32ELi4ELi8EEvPKfS1_PfiiiffE2As;
	add.s32 	%r136, %r135, %r134;
	shl.b32 	%r137, %r129, 2;
	add.s32 	%r138, %r136, %r137;
	st.shared.f32 	[%r138], %f141;
	st.shared.f32 	[%r138+256], %f142;
	st.shared.f32 	[%r138+512], %f143;
	st.shared.f32 	[%r138+768], %f144;
$L__BB47_7:
	setp.lt.u32 	%p8, %r14, 3;
	@%p8 bra 	$L__BB47_10;
	shl.b32 	%r296, %r294, 2;
	shl.b32 	%r139, %r4, 3;
	add.s32 	%r302, %r139, %r296;
	shl.b32 	%r140, %r4, 1;
	add.s32 	%r301, %r140, %r294;
	mad.lo.s32 	%r300, %r4, 12, %r296;
	mad.lo.s32 	%r299, %r4, 3, %r294;
	add.s32 	%r298, %r4, %r294;
	shl.b32 	%r297, %r298, 2;
$L__BB47_9:
	.pragma "nounroll";
	and.b32  	%r141, %r296, 4;
	shr.u32 	%r142, %r294, 1;
	add.s32 	%r143, %r141, %r25;
	add.s32 	%r144, %r1, %r142;
	mad.lo.s32 	%r145, %r144, %r73, %r143;
	mul.wide.s32 	%rd18, %r145, 4;
	add.s64 	%rd19, %rd2, %rd18;
	ld.global.nc.v4.f32 	{%f145, %f146, %f147, %f148}, [%rd19];
	shl.b32 	%r146, %r296, 8;
	and.b32  	%r147, %r146, 1024;
	mov.u32 	%r148, _ZZ17sgemm_warp_tilingILi64ELi128ELi8ELi32ELi32ELi4ELi8EEvPKfS1_PfiiiffE2As;
	add.s32 	%r149, %r148, %r147;
	shl.b32 	%r150, %r142, 2;
	add.s32 	%r151, %r149, %r150;
	st.shared.f32 	[%r151], %f145;
	st.shared.f32 	[%r151+256], %f146;
	st.shared.f32 	[%r151+512], %f147;
	st.shared.f32 	[%r151+768], %f148;
	add.s32 	%r152, %r294, %r4;
	and.b32  	%r153, %r297, 4;
	shr.u32 	%r154, %r298, 1;
	add.s32 	%r155, %r153, %r25;
	add.s32 	%r156, %r1, %r154;
	mad.lo.s32 	%r157, %r156, %r73, %r155;
	mul.wide.s32 	%rd20, %r157, 4;
	add.s64 	%rd21, %rd2, %rd20;
	ld.global.nc.v4.f32 	{%f149, %f150, %f151, %f152}, [%rd21];
	shl.b32 	%r158, %r297, 8;
	and.b32  	%r159, %r158, 1024;
	add.s32 	%r160, %r148, %r159;
	shl.b32 	%r161, %r154, 2;
	add.s32 	%r162, %r160, %r161;
	st.shared.f32 	[%r162], %f149;
	st.shared.f32 	[%r162+256], %f150;
	st.shared.f32 	[%r162+512], %f151;
	st.shared.f32 	[%r162+768], %f152;
	add.s32 	%r163, %r152, %r4;
	and.b32  	%r164, %r302, 4;
	shr.u32 	%r165, %r301, 1;
	add.s32 	%r166, %r164, %r25;
	add.s32 	%r167, %r1, %r165;
	mad.lo.s32 	%r168, %r167, %r73, %r166;
	mul.wide.s32 	%rd22, %r168, 4;
	add.s64 	%rd23, %rd2, %rd22;
	ld.global.nc.v4.f32 	{%f153, %f154, %f155, %f156}, [%rd23];
	shl.b32 	%r169, %r302, 8;
	and.b32  	%r170, %r169, 1024;
	add.s32 	%r171, %r148, %r170;
	shl.b32 	%r172, %r165, 2;
	add.s32 	%r173, %r171, %r172;
	st.shared.f32 	[%r173], %f153;
	st.shared.f32 	[%r173+256], %f154;
	st.shared.f32 	[%r173+512], %f155;
	st.shared.f32 	[%r173+768], %f156;
	add.s32 	%r174, %r163, %r4;
	and.b32  	%r175, %r300, 4;
	shr.u32 	%r176, %r299, 1;
	add.s32 	%r177, %r175, %r25;
	add.s32 	%r178, %r1, %r176;
	mad.lo.s32 	%r179, %r178, %r73, %r177;
	mul.wide.s32 	%rd24, %r179, 4;
	add.s64 	%rd25, %rd2, %rd24;
	ld.global.nc.v4.f32 	{%f157, %f158, %f159, %f160}, [%rd25];
	shl.b32 	%r180, %r300, 8;
	and.b32  	%r181, %r180, 1024;
	add.s32 	%r182, %r148, %r181;
	shl.b32 	%r183, %r176, 2;
	add.s32 	%r184, %r182, %r183;
	st.shared.f32 	[%r184], %f157;
	st.shared.f32 	[%r184+256], %f158;
	st.shared.f32 	[%r184+512], %f159;
	st.shared.f32 	[%r184+768], %f160;
	add.s32 	%r294, %r174, %r4;
	shl.b32 	%r185, %r4, 4;
	add.s32 	%r302, %r302, %r185;
	shl.b32 	%r186, %r4, 2;
	add.s32 	%r301, %r301, %r186;
	add.s32 	%r300, %r300, %r185;
	add.s32 	%r299, %r299, %r186;
	add.s32 	%r298, %r298, %r186;
	add.s32 	%r297, %r297, %r185;
	add.s32 	%r296, %r296, %r185;
	setp.lt.u32 	%p9, %r294, 128;
	@%p9 bra 	$L__BB47_9;
$L__BB47_10:
	setp.gt.u32 	%p10, %r3, 255;
	@%p10 bra 	$L__BB47_17;
	and.b32  	%r187, %r15, 3;
	setp.eq.s32 	%p11, %r187, 3;
	mov.u32 	%r295, %r3;
	@%p11 bra 	$L__BB47_15;
	and.b32  	%r188, %r15, 3;
	setp.eq.s32 	%p12, %r188, 0;
	add.s32 	%r189, %r25, %r5;
	shl.b32 	%r190, %r3, 2;
	and.b32  	%r191, %r190, 124;
	add.s32 	%r192, %r191, %r2;
	mad.lo.s32 	%r193, %r189, %r72, %r192;
	mul.wide.s32 	%rd26, %r193, 4;
	add.s64 	%rd27, %rd3, %rd26;
	ld.global.nc.v4.f32 	{%f161, %f162, %f163, %f164}, [%rd27];
	shl.b32 	%r194, %r5, 9;
	mov.u32 	%r195, _ZZ17sgemm_warp_tilingILi64ELi128ELi8ELi32ELi32ELi4ELi8EEvPKfS1_PfiiiffE2Bs;
	add.s32 	%r196, %r195, %r194;
	shl.b32 	%r197, %r3, 4;
	and.b32  	%r198, %r197, 496;
	add.s32 	%r199, %r196, %r198;
	st.shared.f32 	[%r199], %f161;
	st.shared.f32 	[%r199+4], %f162;
	st.shared.f32 	[%r199+8], %f163;
	st.shared.f32 	[%r199+12], %f164;
	mov.u32 	%r295, %r13;
	@%p12 bra 	$L__BB47_15;
	and.b32  	%r200, %r15, 3;
	setp.eq.s32 	%p13, %r200, 1;
	add.s32 	%r201, %r25, %r19;
	shl.b32 	%r202, %r13, 2;
	and.b32  	%r203, %r202, 124;
	add.s32 	%r204, %r203, %r2;
	mad.lo.s32 	%r205, %r201, %r72, %r204;
	mul.wide.s32 	%rd28, %r205, 4;
	add.s64 	%rd29, %rd3, %rd28;
	ld.global.nc.v4.f32 	{%f165, %f166, %f167, %f168}, [%rd29];
	shl.b32 	%r206, %r19, 9;
	mov.u32 	%r207, _ZZ17sgemm_warp_tilingILi64ELi128ELi8ELi32ELi32ELi4ELi8EEvPKfS1_PfiiiffE2Bs;
	add.s32 	%r208, %r207, %r206;
	shl.b32 	%r209, %r13, 4;
	and.b32  	%r210, %r209, 496;
	add.s32 	%r211, %r208, %r210;
	st.shared.f32 	[%r211], %f165;
	st.shared.f32 	[%r211+4], %f166;
	st.shared.f32 	[%r211+8], %f167;
	st.shared.f32 	[%r211+12], %f168;
	mov.u32 	%r295, %r18;
	@%p13 bra 	$L__BB47_15;
	add.s32 	%r295, %r18, %r4;
	add.s32 	%r212, %r25, %r20;
	shl.b32 	%r213, %r18, 2;
	and.b32  	%r214, %r213, 124;
	add.s32 	%r215, %r214, %r2;
	mad.lo.s32 	%r216, %r212, %r72, %r215;
	mul.wide.s32 	%rd30, %r216, 4;
	add.s64 	%rd31, %rd3, %rd30;
	ld.global.nc.v4.f32 	{%f169, %f170, %f171, %f172}, [%rd31];
	shl.b32 	%r217, %r20, 9;
	mov.u32 	%r218, _ZZ17sgemm_warp_tilingILi64ELi128ELi8ELi32ELi32ELi4ELi8EEvPKfS1_PfiiiffE2Bs;
	add.s32 	%r219, %r218, %r217;
	shl.b32 	%r220, %r18, 4;
	and.b32  	%r221, %r220, 496;
	add.s32 	%r222, %r219, %r221;
	st.shared.f32 	[%r222], %f169;
	st.shared.f32 	[%r222+4], %f170;
	st.shared.f32 	[%r222+8], %f171;
	st.shared.f32 	[%r222+12], %f172;
$L__BB47_15:
	setp.lt.u32 	%p14, %r15, 3;
	@%p14 bra 	$L__BB47_17;
$L__BB47_16:
	.pragma "nounroll";
	shl.b32 	%r223, %r295, 2;
	and.b32  	%r224, %r223, 124;
	shr.u32 	%r225, %r295, 5;
	add.s32 	%r226, %r224, %r2;
	add.s32 	%r227, %r25, %r225;
	mad.lo.s32 	%r228, %r227, %r72, %r226;
	mul.wide.s32 	%rd32, %r228, 4;
	add.s64 	%rd33, %rd3, %rd32;
	ld.global.nc.v4.f32 	{%f173, %f174, %f175, %f176}, [%rd33];
	shl.b32 	%r229, %r225, 9;
	mov.u32 	%r230, _ZZ17sgemm_warp_tilingILi64ELi128ELi8ELi32ELi32ELi4ELi8EEvPKfS1_PfiiiffE2Bs;
	add.s32 	%r231, %r230, %r229;
	shl.b32 	%r232, %r295, 4;
	and.b32  	%r233, %r232, 496;
	add.s32 	%r234, %r231, %r233;
	st.shared.f32 	[%r234], %f173;
	st.shared.f32 	[%r234+4], %f174;
	st.shared.f32 	[%r234+8], %f175;
	st.shared.f32 	[%r234+12], %f176;
	add.s32 	%r235, %r295, %r4;
	shl.b32 	%r236, %r235, 2;
	and.b32  	%r237, %r236, 124;
	shr.u32 	%r238, %r235, 5;
	add.s32 	%r239, %r237, %r2;
	add.s32 	%r240, %r25, %r238;
	mad.lo.s32 	%r241, %r240, %r72, %r239;
	mul.wide.s32 	%rd34, %r241, 4;
	add.s64 	%rd35, %rd3, %rd34;
	ld.global.nc.v4.f32 	{%f177, %f178, %f179, %f180}, [%rd35];
	shl.b32 	%r242, %r238, 9;
	add.s32 	%r243, %r230, %r242;
	shl.b32 	%r244, %r235, 4;
	and.b32  	%r245, %r244, 496;
	add.s32 	%r246, %r243, %r245;
	st.shared.f32 	[%r246], %f177;
	st.shared.f32 	[%r246+4], %f178;
	st.shared.f32 	[%r246+8], %f179;
	st.shared.f32 	[%r246+12], %f180;
	add.s32 	%r247, %r235, %r4;
	shl.b32 	%r248, %r247, 2;
	and.b32  	%r249, %r248, 124;
	shr.u32 	%r250, %r247, 5;
	add.s32 	%r251, %r249, %r2;
	add.s32 	%r252, %r25, %r250;
	mad.lo.s32 	%r253, %r252, %r72, %r251;
	mul.wide.s32 	%rd36, %r253, 4;
	add.s64 	%rd37, %rd3, %rd36;
	ld.global.nc.v4.f32 	{%f181, %f182, %f183, %f184}, [%rd37];
	shl.b32 	%r254, %r250, 9;
	add.s32 	%r255, %r230, %r254;
	shl.b32 	%r256, %r247, 4;
	and.b32  	%r257, %r256, 496;
	add.s32 	%r258, %r255, %r257;
	st.shared.f32 	[%r258], %f181;
	st.shared.f32 	[%r258+4], %f182;
	st.shared.f32 	[%r258+8], %f183;
	st.shared.f32 	[%r258+12], %f184;
	add.s32 	%r259, %r247, %r4;
	shl.b32 	%r260, %r259, 2;
	and.b32  	%r261, %r260, 124;
	shr.u32 	%r262, %r259, 5;
	add.s32 	%r263, %r261, %r2;
	add.s32 	%r264, %r25, %r262;
	mad.lo.s32 	%r265, %r264, %r72, %r263;
	mul.wide.s32 	%rd38, %r265, 4;
	add.s64 	%rd39, %rd3, %rd38;
	ld.global.nc.v4.f32 	{%f185, %f186, %f187, %f188}, [%rd39];
	shl.b32 	%r266, %r262, 9;
	add.s32 	%r267, %r230, %r266;
	shl.b32 	%r268, %r259, 4;
	and.b32  	%r269, %r268, 496;
	add.s32 	%r270, %r267, %r269;
	st.shared.f32 	[%r270], %f185;
	st.shared.f32 	[%r270+4], %f186;
	st.shared.f32 	[%r270+8], %f187;
	st.shared.f32 	[%r270+12], %f188;
	add.s32 	%r295, %r259, %r4;
	setp.lt.u32 	%p15, %r295, 256;
	@%p15 bra 	$L__BB47_16;
$L__BB47_17:
	bar.sync 	0;
	mov.b32 	%r305, 0;
$L__BB47_18:
	shl.b32 	%r272, %r305, 8;
	mov.u32 	%r273, _ZZ17sgemm_warp_tilingILi64ELi128ELi8ELi32ELi32ELi4ELi8EEvPKfS1_PfiiiffE2As;
	add.s32 	%r274, %r273, %r272;
	add.s32 	%r276, %r274, %r275;
	ld.shared.f32 	%f189, [%r276];
	ld.shared.f32 	%f190, [%r276+4];
	ld.shared.f32 	%f191, [%r276+8];
	ld.shared.f32 	%f192, [%r276+12];
	shl.b32 	%r277, %r305, 9;
	mov.u32 	%r278, _ZZ17sgemm_warp_tilingILi64ELi128ELi8ELi32ELi32ELi4ELi8EEvPKfS1_PfiiiffE2Bs;
	add.s32 	%r279, %r278, %r277;
	add.s32 	%r281, %r279, %r280;
	ld.shared.f32 	%f193, [%r281];
	ld.shared.f32 	%f194, [%r281+4];
	ld.shared.f32 	%f195, [%r281+8];
	ld.shared.f32 	%f196, [%r281+12];
	ld.shared.f32 	%f197, [%r281+16];
	ld.shared.f32 	%f198, [%r281+20];
	ld.shared.f32 	%f199, [%r281+24];
	ld.shared.f32 	%f200, [%r281+28];
	fma.rn.f32 	%f392, %f189, %f193, %f392;
	fma.rn.f32 	%f391, %f189, %f194, %f391;
	fma.rn.f32 	%f390, %f189, %f195, %f390;
	fma.rn.f32 	%f389, %f189, %f196, %f389;
	fma.rn.f32 	%f388, %f189, %f197, %f388;
	fma.rn.f32 	%f387, %f189, %f198, %f387;
	fma.rn.f32 	%f386, %f189, %f199, %f386;
	fma.rn.f32 	%f385, %f189, %f200, %f385;
	fma.rn.f32 	%f384, %f190, %f193, %f384;
	fma.rn.f32 	%f383, %f190, %f194, %f383;
	fma.rn.f32 	%f382, %f190, %f195, %f382;
	fma.rn.f32 	%f381, %f190, %f196, %f381;
	fma.rn.f32 	%f380, %f190, %f197, %f380;
	fma.rn.f32 	%f379, %f190, %f198, %f379;
	fma.rn.f32 	%f378, %f190, %f199, %f378;
	fma.rn.f32 	%f377, %f190, %f200, %f377;
	fma.rn.f32 	%f376, %f191, %f193, %f376;
	fma.rn.f32 	%f375, %f191, %f194, %f375;
	fma.rn.f32 	%f374, %f191, %f195, %f374;
	fma.rn.f32 	%f373, %f191, %f196, %f373;
	fma.rn.f32 	%f372, %f191, %f197, %f372;
	fma.rn.f32 	%f371, %f191, %f198, %f371;
	fma.rn.f32 	%f370, %f191, %f199, %f370;
	fma.rn.f32 	%f369, %f191, %f200, %f369;
	fma.rn.f32 	%f368, %f192, %f193, %f368;
	fma.rn.f32 	%f367, %f192, %f194, %f367;
	fma.rn.f32 	%f366, %f192, %f195, %f366;
	fma.rn.f32 	%f365, %f192, %f196, %f365;
	fma.rn.f32 	%f364, %f192, %f197, %f364;
	fma.rn.f32 	%f363, %f192, %f198, %f363;
	fma.rn.f32 	%f362, %f192, %f199, %f362;
	fma.rn.f32 	%f361, %f192, %f200, %f361;
	add.s32 	%r305, %r305, 1;
	setp.ne.s32 	%p16, %r305, 8;
	@%p16 bra 	$L__BB47_18;
	bar.sync 	0;
	add.s32 	%r57, %r293, 1;
	setp.eq.s32 	%p17, %r293, %r10;
	mov.u32 	%r293, %r57;
	@%p17 bra 	$L__BB47_20;
	bra.uni 	$L__BB47_2;
$L__BB47_20:
	shl.b32 	%r282, %r6, 5;
	add.s32 	%r283, %r282, %r1;
	shl.b32 	%r284, %r8, 2;
	add.s32 	%r21, %r283, %r284;
	shl.b32 	%r285, %r7, 5;
	shl.b32 	%r286, %r9, 3;
	add.s32 	%r287, %r286, %r2;
	add.s32 	%r288, %r287, %r285;
	setp.lt.s32 	%p18, %r21, %r71;
	mul.lo.s32 	%r23, %r21, %r72;
	setp.lt.s32 	%p19, %r288, %r72;
	and.pred  	%p20, %p18, %p19;
	@%p20 bra 	$L__BB47_21;
	bra.uni 	$L__BB47_22;
$L__BB47_21:
	add.s32 	%r289, %r288, %r23;
	mul.wide.s32 	%rd40, %r289, 4;
	add.s64 	%rd41, %rd1, %rd40;
	ld.global.f32 	%f201, [%rd41];
	mul.f32 	%f202, %f130, %f201;
	fma.rn.f32 	%f203, %f129, %f392, %f202;
	st.global.f32 	[%rd41], %f203;
$L__BB47_22:
	setp.ge.s32 	%p21, %r21, %r71;
	add.s32 	%r58, %r288, 1;
	setp.ge.s32 	%p22, %r58, %r72;
	cvt.s64.s32 	%rd42, %r23;
	cvt.s64.s32 	%rd4, %r288;
	add.s64 	%rd43, %rd4, %rd42;
	shl.b64 	%rd44, %rd43, 2;
	add.s64 	%rd5, %rd1, %rd44;
	or.pred  	%p23, %p21, %p22;
	@%p23 bra 	$L__BB47_24;
	ld.global.f32 	%f204, [%rd5+4];
	mul.f32 	%f205, %f130, %f204;
	fma.rn.f32 	%f206, %f129, %f391, %f205;
	st.global.f32 	[%rd5+4], %f206;
$L__BB47_24:
	setp.ge.s32 	%p24, %r21, %r71;
	add.s32 	%r59, %r288, 2;
	setp.ge.s32 	%p25, %r59, %r72;
	or.pred  	%p26, %p24, %p25;
	@%p26 bra 	$L__BB47_26;
	ld.global.f32 	%f207, [%rd5+8];
	mul.f32 	%f208, %f130, %f207;
	fma.rn.f32 	%f209, %f129, %f390, %f208;
	st.global.f32 	[%rd5+8], %f209;
$L__BB47_26:
	setp.ge.s32 	%p27, %r21, %r71;
	add.s32 	%r60, %r288, 3;
	setp.ge.s32 	%p28, %r60, %r72;
	or.pred  	%p29, %p27, %p28;
	@%p29 bra 	$L__BB47_28;
	ld.global.f32 	%f210, [%rd5+12];
	mul.f32 	%f211, %f130, %f210;
	fma.rn.f32 	%f212, %f129, %f389, %f211;
	st.global.f32 	[%rd5+12], %f212;
$L__BB47_28:
	setp.ge.s32 	%p30, %r21, %r71;
	add.s32 	%r61, %r288, 4;
	setp.ge.s32 	%p31, %r61, %r72;
	or.pred  	%p32, %p30, %p31;
	@%p32 bra 	$L__BB47_30;
	ld.global.f32 	%f213, [%rd5+16];
	mul.f32 	%f214, %f130, %f213;
	fma.rn.f32 	%f215, %f129, %f388, %f214;
	st.global.f32 	[%rd5+16], %f215;
$L__BB47_30:
	setp.ge.s32 	%p33, %r21, %r71;
	add.s32 	%r62, %r288, 5;
	setp.ge.s32 	%p34, %r62, %r72;
	or.pred  	%p35, %p33, %p34;
	@%p35 bra 	$L__BB47_32;
	ld.global.f32 	%f216, [%rd5+20];
	mul.f32 	%f217, %f130, %f216;
	fma.rn.f32 	%f218, %f129, %f387, %f217;
	st.global.f32 	[%rd5+20], %f218;
$L__BB47_32:
	setp.ge.s32 	%p36, %r21, %r71;
	add.s32 	%r63, %r288, 6;
	setp.ge.s32 	%p37, %r63, %r72;
	or.pred  	%p38, %p36, %p37;
	@%p38 bra 	$L__BB47_34;
	ld.global.f32 	%f219, [%rd5+24];
	mul.f32 	%f220, %f130, %f219;
	fma.rn.f32 	%f221, %f129, %f386, %f220;
	st.global.f32 	[%rd5+24], %f221;
$L__BB47_34:
	setp.ge.s32 	%p39, %r21, %r71;
	add.s32 	%r64, %r288, 7;
	setp.ge.s32 	%p40, %r64, %r72;
	or.pred  	%p41, %p39, %p40;
	@%p41 bra 	$L__BB47_36;
	ld.global.f32 	%f222, [%rd5+28];
	mul.f32 	%f223, %f130, %f222;
	fma.rn.f32 	%f224, %f129, %f385, %f223;
	st.global.f32 	[%rd5+28], %f224;
$L__BB47_36:
	setp.ge.s32 	%p42, %r288, %r72;
	add.s32 	%r65, %r21, 1;
	setp.ge.s32 	%p43, %r65, %r71;
	add.s32 	%r66, %r23, %r72;
	or.pred  	%p44, %p43, %p42;
	@%p44 bra 	$L__BB47_38;
	add.s32 	%r290, %r288, %r66;
	mul.wide.s32 	%rd45, %r290, 4;
	add.s64 	%rd46, %rd1, %rd45;
	ld.global.f32 	%f225, [%rd46];
	mul.f32 	%f226, %f130, %f225;
	fma.rn.f32 	%f227, %f129, %f384, %f226;
	st.global.f32 	[%rd46], %f227;
$L__BB47_38:
	setp.ge.s32 	%p45, %r65, %r71;
	setp.ge.s32 	%p46, %r58, %r72;
	cvt.s64.s32 	%rd47, %r66;
	add.s64 	%rd48, %rd4, %rd47;
	shl.b64 	%rd49, %rd48, 2;
	add.s64 	%rd6, %rd1, %rd49;
	or.pred  	%p47, %p45, %p46;
	@%p47 bra 	$L__BB47_40;
	ld.global.f32 	%f228, [%rd6+4];
	mul.f32 	%f229, %f130, %f228;
	fma.rn.f32 	%f230, %f129, %f383, %f229;
	st.global.f32 	[%rd6+4], %f230;
$L__BB47_40:
	setp.ge.s32 	%p48, %r65, %r71;
	setp.ge.s32 	%p49, %r59, %r72;
	or.pred  	%p50, %p48, %p49;
	@%p50 bra 	$L__BB47_42;
	ld.global.f32 	%f231, [%rd6+8];
	mul.f32 	%f232, %f130, %f231;
	fma.rn.f32 	%f233, %f129, %f382, %f232;
	st.global.f32 	[%rd6+8], %f233;
$L__BB47_42:
	setp.ge.s32 	%p51, %r65, %r71;
	setp.ge.s32 	%p52, %r60, %r72;
	or.pred  	%p53, %p51, %p52;
	@%p53 bra 	$L__BB47_44;
	ld.global.f32 	%f234, [%rd6+12];
	mul.f32 	%f235, %f130, %f234;
	fma.rn.f32 	%f236, %f129, %f381, %f235;
	st.global.f32 	[%rd6+12], %f236;
$L__BB47_44:
	setp.ge.s32 	%p54, %r65, %r71;
	setp.ge.s32 	%p55, %r61, %r72;
	or.pred  	%p56, %p54, %p55;
	@%p56 bra 	$L__BB47_46;
	ld.global.f32 	%f237, [%rd6+16];
	mul.f32 	%f238, %f130, %f237;
	fma.rn.f32 	%f239, %f129, %f380, %f238;
	st.global.f32 	[%rd6+16], %f239;
$L__BB47_46:
	setp.ge.s32 	%p57, %r65, %r71;
	setp.ge.s32 	%p58, %r62, %r72;
	or.pred  	%p59, %p57, %p58;
	@%p59 bra 	$L__BB47_48;
	ld.global.f32 	%f240, [%rd6+20];
	mul.f32 	%f241, %f130, %f240;
	fma.rn.f32 	%f242, %f129, %f379, %f241;
	st.global.f32 	[%rd6+20], %f242;
$L__BB47_48:
	setp.ge.s32 	%p60, %r65, %r71;
	setp.ge.s32 	%p61, %r63, %r72;
	or.pred  	%p62, %p60, %p61;
	@%p62 bra 	$L__BB47_50;
	ld.global.f32 	%f243, [%rd6+24];
	mul.f32 	%f244, %f130, %f243;
	fma.rn.f32 	%f245, %f129, %f378, %f244;
	st.global.f32 	[%rd6+24], %f245;
$L__BB47_50:
	setp.ge.s32 	%p63, %r65, %r71;
	setp.ge.s32 	%p64, %r64, %r72;
	or.pred  	%p65, %p63, %p64;
	@%p65 bra 	$L__BB47_52;
	ld.global.f32 	%f246, [%rd6+28];
	mul.f32 	%f247, %f130, %f246;
	fma.rn.f32 	%f248, %f129, %f377, %f247;
	st.global.f32 	[%rd6+28], %f248;
$L__BB47_52:
	setp.ge.s32 	%p66, %r288, %r72;
	add.s32 	%r67, %r21, 2;
	setp.ge.s32 	%p67, %r67, %r71;
	add.s32 	%r68, %r66, %r72;
	or.pred  	%p68, %p67, %p66;
	@%p68 bra 	$L__BB47_54;
	add.s32 	%r291, %r288, %r68;
	mul.wide.s32 	%rd50, %r291, 4;
	add.s64 	%rd51, %rd1, %rd50;
	ld.global.f32 	%f249, [%rd51];
	mul.f32 	%f250, %f130, %f249;
	fma.rn.f32 	%f251, %f129, %f376, %f250;
	st.global.f32 	[%rd51], %f251;
$L__BB47_54:
	setp.ge.s32 	%p69, %r67, %r71;
	setp.ge.s32 	%p70, %r58, %r72;
	cvt.s64.s32 	%rd52, %r68;
	add.s64 	%rd53, %rd4, %rd52;
	shl.b64 	%rd54, %rd53, 2;
	add.s64 	%rd7, %rd1, %rd54;
	or.pred  	%p71, %p69, %p70;
	@%p71 bra 	$L__BB47_56;
	ld.global.f32 	%f252, [%rd7+4];
	mul.f32 	%f253, %f130, %f252;
	fma.rn.f32 	%f254, %f129, %f375, %f253;
	st.global.f32 	[%rd7+4], %f254;
$L__BB47_56:
	setp.ge.s32 	%p72, %r67, %r71;
	setp.ge.s32 	%p73, %r59, %r72;
	or.pred  	%p74, %p72, %p73;
	@%p74 bra 	$L__BB47_58;
	ld.global.f32 	%f255, [%rd7+8];
	mul.f32 	%f256, %f130, %f255;
	fma.rn.f32 	%f257, %f129, %f374, %f256;
	st.global.f32 	[%rd7+8], %f257;
$L__BB47_58:
	setp.ge.s32 	%p75, %r67, %r71;
	setp.ge.s32 	%p76, %r60, %r72;
	or.pred  	%p77, %p75, %p76;
	@%p77 bra 	$L__BB47_60;
	ld.global.f32 	%f258, [%rd7+12];
	mul.f32 	%f259, %f130, %f258;
	fma.rn.f32 	%f260, %f129, %f373, %f259;
	st.global.f32 	[%rd7+12], %f260;
$L__BB47_60:
	setp.ge.s32 	%p78, %r67, %r71;
	setp.ge.s32 	%p79, %r61, %r72;
	or.pred  	%p80, %p78, %p79;
	@%p80 bra 	$L__BB47_62;
	ld.global.f32 	%f261, [%rd7+16];
	mul.f32 	%f262, %f130, %f261;
	fma.rn.f32 	%f263, %f129, %f372, %f262;
	st.global.f32 	[%rd7+16], %f263;
$L__BB47_62:
	setp.ge.s32 	%p81, %r67, %r71;
	setp.ge.s32 	%p82, %r62, %r72;
	or.pred  	%p83, %p81, %p82;
	@%p83 bra 	$L__BB47_64;
	ld.global.f32 	%f264, [%rd7+20];
	mul.f32 	%f265, %f130, %f264;
	fma.rn.f32 	%f266, %f129, %f371, %f265;
	st.global.f32 	[%rd7+20], %f266;
$L__BB47_64:
	setp.ge.s32 	%p84, %r67, %r71;
	setp.ge.s32 	%p85, %r63, %r72;
	or.pred  	%p86, %p84, %p85;
	@%p86 bra 	$L__BB47_66;
	ld.global.f32 	%f267, [%rd7+24];
	mul.f32 	%f268, %f130, %f267;
	fma.rn.f32 	%f269, %f129, %f370, %f268;
	st.global.f32 	[%rd7+24], %f269;
$L__BB47_66:
	setp.ge.s32 	%p87, %r67, %r71;
	setp.ge.s32 	%p88, %r64, %r72;
	or.pred  	%p89, %p87, %p88;
	@%p89 bra 	$L__BB47_68;
	ld.global.f32 	%f270, [%rd7+28];
	mul.f32 	%f271, %f130, %f270;
	fma.rn.f32 	%f272, %f129, %f369, %f271;
	st.global.f32 	[%rd7+28], %f272;
$L__BB47_68:
	setp.ge.s32 	%p90, %r288, %r72;
	add.s32 	%r69, %r21, 3;
	setp.ge.s32 	%p91, %r69, %r71;
	add.s32 	%r70, %r68, %r72;
	or.pred  	%p92, %p91, %p90;
	@%p92 bra 	$L__BB47_70;
	add.s32 	%r292, %r288, %r70;
	mul.wide.s32 	%rd55, %r292, 4;
	add.s64 	%rd56, %rd1, %rd55;
	ld.global.f32 	%f273, [%rd56];
	mul.f32 	%f274, %f130, %f273;
	fma.rn.f32 	%f275, %f129, %f368, %f274;
	st.global.f32 	[%rd56], %f275;
$L__BB47_70:
	setp.ge.s32 	%p93, %r69, %r71;
	setp.ge.s32 	%p94, %r58, %r72;
	cvt.s64.s32 	%rd57, %r70;
	add.s64 	%rd58, %rd4, %rd57;
	shl.b64 	%rd59, %rd58, 2;
	add.s64 	%rd8, %rd1, %rd59;
	or.pred  	%p95, %p93, %p94;
	@%p95 bra 	$L__BB47_72;
	ld.global.f32 	%f276, [%rd8+4];
	mul.f32 	%f277, %f130, %f276;
	fma.rn.f32 	%f278, %f129, %f367, %f277;
	st.global.f32 	[%rd8+4], %f278;
$L__BB47_72:
	setp.ge.s32 	%p96, %r69, %r71;
	setp.ge.s32 	%p97, %r59, %r72;
	or.pred  	%p98, %p96, %p97;
	@%p98 bra 	$L__BB47_74;
	ld.global.f32 	%f279, [%rd8+8];
	mul.f32 	%f280, %f130, %f279;
	fma.rn.f32 	%f281, %f129, %f366, %f280;
	st.global.f32 	[%rd8+8], %f281;
$L__BB47_74:
	setp.ge.s32 	%p99, %r69, %r71;
	setp.ge.s32 	%p100, %r60, %r72;
	or.pred  	%p101, %p99, %p100;
	@%p101 bra 	$L__BB47_76;
	ld.global.f32 	%f282, [%rd8+12];
	mul.f32 	%f283, %f130, %f282;
	fma.rn.f32 	%f284, %f129, %f365, %f283;
	st.global.f32 	[%rd8+12], %f284;
$L__BB47_76:
	setp.ge.s32 	%p102, %r69, %r71;
	setp.ge.s32 	%p103, %r61, %r72;
	or.pred  	%p104, %p102, %p103;
	@%p104 bra 	$L__BB47_78;
	ld.global.f32 	%f285, [%rd8+16];
	mul.f32 	%f286, %f130, %f285;
	fma.rn.f32 	%f287, %f129, %f364, %f286;
	st.global.f32 	[%rd8+16], %f287;
$L__BB47_78:
	setp.ge.s32 	%p105, %r69, %r71;
	setp.ge.s32 	%p106, %r62, %r72;
	or.pred  	%p107, %p105, %p106;
	@%p107 bra 	$L__BB47_80;
	ld.global.f32 	%f288, [%rd8+20];
	mul.f32 	%f289, %f130, %f288;
	fma.rn.f32 	%f290, %f129, %f363, %f289;
	st.global.f32 	[%rd8+20], %f290;
$L__BB47_80:
	setp.ge.s32 	%p108, %r69, %r71;
	setp.ge.s32 	%p109, %r63, %r72;
	or.pred  	%p110, %p108, %p109;
	@%p110 bra 	$L__BB47_82;
	ld.global.f32 	%f291, [%rd8+24];
	mul.f32 	%f292, %f130, %f291;
	fma.rn.f32 	%f293, %f129, %f362, %f292;
	st.global.f32 	[%rd8+24], %f293;
$L__BB47_82:
	setp.ge.s32 	%p111, %r69, %r71;
	setp.ge.s32 	%p112, %r64, %r72;
	or.pred  	%p113, %p111, %p112;
	@%p113 bra 	$L__BB47_84;
	ld.global.f32 	%f294, [%rd8+28];
	mul.f32 	%f295, %f130, %f294;
	fma.rn.f32 	%f296, %f129, %f361, %f295;
	st.global.f32 	[%rd8+28], %f296;
$L__BB47_84:
	ret;

}
	// .globl	_Z17sgemm_warp_tilingILi64ELi128ELi8ELi32ELi32ELi8ELi4EEvPKfS1_Pfiiiff
.visible .entry _Z17sgemm_warp_tilingILi64ELi128ELi8ELi32ELi32ELi8ELi4EEvPKfS1_Pfiiiff(
	.param .u64 .ptr .align 1 _Z17sgemm_warp_tilingILi64ELi128ELi8ELi32ELi32ELi8ELi4EEvPKfS1_Pfiiiff_param_0,
	.param .u64 .ptr .align 1 _Z17sgemm_warp_tilingILi64ELi128ELi8ELi32ELi32ELi8ELi4EEvPKfS1_Pfiiiff_param_1,
	.param .u64 .ptr .align 1 _Z17sgemm_warp_tilingILi64ELi128ELi8ELi32ELi32ELi8ELi4EEvPKfS1_Pfiiiff_param_2,
	.param .u32 _Z17sgemm_warp_tilingILi64ELi128ELi8ELi32ELi32ELi8ELi4EEvPKfS1_Pfiiiff_param_3,
	.param .u32 _Z17sgemm_warp_tilingILi64ELi128ELi8ELi32ELi32ELi8ELi4EEvPKfS1_Pfiiiff_param_4,
	.param .u32 _Z17sgemm_warp_tilingILi64ELi128ELi8ELi32ELi32ELi8ELi4EEvPKfS1_Pfiiiff_param_5,
	.param .f32 _Z17sgemm_warp_tilingILi64ELi128ELi8ELi32ELi32ELi8ELi4EEvPKfS1_Pfiiiff_param_6,
	.param .f32 _Z17sgemm_warp_tilingILi64ELi128ELi8ELi32ELi32ELi8ELi4EEvPKfS1_Pfiiiff_param_7
)
.maxntid 256
{
	.reg .pred 	%p<114>;
	.reg .b32 	%r<314>;
	.reg .b32 	%f<393>;
	.reg .b64 	%rd<84>;
	// demoted variable
	.shared .align 4 .b8 _ZZ17sgemm_warp_tilingILi64ELi128ELi8ELi32ELi32ELi8ELi4EEvPKfS1_PfiiiffE2As[2048];
	// demoted variable
	.shared .align 4 .b8 _ZZ17sgemm_warp_tilingILi64ELi128ELi8ELi32ELi32ELi8ELi4EEvPKfS1_PfiiiffE2Bs[4096];
	ld.param.u64 	%rd13, [_Z17sgemm_warp_tilingILi64ELi128ELi8ELi32ELi32ELi8ELi4EEvPKfS1_Pfiiiff_param_0];
	ld.param.u64 	%rd14, [_Z17sgemm_warp_tilingILi64ELi128ELi8ELi32ELi32ELi8ELi4EEvPKfS1_Pfiiiff_param_1];
	ld.param.u64 	%rd15, [_Z17sgemm_warp_tilingILi64ELi128ELi8ELi32ELi32ELi8ELi4EEvPKfS1_Pfiiiff_param_2];
	ld.param.u32 	%r75, [_Z17sgemm_warp_tilingILi64ELi128ELi8ELi32ELi32ELi8ELi4EEvPKfS1_Pfiiiff_param_3];
	ld.param.u32 	%r76, [_Z17sgemm_warp_tilingILi64ELi128ELi8ELi32ELi32ELi8ELi4EEvPKfS1_Pfiiiff_param_4];
	ld.param.u32 	%r77, [_Z17sgemm_warp_tilingILi64ELi128ELi8ELi32ELi32ELi8ELi4EEvPKfS1_Pfiiiff_param_5];
	ld.param.f32 	%f129, [_Z17sgemm_warp_tilingILi64ELi128ELi8ELi32ELi32ELi8ELi4EEvPKfS1_Pfiiiff_param_6];
	ld.param.f32 	%f130, [_Z17sgemm_warp_tilingILi64ELi128ELi8ELi32ELi32ELi8ELi4EEvPKfS1_Pfiiiff_param_7];
	cvta.to.global.u64 	%rd1, %rd15;
	cvta.to.global.u64 	%rd2, %rd13;
	cvta.to.global.u64 	%rd3, %rd14;
	mov.u32 	%r78, %ctaid.y;
	shl.b32 	%r1, %r78, 6;
	mov.u32 	%r79, %ctaid.x;
	shl.b32 	%r2, %r79, 7;
	mov.u32 	%r80, %tid.x;
	mov.u32 	%r81, %ntid.x;
	mov.u32 	%r82, %tid.y;
	mad.lo.s32 	%r3, %r81, %r82, %r80;
	mov.u32 	%r83, %ntid.y;
	mul.lo.s32 	%r4, %r81, %r83;
	shr.u32 	%r5, %r3, 5;
	shr.u32 	%r6, %r3, 7;
	and.b32  	%r7, %r5, 3;
	shr.u32 	%r84, %r3, 3;
	and.b32  	%r8, %r84, 3;
	and.b32  	%r9, %r3, 7;
	setp.lt.s32 	%p1, %r77, -6;
	mov.f32 	%f361, 0f00000000;
	mov.f32 	%f362, %f361;
	mov.f32 	%f363, %f361;
	mov.f32 	%f364, %f361;
	mov.f32 	%f365, %f361;
	mov.f32 	%f366, %f361;
	mov.f32 	%f367, %f361;
	mov.f32 	%f368, %f361;
	mov.f32 	%f369, %f361;
	mov.f32 	%f370, %f361;
	mov.f32 	%f371, %f361;
	mov.f32 	%f372, %f361;
	mov.f32 	%f373, %f361;
	mov.f32 	%f374, %f361;
	mov.f32 	%f375, %f361;
	mov.f32 	%f376, %f361;
	mov.f32 	%f377, %f361;
	mov.f32 	%f378, %f361;
	mov.f32 	%f379, %f361;
	mov.f32 	%f380, %f361;
	mov.f32 	%f381, %f361;
	mov.f32 	%f382, %f361;
	mov.f32 	%f383, %f361;
	mov.f32 	%f384, %f361;
	mov.f32 	%f385, %f361;
	mov.f32 	%f386, %f361;
	mov.f32 	%f387, %f361;
	mov.f32 	%f388, %f361;
	mov.f32 	%f389, %f361;
	mov.f32 	%f390, %f361;
	mov.f32 	%f391, %f361;
	mov.f32 	%f392, %f361;
	@%p1 bra 	$L__BB48_20;
	add.s32 	%r86, %r77, -1;
	shr.s32 	%r87, %r86, 31;
	shr.u32 	%r88, %r87, 29;
	add.s32 	%r89, %r86, %r88;
	shr.s32 	%r10, %r89, 3;
	shl.b32 	%r90, %r6, 5;
	shl.b32 	%r91, %r8, 3;
	or.b32  	%r11, %r91, %r90;
	shl.b32 	%r92, %r7, 5;
	shl.b32 	%r93, %r9, 2;
	or.b32  	%r12, %r92, %r93;
	add.s32 	%r13, %r3, %r4;
	max.u32 	%r94, %r13, 128;
	setp.lt.u32 	%p2, %r13, 128;
	selp.u32 	%r95, 1, 0, %p2;
	add.s32 	%r96, %r13, %r95;
	sub.s32 	%r97, %r94, %r96;
	div.u32 	%r98, %r97, %r4;
	add.s32 	%r14, %r98, %r95;
	max.u32 	%r99, %r13, 256;
	setp.lt.u32 	%p3, %r13, 256;
	selp.u32 	%r100, 1, 0, %p3;
	add.s32 	%r101, %r13, %r100;
	sub.s32 	%r102, %r99, %r101;
	div.u32 	%r103, %r102, %r4;
	add.s32 	%r15, %r103, %r100;
	shl.b32 	%r104, %r3, 2;
	and.b32  	%r105, %r104, 4;
	shr.u32 	%r106, %r3, 1;
	add.s32 	%r107, %r1, %r106;
	mad.lo.s32 	%r16, %r107, %r77, %r105;
	shl.b32 	%r108, %r13, 2;
	and.b32  	%r109, %r108, 4;
	shr.u32 	%r110, %r13, 1;
	add.s32 	%r111, %r1, %r110;
	mad.lo.s32 	%r17, %r111, %r77, %r109;
	add.s32 	%r18, %r13, %r4;
	shr.u32 	%r19, %r13, 5;
	shr.u32 	%r20, %r18, 5;
	mov.b32 	%r301, 0;
	mov.f32 	%f361, 0f00000000;
	shl.b32 	%r279, %r11, 2;
	shl.b32 	%r284, %r12, 2;
$L__BB48_2:
	setp.gt.u32 	%p4, %r3, 127;
	shl.b32 	%r25, %r301, 3;
	@%p4 bra 	$L__BB48_10;
	and.b32  	%r112, %r14, 3;
	setp.eq.s32 	%p5, %r112, 3;
	mov.u32 	%r302, %r3;
	@%p5 bra 	$L__BB48_7;
	and.b32  	%r113, %r14, 3;
	setp.eq.s32 	%p6, %r113, 0;
	add.s32 	%r114, %r25, %r16;
	mul.wide.s32 	%rd16, %r114, 4;
	add.s64 	%rd17, %rd2, %rd16;
	ld.global.nc.v4.f32 	{%f133, %f134, %f135, %f136}, [%rd17];
	shl.b32 	%r115, %r3, 10;
	and.b32  	%r116, %r115, 1024;
	mov.u32 	%r117, _ZZ17sgemm_warp_tilingILi64ELi128ELi8ELi32ELi32ELi8ELi4EEvPKfS1_PfiiiffE2As;
	add.s32 	%r118, %r117, %r116;
	shl.b32 	%r119, %r3, 1;
	and.b32  	%r120, %r119, -4;
	add.s32 	%r121, %r118, %r120;
	st.shared.f32 	[%r121], %f133;
	st.shared.f32 	[%r121+256], %f134;
	st.shared.f32 	[%r121+512], %f135;
	st.shared.f32 	[%r121+768], %f136;
	mov.u32 	%r302, %r13;
	@%p6 bra 	$L__BB48_7;
	and.b32  	%r122, %r14, 3;
	setp.eq.s32 	%p7, %r122, 1;
	add.s32 	%r123, %r25, %r17;
	mul.wide.s32 	%rd18, %r123, 4;
	add.s64 	%rd19, %rd2, %rd18;
	ld.global.nc.v4.f32 	{%f137, %f138, %f139, %f140}, [%rd19];
	shl.b32 	%r124, %r13, 10;
	and.b32  	%r125, %r124, 1024;
	mov.u32 	%r126, _ZZ17sgemm_warp_tilingILi64ELi128ELi8ELi32ELi32ELi8ELi4EEvPKfS1_PfiiiffE2As;
	add.s32 	%r127, %r126, %r125;
	shl.b32 	%r128, %r13, 1;
	and.b32  	%r129, %r128, -4;
	add.s32 	%r130, %r127, %r129;
	st.shared.f32 	[%r130], %f137;
	st.shared.f32 	[%r130+256], %f138;
	st.shared.f32 	[%r130+512], %f139;
	st.shared.f32 	[%r130+768], %f140;
	mov.u32 	%r302, %r18;
	@%p7 bra 	$L__BB48_7;
	add.s32 	%r302, %r18, %r4;
	shl.b32 	%r131, %r18, 2;
	and.b32  	%r132, %r131, 4;
	shr.u32 	%r133, %r18, 1;
	add.s32 	%r134, %r1, %r133;
	mad.lo.s32 	%r135, %r134, %r77, %r132;
	add.s32 	%r136, %r25, %r135;
	mul.wide.s32 	%rd20, %r136, 4;
	add.s64 	%rd21, %rd2, %rd20;
	ld.global.nc.v4.f32 	{%f141, %f142, %f143, %f144}, [%rd21];
	shl.b32 	%r137, %r18, 10;
	and.b32  	%r138, %r137, 1024;
	mov.u32 	%r139, _ZZ17sgemm_warp_tilingILi64ELi128ELi8ELi32ELi32ELi8ELi4EEvPKfS1_PfiiiffE2As;
	add.s32 	%r140, %r139, %r138;
	shl.b32 	%r141, %r133, 2;
	add.s32 	%r142, %r140, %r141;
	st.shared.f32 	[%r142], %f141;
	st.shared.f32 	[%r142+256], %f142;
	st.shared.f32 	[%r142+512], %f143;
	st.shared.f32 	[%r142+768], %f144;
$L__BB48_7:
	setp.lt.u32 	%p8, %r14, 3;
	@%p8 bra 	$L__BB48_10;
	shl.b32 	%r304, %r302, 2;
	shl.b32 	%r143, %r4, 3;
	add.s32 	%r310, %r143, %r304;
	shl.b32 	%r144, %r4, 1;
	add.s32 	%r309, %r144, %r302;
	mad.lo.s32 	%r308, %r4, 12, %r304;
	mad.lo.s32 	%r307, %r4, 3, %r302;
	add.s32 	%r306, %r4, %r302;
	shl.b32 	%r305, %r306, 2;
$L__BB48_9:
	.pragma "nounroll";
	and.b32  	%r145, %r304, 4;
	shr.u32 	%r146, %r302, 1;
	add.s32 	%r147, %r145, %r25;
	add.s32 	%r148, %r1, %r146;
	mad.lo.s32 	%r149, %r148, %r77, %r147;
	mul.wide.s32 	%rd22, %r149, 4;
	add.s64 	%rd23, %rd2, %rd22;
	ld.global.nc.v4.f32 	{%f145, %f146, %f147, %f148}, [%rd23];
	shl.b32 	%r150, %r304, 8;
	and.b32  	%r151, %r150, 1024;
	mov.u32 	%r152, _ZZ17sgemm_warp_tilingILi64ELi128ELi8ELi32ELi32ELi8ELi4EEvPKfS1_PfiiiffE2As;
	add.s32 	%r153, %r152, %r151;
	shl.b32 	%r154, %r146, 2;
	add.s32 	%r155, %r153, %r154;
	st.shared.f32 	[%r155], %f145;
	st.shared.f32 	[%r155+256], %f146;
	st.shared.f32 	[%r155+512], %f147;
	st.shared.f32 	[%r155+768], %f148;
	add.s32 	%r156, %r302, %r4;
	and.b32  	%r157, %r305, 4;
	shr.u32 	%r158, %r306, 1;
	add.s32 	%r159, %r157, %r25;
	add.s32 	%r160, %r1, %r158;
	mad.lo.s32 	%r161, %r160, %r77, %r159;
	mul.wide.s32 	%rd24, %r161, 4;
	add.s64 	%rd25, %rd2, %rd24;
	ld.global.nc.v4.f32 	{%f149, %f150, %f151, %f152}, [%rd25];
	shl.b32 	%r162, %r305, 8;
	and.b32  	%r163, %r162, 1024;
	add.s32 	%r164, %r152, %r163;
	shl.b32 	%r165, %r158, 2;
	add.s32 	%r166, %r164, %r165;
	st.shared.f32 	[%r166], %f149;
	st.shared.f32 	[%r166+256], %f150;
	st.shared.f32 	[%r166+512], %f151;
	st.shared.f32 	[%r166+768], %f152;
	add.s32 	%r167, %r156, %r4;
	and.b32  	%r168, %r310, 4;
	shr.u32 	%r169, %r309, 1;
	add.s32 	%r170, %r168, %r25;
	add.s32 	%r171, %r1, %r169;
	mad.lo.s32 	%r172, %r171, %r77, %r170;
	mul.wide.s32 	%rd26, %r172, 4;
	add.s64 	%rd27, %rd2, %rd26;
	ld.global.nc.v4.f32 	{%f153, %f154, %f155, %f156}, [%rd27];
	shl.b32 	%r173, %r310, 8;
	and.b32  	%r174, %r173, 1024;
	add.s32 	%r175, %r152, %r174;
	shl.b32 	%r176, %r169, 2;
	add.s32 	%r177, %r175, %r176;
	st.shared.f32 	[%r177], %f153;
	st.shared.f32 	[%r177+256], %f154;
	st.shared.f32 	[%r177+512], %f155;
	st.shared.f32 	[%r177+768], %f156;
	add.s32 	%r178, %r167, %r4;
	and.b32  	%r179, %r308, 4;
	shr.u32 	%r180, %r307, 1;
	add.s32 	%r181, %r179, %r25;
	add.s32 	%r182, %r1, %r180;
	mad.lo.s32 	%r183, %r182, %r77, %r181;
	mul.wide.s32 	%rd28, %r183, 4;
	add.s64 	%rd29, %rd2, %rd28;
	ld.global.nc.v4.f32 	{%f157, %f158, %f159, %f160}, [%rd29];
	shl.b32 	%r184, %r308, 8;
	and.b32  	%r185, %r184, 1024;
	add.s32 	%r186, %r152, %r185;
	shl.b32 	%r187, %r180, 2;
	add.s32 	%r188, %r186, %r187;
	st.shared.f32 	[%r188], %f157;
	st.shared.f32 	[%r188+256], %f158;
	st.shared.f32 	[%r188+512], %f159;
	st.shared.f32 	[%r188+768], %f160;
	add.s32 	%r302, %r178, %r4;
	shl.b32 	%r189, %r4, 4;
	add.s32 	%r310, %r310, %r189;
	shl.b32 	%r190, %r4, 2;
	add.s32 	%r309, %r309, %r190;
	add.s32 	%r308, %r308, %r189;
	add.s32 	%r307, %r307, %r190;
	add.s32 	%r306, %r306, %r190;
	add.s32 	%r305, %r305, %r189;
	add.s32 	%r304, %r304, %r189;
	setp.lt.u32 	%p9, %r302, 128;
	@%p9 bra 	$L__BB48_9;
$L__BB48_10:
	setp.gt.u32 	%p10, %r3, 255;
	@%p10 bra 	$L__BB48_17;
	and.b32  	%r191, %r15, 3;
	setp.eq.s32 	%p11, %r191, 3;
	mov.u32 	%r303, %r3;
	@%p11 bra 	$L__BB48_15;
	and.b32  	%r192, %r15, 3;
	setp.eq.s32 	%p12, %r192, 0;
	add.s32 	%r193, %r25, %r5;
	shl.b32 	%r194, %r3, 2;
	and.b32  	%r195, %r194, 124;
	add.s32 	%r196, %r195, %r2;
	mad.lo.s32 	%r197, %r193, %r76, %r196;
	mul.wide.s32 	%rd30, %r197, 4;
	add.s64 	%rd31, %rd3, %rd30;
	ld.global.nc.v4.f32 	{%f161, %f162, %f163, %f164}, [%rd31];
	shl.b32 	%r198, %r5, 9;
	mov.u32 	%r199, _ZZ17sgemm_warp_tilingILi64ELi128ELi8ELi32ELi32ELi8ELi4EEvPKfS1_PfiiiffE2Bs;
	add.s32 	%r200, %r199, %r198;
	shl.b32 	%r201, %r3, 4;
	and.b32  	%r202, %r201, 496;
	add.s32 	%r203, %r200, %r202;
	st.shared.f32 	[%r203], %f161;
	st.shared.f32 	[%r203+4], %f162;
	st.shared.f32 	[%r203+8], %f163;
	st.shared.f32 	[%r203+12], %f164;
	mov.u32 	%r303, %r13;
	@%p12 bra 	$L__BB48_15;
	and.b32  	%r204, %r15, 3;
	setp.eq.s32 	%p13, %r204, 1;
	add.s32 	%r205, %r25, %r19;
	shl.b32 	%r206, %r13, 2;
	and.b32  	%r207, %r206, 124;
	add.s32 	%r208, %r207, %r2;
	mad.lo.s32 	%r209, %r205, %r76, %r208;
	mul.wide.s32 	%rd32, %r209, 4;
	add.s64 	%rd33, %rd3, %rd32;
	ld.global.nc.v4.f32 	{%f165, %f166, %f167, %f168}, [%rd33];
	shl.b32 	%r210, %r19, 9;
	mov.u32 	%r211, _ZZ17sgemm_warp_tilingILi64ELi128ELi8ELi32ELi32ELi8ELi4EEvPKfS1_PfiiiffE2Bs;
	add.s32 	%r212, %r211, %r210;
	shl.b32 	%r213, %r13, 4;
	and.b32  	%r214, %r213, 496;
	add.s32 	%r215, %r212, %r214;
	st.shared.f32 	[%r215], %f165;
	st.shared.f32 	[%r215+4], %f166;
	st.shared.f32 	[%r215+8], %f167;
	st.shared.f32 	[%r215+12], %f168;
	mov.u32 	%r303, %r18;
	@%p13 bra 	$L__BB48_15;
	add.s32 	%r303, %r18, %r4;
	add.s32 	%r216, %r25, %r20;
	shl.b32 	%r217, %r18, 2;
	and.b32  	%r218, %r217, 124;
	add.s32 	%r219, %r218, %r2;
	mad.lo.s32 	%r220, %r216, %r76, %r219;
	mul.wide.s32 	%rd34, %r220, 4;
	add.s64 	%rd35, %rd3, %rd34;
	ld.global.nc.v4.f32 	{%f169, %f170, %f171, %f172}, [%rd35];
	shl.b32 	%r221, %r20, 9;
	mov.u32 	%r222, _ZZ17sgemm_warp_tilingILi64ELi128ELi8ELi32ELi32ELi8ELi4EEvPKfS1_PfiiiffE2Bs;
	add.s32 	%r223, %r222, %r221;
	shl.b32 	%r224, %r18, 4;
	and.b32  	%r225, %r224, 496;
	add.s32 	%r226, %r223, %r225;
	st.shared.f32 	[%r226], %f169;
	st.shared.f32 	[%r226+4], %f170;
	st.shared.f32 	[%r226+8], %f171;
	st.shared.f32 	[%r226+12], %f172;
$L__BB48_15:
	setp.lt.u32 	%p14, %r15, 3;
	@%p14 bra 	$L__BB48_17;
$L__BB48_16:
	.pragma "nounroll";
	shl.b32 	%r227, %r303, 2;
	and.b32  	%r228, %r227, 124;
	shr.u32 	%r229, %r303, 5;
	add.s32 	%r230, %r228, %r2;
	add.s32 	%r231, %r25, %r229;
	mad.lo.s32 	%r232, %r231, %r76, %r230;
	mul.wide.s32 	%rd36, %r232, 4;
	add.s64 	%rd37, %rd3, %rd36;
	ld.global.nc.v4.f32 	{%f173, %f174, %f175, %f176}, [%rd37];
	shl.b32 	%r233, %r229, 9;
	mov.u32 	%r234, _ZZ17sgemm_warp_tilingILi64ELi128ELi8ELi32ELi32ELi8ELi4EEvPKfS1_PfiiiffE2Bs;
	add.s32 	%r235, %r234, %r233;
	shl.b32 	%r236, %r303, 4;
	and.b32  	%r237, %r236, 496;
	add.s32 	%r238, %r235, %r237;
	st.shared.f32 	[%r238], %f173;
	st.shared.f32 	[%r238+4], %f174;
	st.shared.f32 	[%r238+8], %f175;
	st.shared.f32 	[%r238+12], %f176;
	add.s32 	%r239, %r303, %r4;
	shl.b32 	%r240, %r239, 2;
	and.b32  	%r241, %r240, 124;
	shr.u32 	%r242, %r239, 5;
	add.s32 	%r243, %r241, %r2;
	add.s32 	%r244, %r25, %r242;
	mad.lo.s32 	%r245, %r244, %r76, %r243;
	mul.wide.s32 	%rd38, %r245, 4;
	add.s64 	%rd39, %rd3, %rd38;
	ld.global.nc.v4.f32 	{%f177, %f178, %f179, %f180}, [%rd39];
	shl.b32 	%r246, %r242, 9;
	add.s32 	%r247, %r234, %r246;
	shl.b32 	%r248, %r239, 4;
	and.b32  	%r249, %r248, 496;
	add.s32 	%r250, %r247, %r249;
	st.shared.f32 	[%r250], %f177;
	st.shared.f32 	[%r250+4], %f178;
	st.shared.f32 	[%r250+8], %f179;
	st.shared.f32 	[%r250+12], %f180;
	add.s32 	%r251, %r239, %r4;
	shl.b32 	%r252, %r251, 2;
	and.b32  	%r253, %r252, 124;
	shr.u32 	%r254, %r251, 5;
	add.s32 	%r255, %r253, %r2;
	add.s32 	%r256, %r25, %r254;
	mad.lo.s32 	%r257, %r256, %r76, %r255;
	mul.wide.s32 	%rd40, %r257, 4;
	add.s64 	%rd41, %rd3, %rd40;
	ld.global.nc.v4.f32 	{%f181, %f182, %f183, %f184}, [%rd41];
	shl.b32 	%r258, %r254, 9;
	add.s32 	%r259, %r234, %r258;
	shl.b32 	%r260, %r251, 4;
	and.b32  	%r261, %r260, 496;
	add.s32 	%r262, %r259, %r261;
	st.shared.f32 	[%r262], %f181;
	st.shared.f32 	[%r262+4], %f182;
	st.shared.f32 	[%r262+8], %f183;
	st.shared.f32 	[%r262+12], %f184;
	add.s32 	%r263, %r251, %r4;
	shl.b32 	%r264, %r263, 2;
	and.b32  	%r265, %r264, 124;
	shr.u32 	%r266, %r263, 5;
	add.s32 	%r267, %r265, %r2;
	add.s32 	%r268, %r25, %r266;
	mad.lo.s32 	%r269, %r268, %r76, %r267;
	mul.wide.s32 	%rd42, %r269, 4;
	add.s64 	%rd43, %rd3, %rd42;
	ld.global.nc.v4.f32 	{%f185, %f186, %f187, %f188}, [%rd43];
	shl.b32 	%r270, %r266, 9;
	add.s32 	%r271, %r234, %r270;
	shl.b32 	%r272, %r263, 4;
	and.b32  	%r273, %r272, 496;
	add.s32 	%r274, %r271, %r273;
	st.shared.f32 	[%r274], %f185;
	st.shared.f32 	[%r274+4], %f186;
	st.shared.f32 	[%r274+8], %f187;
	st.shared.f32 	[%r274+12], %f188;
	add.s32 	%r303, %r263, %r4;
	setp.lt.u32 	%p15, %r303, 256;
	@%p15 bra 	$L__BB48_16;
$L__BB48_17:
	bar.sync 	0;
	mov.b32 	%r313, 0;
$L__BB48_18:
	shl.b32 	%r276, %r313, 8;
	mov.u32 	%r277, _ZZ17sgemm_warp_tilingILi64ELi128ELi8ELi32ELi32ELi8ELi4EEvPKfS1_PfiiiffE2As;
	add.s32 	%r278, %r277, %r276;
	add.s32 	%r280, %r278, %r279;
	ld.shared.f32 	%f189, [%r280];
	ld.shared.f32 	%f190, [%r280+4];
	ld.shared.f32 	%f191, [%r280+8];
	ld.shared.f32 	%f192, [%r280+12];
	ld.shared.f32 	%f193, [%r280+16];
	ld.shared.f32 	%f194, [%r280+20];
	ld.shared.f32 	%f195, [%r280+24];
	ld.shared.f32 	%f196, [%r280+28];
	shl.b32 	%r281, %r313, 9;
	mov.u32 	%r282, _ZZ17sgemm_warp_tilingILi64ELi128ELi8ELi32ELi32ELi8ELi4EEvPKfS1_PfiiiffE2Bs;
	add.s32 	%r283, %r282, %r281;
	add.s32 	%r285, %r283, %r284;
	ld.shared.f32 	%f197, [%r285];
	ld.shared.f32 	%f198, [%r285+4];
	ld.shared.f32 	%f199, [%r285+8];
	ld.shared.f32 	%f200, [%r285+12];
	fma.rn.f32 	%f392, %f189, %f197, %f392;
	fma.rn.f32 	%f391, %f189, %f198, %f391;
	fma.rn.f32 	%f390, %f189, %f199, %f390;
	fma.rn.f32 	%f389, %f189, %f200, %f389;
	fma.rn.f32 	%f388, %f190, %f197, %f388;
	fma.rn.f32 	%f387, %f190, %f198, %f387;
	fma.rn.f32 	%f386, %f190, %f199, %f386;
	fma.rn.f32 	%f385, %f190, %f200, %f385;
	fma.rn.f32 	%f384, %f191, %f197, %f384;
	fma.rn.f32 	%f383, %f191, %f198, %f383;
	fma.rn.f32 	%f382, %f191, %f199, %f382;
	fma.rn.f32 	%f381, %f191, %f200, %f381;
	fma.rn.f32 	%f380, %f192, %f197, %f380;
	fma.rn.f32 	%f379, %f192, %f198, %f379;
	fma.rn.f32 	%f378, %f192, %f199, %f378;
	fma.rn.f32 	%f377, %f192, %f200, %f377;
	fma.rn.f32 	%f376, %f193, %f197, %f376;
	fma.rn.f32 	%f375, %f193, %f198, %f375;
	fma.rn.f32 	%f374, %f193, %f199, %f374;
	fma.rn.f32 	%f373, %f193, %f200, %f373;
	fma.rn.f32 	%f372, %f194, %f197, %f372;
	fma.rn.f32 	%f371, %f194, %f198, %f371;
	fma.rn.f32 	%f370, %f194, %f199, %f370;
	fma.rn.f32 	%f369, %f194, %f200, %f369;
	fma.rn.f32 	%f368, %f195, %f197, %f368;
	fma.rn.f32 	%f367, %f195, %f198, %f367;
	fma.rn.f32 	%f366, %f195, %f199, %f366;
	fma.rn.f32 	%f365, %f195, %f200, %f365;
	fma.rn.f32 	%f364, %f196, %f197, %f364;
	fma.rn.f32 	%f363, %f196, %f198, %f363;
	fma.rn.f32 	%f362, %f196, %f199, %f362;
	fma.rn.f32 	%f361, %f196, %f200, %f361;
	add.s32 	%r313, %r313, 1;
	setp.ne.s32 	%p16, %r313, 8;
	@%p16 bra 	$L__BB48_18;
	bar.sync 	0;
	add.s32 	%r57, %r301, 1;
	setp.eq.s32 	%p17, %r301, %r10;
	mov.u32 	%r301, %r57;
	@%p17 bra 	$L__BB48_20;
	bra.uni 	$L__BB48_2;
$L__BB48_20:
	shl.b32 	%r286, %r6, 5;
	add.s32 	%r287, %r286, %r1;
	shl.b32 	%r288, %r8, 3;
	add.s32 	%r21, %r287, %r288;
	shl.b32 	%r289, %r7, 5;
	shl.b32 	%r290, %r9, 2;
	add.s32 	%r291, %r290, %r2;
	add.s32 	%r292, %r291, %r289;
	setp.lt.s32 	%p18, %r21, %r75;
	mul.lo.s32 	%r23, %r21, %r76;
	setp.lt.s32 	%p19, %r292, %r76;
	and.pred  	%p20, %p18, %p19;
	@%p20 bra 	$L__BB48_21;
	bra.uni 	$L__BB48_22;
$L__BB48_21:
	add.s32 	%r293, %r292, %r23;
	mul.wide.s32 	%rd44, %r293, 4;
	add.s64 	%rd45, %rd1, %rd44;
	ld.global.f32 	%f201, [%rd45];
	mul.f32 	%f202, %f130, %f201;
	fma.rn.f32 	%f203, %f129, %f392, %f202;
	st.global.f32 	[%rd45], %f203;
$L__BB48_22:
	setp.ge.s32 	%p21, %r21, %r75;
	add.s32 	%r58, %r292, 1;
	setp.ge.s32 	%p22, %r58, %r76;
	cvt.s64.s32 	%rd46, %r23;
	cvt.s64.s32 	%rd4, %r292;
	add.s64 	%rd47, %rd4, %rd46;
	shl.b64 	%rd48, %rd47, 2;
	add.s64 	%rd5, %rd1, %rd48;
	or.pred  	%p23, %p21, %p22;
	@%p23 bra 	$L__BB48_24;
	ld.global.f32 	%f204, [%rd5+4];
	mul.f32 	%f205, %f130, %f204;
	fma.rn.f32 	%f206, %f129, %f391, %f205;
	st.global.f32 	[%rd5+4], %f206;
$L__BB48_24:
	setp.ge.s32 	%p24, %r21, %r75;
	add.s32 	%r59, %r292, 2;
	setp.ge.s32 	%p25, %r59, %r76;
	or.pred  	%p26, %p24, %p25;
	@%p26 bra 	$L__BB48_26;
	ld.global.f32 	%f207, [%rd5+8];
	mul.f32 	%f208, %f130, %f207;
	fma.rn.f32 	%f209, %f129, %f390, %f208;
	st.global.f32 	[%rd5+8], %f209;
$L__BB48_26:
	setp.ge.s32 	%p27, %r21, %r75;
	add.s32 	%r60, %r292, 3;
	setp.ge.s32 	%p28, %r60, %r76;
	or.pred  	%p29, %p27, %p28;
	@%p29 bra 	$L__BB48_28;
	ld.global.f32 	%f210, [%rd5+12];
	mul.f32 	%f211, %f130, %f210;
	fma.rn.f32 	%f212, %f129, %f389, %f211;
	st.global.f32 	[%rd5+12], %f212;
$L__BB48_28:
	setp.ge.s32 	%p30, %r292, %r76;
	add.s32 	%r61, %r21, 1;
	setp.ge.s32 	%p31, %r61, %r75;
	add.s32 	%r62, %r23, %r76;
	or.pred  	%p32, %p31, %p30;
	@%p32 bra 	$L__BB48_30;
	add.s32 	%r294, %r292, %r62;
	mul.wide.s32 	%rd49, %r294, 4;
	add.s64 	%rd50, %rd1, %rd49;
	ld.global.f32 	%f213, [%rd50];
	mul.f32 	%f214, %f130, %f213;
	fma.rn.f32 	%f215, %f129, %f388, %f214;
	st.global.f32 	[%rd50], %f215;
$L__BB48_30:
	setp.ge.s32 	%p33, %r61, %r75;
	setp.ge.s32 	%p34, %r58, %r76;
	cvt.s64.s32 	%rd51, %r62;
	add.s64 	%rd52, %rd4, %rd51;
	shl.b64 	%rd53, %rd52, 2;
	add.s64 	%rd6, %rd1, %rd53;
	or.pred  	%p35, %p33, %p34;
	@%p35 bra 	$L__BB48_32;
	ld.global.f32 	%f216, [%rd6+4];
	mul.f32 	%f217, %f130, %f216;
	fma.rn.f32 	%f218, %f129, %f387, %f217;
	st.global.f32 	[%rd6+4], %f218;
$L__BB48_32:
	setp.ge.s32 	%p36, %r61, %r75;
	setp.ge.s32 	%p37, %r59, %r76;
	or.pred  	%p38, %p36, %p37;
	@%p38 bra 	$L__BB48_34;
	ld.global.f32 	%f219, [%rd6+8];
	mul.f32 	%f220, %f130, %f219;
	fma.rn.f32 	%f221, %f129, %f386, %f220;
	st.global.f32 	[%rd6+8], %f221;
$L__BB48_34:
	setp.ge.s32 	%p39, %r61, %r75;
	setp.ge.s32 	%p40, %r60, %r76;
	or.pred  	%p41, %p39, %p40;
	@%p41 bra 	$L__BB48_36;
	ld.global.f32 	%f222, [%rd6+12];
	mul.f32 	%f223, %f130, %f222;
	fma.rn.f32 	%f224, %f129, %f385, %f223;
	st.global.f32 	[%rd6+12], %f224;
$L__BB48_36:
	setp.ge.s32 	%p42, %r292, %r76;
	add.s32 	%r63, %r21, 2;
	setp.ge.s32 	%p43, %r63, %r75;
	add.s32 	%r64, %r62, %r76;
	or.pred  	%p44, %p43, %p42;
	@%p44 bra 	$L__BB48_38;
	add.s32 	%r295, %r292, %r64;
	mul.wide.s32 	%rd54, %r295, 4;
	add.s64 	%rd55, %rd1, %rd54;
	ld.global.f32 	%f225, [%rd55];
	mul.f32 	%f226, %f130, %f225;
	fma.rn.f32 	%f227, %f129, %f384, %f226;
	st.global.f32 	[%rd55], %f227;
$L__BB48_38:
	setp.ge.s32 	%p45, %r63, %r75;
	setp.ge.s32 	%p46, %r58, %r76;
	cvt.s64.s32 	%rd56, %r64;
	add.s64 	%rd57, %rd4, %rd56;
	shl.b64 	%rd58, %rd57, 2;
	add.s64 	%rd7, %rd1, %rd58;
	or.pred  	%p47, %p45, %p46;
	@%p47 bra 	$L__BB48_40;
	ld.global.f32 	%f228, [%rd7+4];
	mul.f32 	%f229, %f130, %f228;
	fma.rn.f32 	%f230, %f129, %f383, %f229;
	st.global.f32 	[%rd7+4], %f230;
$L__BB48_40:
	setp.ge.s32 	%p48, %r63, %r75;
	setp.ge.s32 	%p49, %r59, %r76;
	or.pred  	%p50, %p48, %p49;
	@%p50 bra 	$L__BB48_42;
	ld.global.f32 	%f231, [%rd7+8];
	mul.f32 	%f232, %f130, %f231;
	fma.rn.f32 	%f233, %f129, %f382, %f232;
	st.global.f32 	[%rd7+8], %f233;
$L__BB48_42:
	setp.ge.s32 	%p51, %r63, %r75;
	setp.ge.s32 	%p52, %r60, %r76;
	or.pred  	%p53, %p51, %p52;
	@%p53 bra 	$L__BB48_44;
	ld.global.f32 	%f234, [%rd7+12];
	mul.f32 	%f235, %f130, %f234;
	fma.rn.f32 	%f236, %f129, %f381, %f235;
	st.global.f32 	[%rd7+12], %f236;
$L__BB48_44:
	setp.ge.s32 	%p54, %r292, %r76;
	add.s32 	%r65, %r21, 3;
	setp.ge.s32 	%p55, %r65, %r75;
	add.s32 	%r66, %r64, %r76;
	or.pred  	%p56, %p55, %p54;
	@%p56 bra 	$L__BB48_46;
	add.s32 	%r296, %r292, %r66;
	mul.wide.s32 	%rd59, %r296, 4;
	add.s64 	%rd60, %rd1, %rd59;
	ld.global.f32 	%f237, [%rd60];
	mul.f32 	%f238, %f130, %f237;
	fma.rn.f32 	%f239, %f129, %f380, %f238;
	st.global.f32 	[%rd60], %f239;
$L__BB48_46:
	setp.ge.s32 	%p57, %r65, %r75;
	setp.ge.s32 	%p58, %r58, %r76;
	cvt.s64.s32 	%rd61, %r66;
	add.s64 	%rd62, %rd4, %rd61;
	shl.b64 	%rd63, %rd62, 2;
	add.s64 	%rd8, %rd1, %rd63;
	or.pred  	%p59, %p57, %p58;
	@%p59 bra 	$L__BB48_48;
	ld.global.f32 	%f240, [%rd8+4];
	mul.f32 	%f241, %f130, %f240;
	fma.rn.f32 	%f242, %f129, %f379, %f241;
	st.global.f32 	[%rd8+4], %f242;
$L__BB48_48:
	setp.ge.s32 	%p60, %r65, %r75;
	setp.ge.s32 	%p61, %r59, %r76;
	or.pred  	%p62, %p60, %p61;
	@%p62 bra 	$L__BB48_50;
	ld.global.f32 	%f243, [%rd8+8];
	mul.f32 	%f244, %f130, %f243;
	fma.rn.f32 	%f245, %f129, %f378, %f244;
	st.global.f32 	[%rd8+8], %f245;
$L__BB48_50:
	setp.ge.s32 	%p63, %r65, %r75;
	setp.ge.s32 	%p64, %r60, %r76;
	or.pred  	%p65, %p63, %p64;
	@%p65 bra 	$L__BB48_52;
	ld.global.f32 	%f246, [%rd8+12];
	mul.f32 	%f247, %f130, %f246;
	fma.rn.f32 	%f248, %f129, %f377, %f247;
	st.global.f32 	[%rd8+12], %f248;
$L__BB48_52:
	setp.ge.s32 	%p66, %r292, %r76;
	add.s32 	%r67, %r21, 4;
	setp.ge.s32 	%p67, %r67, %r75;
	add.s32 	%r68, %r66, %r76;
	or.pred  	%p68, %p67, %p66;
	@%p68 bra 	$L__BB48_54;
	add.s32 	%r297, %r292, %r68;
	mul.wide.s32 	%rd64, %r297, 4;
	add.s64 	%rd65, %rd1, %rd64;
	ld.global.f32 	%f249, [%rd65];
	mul.f32 	%f250, %f130, %f249;
	fma.rn.f32 	%f251, %f129, %f376, %f250;
	st.global.f32 	[%rd65], %f251;
$L__BB48_54:
	setp.ge.s32 	%p69, %r67, %r75;
	setp.ge.s32 	%p70, %r58, %r76;
	cvt.s64.s32 	%rd66, %r68;
	add.s64 	%rd67, %rd4, %rd66;
	shl.b64 	%rd68, %rd67, 2;
	add.s64 	%rd9, %rd1, %rd68;
	or.pred  	%p71, %p69, %p70;
	@%p71 bra 	$L__BB48_56;
	ld.global.f32 	%f252, [%rd9+4];
	mul.f32 	%f253, %f130, %f252;
	fma.rn.f32 	%f254, %f129, %f375, %f253;
	st.global.f32 	[%rd9+4], %f254;
$L__BB48_56:
	setp.ge.s32 	%p72, %r67, %r75;
	setp.ge.s32 	%p73, %r59, %r76;
	or.pred  	%p74, %p72, %p73;
	@%p74 bra 	$L__BB48_58;
	ld.global.f32 	%f255, [%rd9+8];
	mul.f32 	%f256, %f130, %f255;
	fma.rn.f32 	%f257, %f129, %f374, %f256;
	st.global.f32 	[%rd9+8], %f257;
$L__BB48_58:
	setp.ge.s32 	%p75, %r67, %r75;
	setp.ge.s32 	%p76, %r60, %r76;
	or.pred  	%p77, %p75, %p76;
	@%p77 bra 	$L__BB48_60;
	ld.global.f32 	%f258, [%rd9+12];
	mul.f32 	%f259, %f130, %f258;
	fma.rn.f32 	%f260, %f129, %f373, %f259;
	st.global.f32 	[%rd9+12], %f260;
$L__BB48_60:
	setp.ge.s32 	%p78, %r292, %r76;
	add.s32 	%r69, %r21, 5;
	setp.ge.s32 	%p79, %r69, %r75;
	add.s32 	%r70, %r68, %r76;
	or.pred  	%p80, %p79, %p78;
	@%p80 bra 	$L__BB48_62;
	add.s32 	%r298, %r292, %r70;
	mul.wide.s32 	%rd69, %r298, 4;
	add.s64 	%rd70, %rd1, %rd69;
	ld.global.f32 	%f261, [%rd70];
	mul.f32 	%f262, %f130, %f261;
	fma.rn.f32 	%f263, %f129, %f372, %f262;
	st.global.f32 	[%rd70], %f263;
$L__BB48_62:
	setp.ge.s32 	%p81, %r69, %r75;
	setp.ge.s32 	%p82, %r58, %r76;
	cvt.s64.s32 	%rd71, %r70;
	add.s64 	%rd72, %rd4, %rd71;
	shl.b64 	%rd73, %rd72, 2;
	add.s64 	%rd10, %rd1, %rd73;
	or.pred  	%p83, %p81, %p82;
	@%p83 bra 	$L__BB48_64;
	ld.global.f32 	%f264, [%rd10+4];
	mul.f32 	%f265, %f130, %f264;
	fma.rn.f32 	%f266, %f129, %f371, %f265;
	st.global.f32 	[%rd10+4], %f266;
$L__BB48_64:
	setp.ge.s32 	%p84, %r69, %r75;
	setp.ge.s32 	%p85, %r59, %r76;
	or.pred  	%p86, %p84, %p85;
	@%p86 bra 	$L__BB48_66;
	ld.global.f32 	%f267, [%rd10+8];
	mul.f32 	%f268, %f130, %f267;
	fma.rn.f32 	%f269, %f129, %f370, %f268;
	st.global.f32 	[%rd10+8], %f269;
$L__BB48_66:
	setp.ge.s32 	%p87, %r69, %r75;
	setp.ge.s32 	%p88, %r60, %r76;
	or.pred  	%p89, %p87, %p88;
	@%p89 bra 	$L__BB48_68;
	ld.global.f32 	%f270, [%rd10+12];
	mul.f32 	%f271, %f130, %f270;
	fma.rn.f32 	%f272, %f129, %f369, %f271;
	st.global.f32 	[%rd10+12], %f272;
$L__BB48_68:
	setp.ge.s32 	%p90, %r292, %r76;
	add.s32 	%r71, %r21, 6;
	setp.ge.s32 	%p91, %r71, %r75;
	add.s32 	%r72, %r70, %r76;
	or.pred  	%p92, %p91, %p90;
	@%p92 bra 	$L__BB48_70;
	add.s32 	%r299, %r292, %r72;
	mul.wide.s32 	%rd74, %r299, 4;
	add.s64 	%rd75, %rd1, %rd74;
	ld.global.f32 	%f273, [%rd75];
	mul.f32 	%f274, %f130, %f273;
	fma.rn.f32 	%f275, %f129, %f368, %f274;
	st.global.f32 	[%rd75], %f275;
$L__BB48_70:
	setp.ge.s32 	%p93, %r71, %r75;
	setp.ge.s32 	%p94, %r58, %r76;
	cvt.s64.s32 	%rd76, %r72;
	add.s64 	%rd77, %rd4, %rd76;
	shl.b64 	%rd78, %rd77, 2;
	add.s64 	%rd11, %rd1, %rd78;
	or.pred  	%p95, %p93, %p94;
	@%p95 bra 	$L__BB48_72;
	ld.global.f32 	%f276, [%rd11+4];
	mul.f32 	%f277, %f130, %f276;
	fma.rn.f32 	%f278, %f129, %f367, %f277;
	st.global.f32 	[%rd11+4], %f278;
$L__BB48_72:
	setp.ge.s32 	%p96, %r71, %r75;
	setp.ge.s32 	%p97, %r59, %r76;
	or.pred  	%p98, %p96, %p97;
	@%p98 bra 	$L__BB48_74;
	ld.global.f32 	%f279, [%rd11+8];
	mul.f32 	%f280, %f130, %f279;
	fma.rn.f32 	%f281, %f129, %f366, %f280;
	st.global.f32 	[%rd11+8], %f281;
$L__BB48_74:
	setp.ge.s32 	%p99, %r71, %r75;
	setp.ge.s32 	%p100, %r60, %r76;
	or.pred  	%p101, %p99, %p100;
	@%p101 bra 	$L__BB48_76;
	ld.global.f32 	%f282, [%rd11+12];
	mul.f32 	%f283, %f130, %f282;
	fma.rn.f32 	%f284, %f129, %f365, %f283;
	st.global.f32 	[%rd11+12], %f284;
$L__BB48_76:
	setp.ge.s32 	%p102, %r292, %r76;
	add.s32 	%r73, %r21, 7;
	setp.ge.s32 	%p103, %r73, %r75;
	add.s32 	%r74, %r72, %r76;
	or.pred  	%p104, %p103, %p102;
	@%p104 bra 	$L__BB48_78;
	add.s32 	%r300, %r292, %r74;
	mul.wide.s32 	%rd79, %r300, 4;
	add.s64 	%rd80, %rd1, %rd79;
	ld.global.f32 	%f285, [%rd80];
	mul.f32 	%f286, %f130, %f285;
	fma.rn.f32 	%f287, %f129, %f364, %f286;
	st.global.f32 	[%rd80], %f287;
$L__BB48_78:
	setp.ge.s32 	%p105, %r73, %r75;
	setp.ge.s32 	%p106, %r58, %r76;
	cvt.s64.s32 	%rd81, %r74;
	add.s64 	%rd82, %rd4, %rd81;
	shl.b64 	%rd83, %rd82, 2;
	add.s64 	%rd12, %rd1, %rd83;
	or.pred  	%p107, %p105, %p106;
	@%p107 bra 	$L__BB48_80;
	ld.global.f32 	%f288, [%rd12+4];
	mul.f32 	%f289, %f130, %f288;
	fma.rn.f32 	%f290, %f129, %f363, %f289;
	st.global.f32 	[%rd12+4], %f290;
$L__BB48_80:
	setp.ge.s32 	%p108, %r73, %r75;
	setp.ge.s32 	%p109, %r59, %r76;
	or.pred  	%p110, %p108, %p109;
	@%p110 bra 	$L__BB48_82;
	ld.global.f32 	%f291, [%rd12+8];
	mul.f32 	%f292, %f130, %f291;
	fma.rn.f32 	%f293, %f129, %f362, %f292;
	st.global.f32 	[%rd12+8], %f293;
$L__BB48_82:
	setp.ge.s32 	%p111, %r73, %r75;
	setp.ge.s32 	%p112, %r60, %r76;
	or.pred  	%p113, %p111, %p112;
	@%p113 bra 	$L__BB48_84;
	ld.global.f32 	%f294, [%rd12+12];
	mul.f32 	%f295, %f130, %f294;
	fma.rn.f32 	%f296, %f129, %f361, %f295;
	st.global.f32 	[%rd12+12], %f296;
$L__BB48_84:
	ret;

}
	// .globl	_Z17sgemm_warp_tilingILi64ELi128ELi8ELi32ELi64ELi8ELi8EEvPKfS1_Pfiiiff
.visible .entry _Z17sgemm_warp_tilingILi64ELi128ELi8ELi32ELi64ELi8ELi8EEvPKfS1_Pfiiiff(
	.param .u64 .ptr .align 1 _Z17sgemm_warp_tilingILi64ELi128ELi8ELi32ELi64ELi8ELi8EEvPKfS1_Pfiiiff_param_0,
	.param .u64 .ptr .align 1 _Z17sgemm_warp_tilingILi64ELi128ELi8ELi32ELi64ELi8ELi8EEvPKfS1_Pfiiiff_param_1,
	.param .u64 .ptr .align 1 _Z17sgemm_warp_tilingILi64ELi128ELi8ELi32ELi64ELi8ELi8EEvPKfS1_Pfiiiff_param_2,
	.param .u32 _Z17sgemm_warp_tilingILi64ELi128ELi8ELi32ELi64ELi8ELi8EEvPKfS1_Pfiiiff_param_3,
	.param .u32 _Z17sgemm_warp_tilingILi64ELi128ELi8ELi32ELi64ELi8ELi8EEvPKfS1_Pfiiiff_param_4,
	.param .u32 _Z17sgemm_warp_tilingILi64ELi128ELi8ELi32ELi64ELi8ELi8EEvPKfS1_Pfiiiff_param_5,
	.param .f32 _Z17sgemm_warp_tilingILi64ELi128ELi8ELi32ELi64ELi8ELi8EEvPKfS1_Pfiiiff_param_6,
	.param .f32 _Z17sgemm_warp_tilingILi64ELi128ELi8ELi32ELi64ELi8ELi8EEvPKfS1_Pfiiiff_param_7
)
.maxntid 256
{
	.reg .pred 	%p<210>;
	.reg .b32 	%r<304>;
	.reg .b32 	%f<717>;
	.reg .b64 	%rd<84>;
	// demoted variable
	.shared .align 4 .b8 _ZZ17sgemm_warp_tilingILi64ELi128ELi8ELi32ELi64ELi8ELi8EEvPKfS1_PfiiiffE2As[2048];
	// demoted variable
	.shared .align 4 .b8 _ZZ17sgemm_warp_tilingILi64ELi128ELi8ELi32ELi64ELi8ELi8EEvPKfS1_PfiiiffE2Bs[4096];
	ld.param.u64 	%rd13, [_Z17sgemm_warp_tilingILi64ELi128ELi8ELi32ELi64ELi8ELi8EEvPKfS1_Pfiiiff_param_0];
	ld.param.u64 	%rd14, [_Z17sgemm_warp_tilingILi64ELi128ELi8ELi32ELi64ELi8ELi8EEvPKfS1_Pfiiiff_param_1];
	ld.param.u64 	%rd15, [_Z17sgemm_warp_tilingILi64ELi128ELi8ELi32ELi64ELi8ELi8EEvPKfS1_Pfiiiff_param_2];
	ld.param.u32 	%r90, [_Z17sgemm_warp_tilingILi64ELi128ELi8ELi32ELi64ELi8ELi8EEvPKfS1_Pfiiiff_param_3];
	ld.param.u32 	%r91, [_Z17sgemm_warp_tilingILi64ELi128ELi8ELi32ELi64ELi8ELi8EEvPKfS1_Pfiiiff_param_4];
	ld.param.u32 	%r92, [_Z17sgemm_warp_tilingILi64ELi128ELi8ELi32ELi64ELi8ELi8EEvPKfS1_Pfiiiff_param_5];
	ld.param.f32 	%f257, [_Z17sgemm_warp_tilingILi64ELi128ELi8ELi32ELi64ELi8ELi8EEvPKfS1_Pfiiiff_param_6];
	ld.param.f32 	%f258, [_Z17sgemm_warp_tilingILi64ELi128ELi8ELi32ELi64ELi8ELi8EEvPKfS1_Pfiiiff_param_7];
	cvta.to.global.u64 	%rd1, %rd15;
	cvta.to.global.u64 	%rd2, %rd13;
	cvta.to.global.u64 	%rd3, %rd14;
	mov.u32 	%r93, %ctaid.y;
	shl.b32 	%r1, %r93, 6;
	mov.u32 	%r94, %ctaid.x;
	shl.b32 	%r2, %r94, 7;
	mov.u32 	%r95, %tid.x;
	mov.u32 	%r96, %ntid.x;
	mov.u32 	%r97, %tid.y;
	mad.lo.s32 	%r3, %r96, %r97, %r95;
	mov.u32 	%r98, %ntid.y;
	mul.lo.s32 	%r4, %r96, %r98;
	shr.u32 	%r5, %r3, 5;
	shr.u32 	%r6, %r3, 6;
	and.b32  	%r7, %r5, 1;
	shr.u32 	%r99, %r3, 3;
	and.b32  	%r8, %r99, 3;
	and.b32  	%r9, %r3, 7;
	setp.lt.s32 	%p1, %r92, -6;
	mov.f32 	%f653, 0f00000000;
	mov.f32 	%f654, %f653;
	mov.f32 	%f655, %f653;
	mov.f32 	%f656, %f653;
	mov.f32 	%f657, %f653;
	mov.f32 	%f658, %f653;
	mov.f32 	%f659, %f653;
	mov.f32 	%f660, %f653;
	mov.f32 	%f661, %f653;
	mov.f32 	%f662, %f653;
	mov.f32 	%f663, %f653;
	mov.f32 	%f664, %f653;
	mov.f32 	%f665, %f653;
	mov.f32 	%f666, %f653;
	mov.f32 	%f667, %f653;
	mov.f32 	%f668, %f653;
	mov.f32 	%f669, %f653;
	mov.f32 	%f670, %f653;
	mov.f32 	%f671, %f653;
	mov.f32 	%f672, %f653;
	mov.f32 	%f673, %f653;
	mov.f32 	%f674, %f653;
	mov.f32 	%f675, %f653;
	mov.f32 	%f676, %f653;
	mov.f32 	%f677, %f653;
	mov.f32 	%f678, %f653;
	mov.f32 	%f679, %f653;
	mov.f32 	%f680, %f653;
	mov.f32 	%f681, %f653;
	mov.f32 	%f682, %f653;
	mov.f32 	%f683, %f653;
	mov.f32 	%f684, %f653;
	mov.f32 	%f685, %f653;
	mov.f32 	%f686, %f653;
	mov.f32 	%f687, %f653;
	mov.f32 	%f688, %f653;
	mov.f32 	%f689, %f653;
	mov.f32 	%f690, %f653;
	mov.f32 	%f691, %f653;
	mov.f32 	%f692, %f653;
	mov.f32 	%f693, %f653;
	mov.f32 	%f694, %f653;
	mov.f32 	%f695, %f653;
	mov.f32 	%f696, %f653;
	mov.f32 	%f697, %f653;
	mov.f32 	%f698, %f653;
	mov.f32 	%f699, %f653;
	mov.f32 	%f700, %f653;
	mov.f32 	%f701, %f653;
	mov.f32 	%f702, %f653;
	mov.f32 	%f703, %f653;
	mov.f32 	%f704, %f653;
	mov.f32 	%f705, %f653;
	mov.f32 	%f706, %f653;
	mov.f32 	%f707, %f653;
	mov.f32 	%f708, %f653;
	mov.f32 	%f709, %f653;
	mov.f32 	%f710, %f653;
	mov.f32 	%f711, %f653;
	mov.f32 	%f712, %f653;
	mov.f32 	%f713, %f653;
	mov.f32 	%f714, %f653;
	mov.f32 	%f715, %f653;
	mov.f32 	%f716, %f653;
	@%p1 bra 	$L__BB49_20;
	add.s32 	%r101, %r92, -1;
	shr.s32 	%r102, %r101, 31;
	shr.u32 	%r103, %r102, 29;
	add.s32 	%r104, %r101, %r103;
	shr.s32 	%r10, %r104, 3;
	shl.b32 	%r105, %r6, 5;
	shl.b32 	%r106, %r8, 3;
	or.b32  	%r11, %r106, %r105;
	shl.b32 	%r107, %r7, 6;
	shl.b32 	%r108, %r9, 3;
	or.b32  	%r12, %r107, %r108;
	add.s32 	%r13, %r3, %r4;
	max.u32 	%r109, %r13, 128;
	setp.lt.u32 	%p2, %r13, 128;
	selp.u32 	%r110, 1, 0, %p2;
	add.s32 	%r111, %r13, %r110;
	sub.s32 	%r112, %r109, %r111;
	div.u32 	%r113, %r112, %r4;
	add.s32 	%r14, %r113, %r110;
	max.u32 	%r114, %r13, 256;
	setp.lt.u32 	%p3, %r13, 256;
	selp.u32 	%r115, 1, 0, %p3;
	add.s32 	%r116, %r13, %r115;
	sub.s32 	%r117, %r114, %r116;
	div.u32 	%r118, %r117, %r4;
	add.s32 	%r15, %r118, %r115;
	and.b32  	%r16, %r14, 3;
	shl.b32 	%r119, %r3, 2;
	and.b32  	%r120, %r119, 4;
	shr.u32 	%r121, %r3, 1;
	add.s32 	%r122, %r1, %r121;
	mad.lo.s32 	%r17, %r122, %r92, %r120;
	shl.b32 	%r123, %r3, 10;
	and.b32  	%r124, %r123, 1024;
	mov.u32 	%r125, _ZZ17sgemm_warp_tilingILi64ELi128ELi8ELi32ELi64ELi8ELi8EEvPKfS1_PfiiiffE2As;
	add.s32 	%r126, %r125, %r124;
	shl.b32 	%r127, %r121, 2;
	add.s32 	%r18, %r126, %r127;
	shl.b32 	%r128, %r13, 2;
	and.b32  	%r129, %r128, 4;
	shr.u32 	%r130, %r13, 1;
	add.s32 	%r131, %r1, %r130;
	mad.lo.s32 	%r19, %r131, %r92, %r129;
	shl.b32 	%r132, %r13, 10;
	and.b32  	%r133, %r132, 1024;
	add.s32 	%r134, %r125, %r133;
	shl.b32 	%r135, %r130, 2;
	add.s32 	%r20, %r134, %r135;
	add.s32 	%r21, %r13, %r4;
	shl.b32 	%r136, %r21, 2;
	and.b32  	%r137, %r136, 4;
	shr.u32 	%r138, %r21, 1;
	add.s32 	%r139, %r1, %r138;
	mad.lo.s32 	%r22, %r139, %r92, %r137;
	shl.b32 	%r140, %r21, 10;
	and.b32  	%r141, %r140, 1024;
	add.s32 	%r142, %r125, %r141;
	shl.b32 	%r143, %r138, 2;
	add.s32 	%r23, %r142, %r143;
	add.s32 	%r24, %r21, %r4;
	and.b32  	%r25, %r15, 3;
	and.b32  	%r144, %r119, 124;
	add.s32 	%r26, %r144, %r2;
	shl.b32 	%r145, %r5, 9;
	mov.u32 	%r146, _ZZ17sgemm_warp_tilingILi64ELi128ELi8ELi32ELi64ELi8ELi8EEvPKfS1_PfiiiffE2Bs;
	add.s32 	%r147, %r146, %r145;
	shl.b32 	%r148, %r3, 4;
	and.b32  	%r149, %r148, 496;
	add.s32 	%r27, %r147, %r149;
	and.b32  	%r150, %r128, 124;
	shr.u32 	%r28, %r13, 5;
	add.s32 	%r29, %r150, %r2;
	shl.b32 	%r151, %r28, 9;
	add.s32 	%r152, %r146, %r151;
	shl.b32 	%r153, %r13, 4;
	and.b32  	%r154, %r153, 496;
	add.s32 	%r30, %r152, %r154;
	and.b32  	%r155, %r136, 124;
	shr.u32 	%r31, %r21, 5;
	add.s32 	%r32, %r155, %r2;
	shl.b32 	%r156, %r31, 9;
	add.s32 	%r157, %r146, %r156;
	shl.b32 	%r158, %r21, 4;
	and.b32  	%r159, %r158, 496;
	add.s32 	%r33, %r157, %r159;
	mov.b32 	%r291, 0;
	mov.f32 	%f653, 0f00000000;
	shl.b32 	%r269, %r11, 2;
	shl.b32 	%r274, %r12, 2;
$L__BB49_2:
	setp.gt.u32 	%p4, %r3, 127;
	shl.b32 	%r38, %r291, 3;
	@%p4 bra 	$L__BB49_10;
	setp.eq.s32 	%p5, %r16, 3;
	mov.u32 	%r292, %r3;
	@%p5 bra 	$L__BB49_7;
	setp.eq.s32 	%p6, %r16, 0;
	add.s32 	%r160, %r38, %r17;
	mul.wide.s32 	%rd16, %r160, 4;
	add.s64 	%rd17, %rd2, %rd16;
	ld.global.nc.v4.f32 	{%f261, %f262, %f263, %f264}, [%rd17];
	st.shared.f32 	[%r18], %f261;
	st.shared.f32 	[%r18+256], %f262;
	st.shared.f32 	[%r18+512], %f263;
	st.shared.f32 	[%r18+768], %f264;
	mov.u32 	%r292, %r13;
	@%p6 bra 	$L__BB49_7;
	setp.eq.s32 	%p7, %r16, 1;
	add.s32 	%r161, %r38, %r19;
	mul.wide.s32 	%rd18, %r161, 4;
	add.s64 	%rd19, %rd2, %rd18;
	ld.global.nc.v4.f32 	{%f265, %f266, %f267, %f268}, [%rd19];
	st.shared.f32 	[%r20], %f265;
	st.shared.f32 	[%r20+256], %f266;
	st.shared.f32 	[%r20+512], %f267;
	st.shared.f32 	[%r20+768], %f268;
	mov.u32 	%r292, %r21;
	@%p7 bra 	$L__BB49_7;
	add.s32 	%r162, %r38, %r22;
	mul.wide.s32 	%rd20, %r162, 4;
	add.s64 	%rd21, %rd2, %rd20;
	ld.global.nc.v4.f32 	{%f269, %f270, %f271, %f272}, [%rd21];
	st.shared.f32 	[%r23], %f269;
	st.shared.f32 	[%r23+256], %f270;
	st.shared.f32 	[%r23+512], %f271;
	st.shared.f32 	[%r23+768], %f272;
	mov.u32 	%r292, %r24;
$L__BB49_7:
	setp.lt.u32 	%p8, %r14, 3;
	@%p8 bra 	$L__BB49_10;
	shl.b32 	%r294, %r292, 2;
	shl.b32 	%r163, %r4, 3;
	add.s32 	%r300, %r163, %r294;
	shl.b32 	%r164, %r4, 1;
	add.s32 	%r299, %r164, %r292;
	mad.lo.s32 	%r298, %r4, 12, %r294;
	mad.lo.s32 	%r297, %r4, 3, %r292;
	add.s32 	%r296, %r4, %r292;
	shl.b32 	%r295, %r296, 2;
$L__BB49_9:
	.pragma "nounroll";
	and.b32  	%r165, %r294, 4;
	shr.u32 	%r166, %r292, 1;
	add.s32 	%r167, %r165, %r38;
	add.s32 	%r168, %r1, %r166;
	mad.lo.s32 	%r169, %r168, %r92, %r167;
	mul.wide.s32 	%rd22, %r169, 4;
	add.s64 	%rd23, %rd2, %rd22;
	ld.global.nc.v4.f32 	{%f273, %f274, %f275, %f276}, [%rd23];
	shl.b32 	%r170, %r294, 8;
	and.b32  	%r171, %r170, 1024;
	mov.u32 	%r172, _ZZ17sgemm_warp_tilingILi64ELi128ELi8ELi32ELi64ELi8ELi8EEvPKfS1_PfiiiffE2As;
	add.s32 	%r173, %r172, %r171;
	shl.b32 	%r174, %r166, 2;
	add.s32 	%r175, %r173, %r174;
	st.shared.f32 	[%r175], %f273;
	st.shared.f32 	[%r175+256], %f274;
	st.shared.f32 	[%r175+512], %f275;
	st.shared.f32 	[%r175+768], %f276;
	add.s32 	%r176, %r292, %r4;
	and.b32  	%r177, %r295, 4;
	shr.u32 	%r178, %r296, 1;
	add.s32 	%r179, %r177, %r38;
	add.s32 	%r180, %r1, %r178;
	mad.lo.s32 	%r181, %r180, %r92, %r179;
	mul.wide.s32 	%rd24, %r181, 4;
	add.s64 	%rd25, %rd2, %rd24;
	ld.global.nc.v4.f32 	{%f277, %f278, %f279, %f280}, [%rd25];
	shl.b32 	%r182, %r295, 8;
	and.b32  	%r183, %r182, 1024;
	add.s32 	%r184, %r172, %r183;
	shl.b32 	%r185, %r178, 2;
	add.s32 	%r186, %r184, %r185;
	st.shared.f32 	[%r186], %f277;
	st.shared.f32 	[%r186+256], %f278;
	st.shared.f32 	[%r186+512], %f279;
	st.shared.f32 	[%r186+768], %f280;
	add.s32 	%r187, %r176, %r4;
	and.b32  	%r188, %r300, 4;
	shr.u32 	%r189, %r299, 1;
	add.s32 	%r190, %r188, %r38;
	add.s32 	%r191, %r1, %r189;
	mad.lo.s32 	%r192, %r191, %r92, %r190;
	mul.wide.s32 	%rd26, %r192, 4;
	add.s64 	%rd27, %rd2, %rd26;
	ld.global.nc.v4.f32 	{%f281, %f282, %f283, %f284}, [%rd27];
	shl.b32 	%r193, %r300, 8;
	and.b32  	%r194, %r193, 1024;
	add.s32 	%r195, %r172, %r194;
	shl.b32 	%r196, %r189, 2;
	add.s32 	%r197, %r195, %r196;
	st.shared.f32 	[%r197], %f281;
	st.shared.f32 	[%r197+256], %f282;
	st.shared.f32 	[%r197+512], %f283;
	st.shared.f32 	[%r197+768], %f284;
	add.s32 	%r198, %r187, %r4;
	and.b32  	%r199, %r298, 4;
	shr.u32 	%r200, %r297, 1;
	add.s32 	%r201, %r199, %r38;
	add.s32 	%r202, %r1, %r200;
	mad.lo.s32 	%r203, %r202, %r92, %r201;
	mul.wide.s32 	%rd28, %r203, 4;
	add.s64 	%rd29, %rd2, %rd28;
	ld.global.nc.v4.f32 	{%f285, %f286, %f287, %f288}, [%rd29];
	shl.b32 	%r204, %r298, 8;
	and.b32  	%r205, %r204, 1024;
	add.s32 	%r206, %r172, %r205;
	shl.b32 	%r207, %r200, 2;
	add.s32 	%r208, %r206, %r207;
	st.shared.f32 	[%r208], %f285;
	st.shared.f32 	[%r208+256], %f286;
	st.shared.f32 	[%r208+512], %f287;
	st.shared.f32 	[%r208+768], %f288;
	add.s32 	%r292, %r198, %r4;
	shl.b32 	%r209, %r4, 4;
	add.s32 	%r300, %r300, %r209;
	shl.b32 	%r210, %r4, 2;
	add.s32 	%r299, %r299, %r210;
	add.s32 	%r298, %r298, %r209;
	add.s32 	%r297, %r297, %r210;
	add.s32 	%r296, %r296, %r210;
	add.s32 	%r295, %r295, %r209;
	add.s32 	%r294, %r294, %r209;
	setp.lt.u32 	%p9, %r292, 128;
	@%p9 bra 	$L__BB49_9;
$L__BB49_10:
	setp.gt.u32 	%p10, %r3, 255;
	@%p10 bra 	$L__BB49_17;
	setp.eq.s32 	%p11, %r25, 3;
	mov.u32 	%r293, %r3;
	@%p11 bra 	$L__BB49_15;
	setp.eq.s32 	%p12, %r25, 0;
	add.s32 	%r211, %r38, %r5;
	mad.lo.s32 	%r212, %r211, %r91, %r26;
	mul.wide.s32 	%rd30, %r212, 4;
	add.s64 	%rd31, %rd3, %rd30;
	ld.global.nc.v4.f32 	{%f289, %f290, %f291, %f292}, [%rd31];
	st.shared.f32 	[%r27], %f289;
	st.shared.f32 	[%r27+4], %f290;
	st.shared.f32 	[%r27+8], %f291;
	st.shared.f32 	[%r27+12], %f292;
	mov.u32 	%r293, %r13;
	@%p12 bra 	$L__BB49_15;
	setp.eq.s32 	%p13, %r25, 1;
	add.s32 	%r213, %r38, %r28;
	mad.lo.s32 	%r214, %r213, %r91, %r29;
	mul.wide.s32 	%rd32, %r214, 4;
	add.s64 	%rd33, %rd3, %rd32;
	ld.global.nc.v4.f32 	{%f293, %f294, %f295, %f296}, [%rd33];
	st.shared.f32 	[%r30], %f293;
	st.shared.f32 	[%r30+4], %f294;
	st.shared.f32 	[%r30+8], %f295;
	st.shared.f32 	[%r30+12], %f296;
	mov.u32 	%r293, %r21;
	@%p13 bra 	$L__BB49_15;
	add.s32 	%r215, %r38, %r31;
	mad.lo.s32 	%r216, %r215, %r91, %r32;
	mul.wide.s32 	%rd34, %r216, 4;
	add.s64 	%rd35, %rd3, %rd34;
	ld.global.nc.v4.f32 	{%f297, %f298, %f299, %f300}, [%rd35];
	st.shared.f32 	[%r33], %f297;
	st.shared.f32 	[%r33+4], %f298;
	st.shared.f32 	[%r33+8], %f299;
	st.shared.f32 	[%r33+12], %f300;
	mov.u32 	%r293, %r24;
$L__BB49_15:
	setp.lt.u32 	%p14, %r15, 3;
	@%p14 bra 	$L__BB49_17;
$L__BB49_16:
	.pragma "nounroll";
	shl.b32 	%r217, %r293, 2;
	and.b32  	%r218, %r217, 124;
	shr.u32 	%r219, %r293, 5;
	add.s32 	%r220, %r218, %r2;
	add.s32 	%r221, %r38, %r219;
	mad.lo.s32 	%r222, %r221, %r91, %r220;
	mul.wide.s32 	%rd36, %r222, 4;
	add.s64 	%rd37, %rd3, %rd36;
	ld.global.nc.v4.f32 	{%f301, %f302, %f303, %f304}, [%rd37];
	shl.b32 	%r223, %r219, 9;
	mov.u32 	%r224, _ZZ17sgemm_warp_tilingILi64ELi128ELi8ELi32ELi64ELi8ELi8EEvPKfS1_PfiiiffE2Bs;
	add.s32 	%r225, %r224, %r223;
	shl.b32 	%r226, %r293, 4;
	and.b32  	%r227, %r226, 496;
	add.s32 	%r228, %r225, %r227;
	st.shared.f32 	[%r228], %f301;
	st.shared.f32 	[%r228+4], %f302;
	st.shared.f32 	[%r228+8], %f303;
	st.shared.f32 	[%r228+12], %f304;
	add.s32 	%r229, %r293, %r4;
	shl.b32 	%r230, %r229, 2;
	and.b32  	%r231, %r230, 124;
	shr.u32 	%r232, %r229, 5;
	add.s32 	%r233, %r231, %r2;
	add.s32 	%r234, %r38, %r232;
	mad.lo.s32 	%r235, %r234, %r91, %r233;
	mul.wide.s32 	%rd38, %r235, 4;
	add.s64 	%rd39, %rd3, %rd38;
	ld.global.nc.v4.f32 	{%f305, %f306, %f307, %f308}, [%rd39];
	shl.b32 	%r236, %r232, 9;
	add.s32 	%r237, %r224, %r236;
	shl.b32 	%r238, %r229, 4;
	and.b32  	%r239, %r238, 496;
	add.s32 	%r240, %r237, %r239;
	st.shared.f32 	[%r240], %f305;
	st.shared.f32 	[%r240+4], %f306;
	st.shared.f32 	[%r240+8], %f307;
	st.shared.f32 	[%r240+12], %f308;
	add.s32 	%r241, %r229, %r4;
	shl.b32 	%r242, %r241, 2;
	and.b32  	%r243, %r242, 124;
	shr.u32 	%r244, %r241, 5;
	add.s32 	%r245, %r243, %r2;
	add.s32 	%r246, %r38, %r244;
	mad.lo.s32 	%r247, %r246, %r91, %r245;
	mul.wide.s32 	%rd40, %r247, 4;
	add.s64 	%rd41, %rd3, %rd40;
	ld.global.nc.v4.f32 	{%f309, %f310, %f311, %f312}, [%rd41];
	shl.b32 	%r248, %r244, 9;
	add.s32 	%r249, %r224, %r248;
	shl.b32 	%r250, %r241, 4;
	and.b32  	%r251, %r250, 496;
	add.s32 	%r252, %r249, %r251;
	st.shared.f32 	[%r252], %f309;
	st.shared.f32 	[%r252+4], %f310;
	st.shared.f32 	[%r252+8], %f311;
	st.shared.f32 	[%r252+12], %f312;
	add.s32 	%r253, %r241, %r4;
	shl.b32 	%r254, %r253, 2;
	and.b32  	%r255, %r254, 124;
	shr.u32 	%r256, %r253, 5;
	add.s32 	%r257, %r255, %r2;
	add.s32 	%r258, %r38, %r256;
	mad.lo.s32 	%r259, %r258, %r91, %r257;
	mul.wide.s32 	%rd42, %r259, 4;
	add.s64 	%rd43, %rd3, %rd42;
	ld.global.nc.v4.f32 	{%f313, %f314, %f315, %f316}, [%rd43];
	shl.b32 	%r260, %r256, 9;
	add.s32 	%r261, %r224, %r260;
	shl.b32 	%r262, %r253, 4;
	and.b32  	%r263, %r262, 496;
	add.s32 	%r264, %r261, %r263;
	st.shared.f32 	[%r264], %f313;
	st.shared.f32 	[%r264+4], %f314;
	st.shared.f32 	[%r264+8], %f315;
	st.shared.f32 	[%r264+12], %f316;
	add.s32 	%r293, %r253, %r4;
	setp.lt.u32 	%p15, %r293, 256;
	@%p15 bra 	$L__BB49_16;
$L__BB49_17:
	bar.sync 	0;
	mov.b32 	%r303, 0;
$L__BB49_18:
	shl.b32 	%r266, %r303, 8;
	mov.u32 	%r267, _ZZ17sgemm_warp_tilingILi64ELi128ELi8ELi32ELi64ELi8ELi8EEvPKfS1_PfiiiffE2As;
	add.s32 	%r268, %r267, %r266;
	add.s32 	%r270, %r268, %r269;
	ld.shared.f32 	%f317, [%r270];
	ld.shared.f32 	%f318, [%r270+4];
	ld.shared.f32 	%f319, [%r270+8];
	ld.shared.f32 	%f320, [%r270+12];
	ld.shared.f32 	%f321, [%r270+16];
	ld.shared.f32 	%f322, [%r270+20];
	ld.shared.f32 	%f323, [%r270+24];
	ld.shared.f32 	%f324, [%r270+28];
	shl.b32 	%r271, %r303, 9;
	mov.u32 	%r272, _ZZ17sgemm_warp_tilingILi64ELi128ELi8ELi32ELi64ELi8ELi8EEvPKfS1_PfiiiffE2Bs;
	add.s32 	%r273, %r272, %r271;
	add.s32 	%r275, %r273, %r274;
	ld.shared.f32 	%f325, [%r275];
	ld.shared.f32 	%f326, [%r275+4];
	ld.shared.f32 	%f327, [%r275+8];
	ld.shared.f32 	%f328, [%r275+12];
	ld.shared.f32 	%f329, [%r275+16];
	ld.shared.f32 	%f330, [%r275+20];
	ld.shared.f32 	%f331, [%r275+24];
	ld.shared.f32 	%f332, [%r275+28];
	fma.rn.f32 	%f716, %f317, %f325, %f716;
	fma.rn.f32 	%f715, %f317, %f326, %f715;
	fma.rn.f32 	%f714, %f317, %f327, %f714;
	fma.rn.f32 	%f713, %f317, %f328, %f713;
	fma.rn.f32 	%f712, %f317, %f329, %f712;
	fma.rn.f32 	%f711, %f317, %f330, %f711;
	fma.rn.f32 	%f710, %f317, %f331, %f710;
	fma.rn.f32 	%f709, %f317, %f332, %f709;
	fma.rn.f32 	%f708, %f318, %f325, %f708;
	fma.rn.f32 	%f707, %f318, %f326, %f707;
	fma.rn.f32 	%f706, %f318, %f327, %f706;
	fma.rn.f32 	%f705, %f318, %f328, %f705;
	fma.rn.f32 	%f704, %f318, %f329, %f704;
	fma.rn.f32 	%f703, %f318, %f330, %f703;
	fma.rn.f32 	%f702, %f318, %f331, %f702;
	fma.rn.f32 	%f701, %f318, %f332, %f701;
	fma.rn.f32 	%f700, %f319, %f325, %f700;
	fma.rn.f32 	%f699, %f319, %f326, %f699;
	fma.rn.f32 	%f698, %f319, %f327, %f698;
	fma.rn.f32 	%f697, %f319, %f328, %f697;
	fma.rn.f32 	%f696, %f319, %f329, %f696;
	fma.rn.f32 	%f695, %f319, %f330, %f695;
	fma.rn.f32 	%f694, %f319, %f331, %f694;
	fma.rn.f32 	%f693, %f319, %f332, %f693;
	fma.rn.f32 	%f692, %f320, %f325, %f692;
	fma.rn.f32 	%f691, %f320, %f326, %f691;
	fma.rn.f32 	%f690, %f320, %f327, %f690;
	fma.rn.f32 	%f689, %f320, %f328, %f689;
	fma.rn.f32 	%f688, %f320, %f329, %f688;
	fma.rn.f32 	%f687, %f320, %f330, %f687;
	fma.rn.f32 	%f686, %f320, %f331, %f686;
	fma.rn.f32 	%f685, %f320, %f332, %f685;
	fma.rn.f32 	%f684, %f321, %f325, %f684;
	fma.rn.f32 	%f683, %f321, %f326, %f683;
	fma.rn.f32 	%f682, %f321, %f327, %f682;
	fma.rn.f32 	%f681, %f321, %f328, %f681;
	fma.rn.f32 	%f680, %f321, %f329, %f680;
	fma.rn.f32 	%f679, %f321, %f330, %f679;
	fma.rn.f32 	%f678, %f321, %f331, %f678;
	fma.rn.f32 	%f677, %f321, %f332, %f677;
	fma.rn.f32 	%f676, %f322, %f325, %f676;
	fma.rn.f32 	%f675, %f322, %f326, %f675;
	fma.rn.f32 	%f674, %f322, %f327, %f674;
	fma.rn.f32 	%f673, %f322, %f328, %f673;
	fma.rn.f32 	%f672, %f322, %f329, %f672;
	fma.rn.f32 	%f671, %f322, %f330, %f671;
	fma.rn.f32 	%f670, %f322, %f331, %f670;
	fma.rn.f32 	%f669, %f322, %f332, %f669;
	fma.rn.f32 	%f668, %f323, %f325, %f668;
	fma.rn.f32 	%f667, %f323, %f326, %f667;
	fma.rn.f32 	%f666, %f323, %f327, %f666;
	fma.rn.f32 	%f665, %f323, %f328, %f665;
	fma.rn.f32 	%f664, %f323, %f329, %f664;
	fma.rn.f32 	%f663, %f323, %f330, %f663;
	fma.rn.f32 	%f662, %f323, %f331, %f662;
	fma.rn.f32 	%f661, %f323, %f332, %f661;
	fma.rn.f32 	%f660, %f324, %f325, %f660;
	fma.rn.f32 	%f659, %f324, %f326, %f659;
	fma.rn.f32 	%f658, %f324, %f327, %f658;
	fma.rn.f32 	%f657, %f324, %f328, %f657;
	fma.rn.f32 	%f656, %f324, %f329, %f656;
	fma.rn.f32 	%f655, %f324, %f330, %f655;
	fma.rn.f32 	%f654, %f324, %f331, %f654;
	fma.rn.f32 	%f653, %f324, %f332, %f653;
	add.s32 	%r303, %r303, 1;
	setp.ne.s32 	%p16, %r303, 8;
	@%p16 bra 	$L__BB49_18;
	bar.sync 	0;
	add.s32 	%r68, %r291, 1;
	setp.eq.s32 	%p17, %r291, %r10;
	mov.u32 	%r291, %r68;
	@%p17 bra 	$L__BB49_20;
	bra.uni 	$L__BB49_2;
$L__BB49_20:
	shl.b32 	%r276, %r6, 5;
	add.s32 	%r277, %r276, %r1;
	shl.b32 	%r278, %r8, 3;
	add.s32 	%r34, %r277, %r278;
	shl.b32 	%r279, %r7, 6;
	shl.b32 	%r280, %r9, 3;
	add.s32 	%r281, %r280, %r2;
	add.s32 	%r282, %r281, %r279;
	setp.lt.s32 	%p18, %r34, %r90;
	mul.lo.s32 	%r36, %r34, %r91;
	setp.lt.s32 	%p19, %r282, %r91;
	and.pred  	%p20, %p18, %p19;
	@%p20 bra 	$L__BB49_21;
	bra.uni 	$L__BB49_22;
$L__BB49_21:
	add.s32 	%r283, %r282, %r36;
	mul.wide.s32 	%rd44, %r283, 4;
	add.s64 	%rd45, %rd1, %rd44;
	ld.global.f32 	%f333, [%rd45];
	mul.f32 	%f334, %f258, %f333;
	fma.rn.f32 	%f335, %f257, %f716, %f334;
	st.global.f32 	[%rd45], %f335;
$L__BB49_22:
	setp.ge.s32 	%p21, %r34, %r90;
	add.s32 	%r69, %r282, 1;
	setp.ge.s32 	%p22, %r69, %r91;
	cvt.s64.s32 	%rd46, %r36;
	cvt.s64.s32 	%rd4, %r282;
	add.s64 	%rd47, %rd4, %rd46;
	shl.b64 	%rd48, %rd47, 2;
	add.s64 	%rd5, %rd1, %rd48;
	or.pred  	%p23, %p21, %p22;
	@%p23 bra 	$L__BB49_24;
	ld.global.f32 	%f336, [%rd5+4];
	mul.f32 	%f337, %f258, %f336;
	fma.rn.f32 	%f338, %f257, %f715, %f337;
	st.global.f32 	[%rd5+4], %f338;
$L__BB49_24:
	add.s32 	%r70, %r282, 2;
	setp.ge.s32 	%p25, %r70, %r91;
	or.pred  	%p26, %p21, %p25;
	@%p26 bra 	$L__BB49_26;
	ld.global.f32 	%f339, [%rd5+8];
	mul.f32 	%f340, %f258, %f339;
	fma.rn.f32 	%f341, %f257, %f714, %f340;
	st.global.f32 	[%rd5+8], %f341;
$L__BB49_26:
	add.s32 	%r71, %r282, 3;
	setp.ge.s32 	%p28, %r71, %r91;
	or.pred  	%p29, %p21, %p28;
	@%p29 bra 	$L__BB49_28;
	ld.global.f32 	%f342, [%rd5+12];
	mul.f32 	%f343, %f258, %f342;
	fma.rn.f32 	%f344, %f257, %f713, %f343;
	st.global.f32 	[%rd5+12], %f344;
$L__BB49_28:
	add.s32 	%r72, %r282, 4;
	setp.ge.s32 	%p31, %r72, %r91;
	or.pred  	%p32, %p21, %p31;
	@%p32 bra 	$L__BB49_30;
	ld.global.f32 	%f345, [%rd5+16];
	mul.f32 	%f346, %f258, %f345;
	fma.rn.f32 	%f347, %f257, %f712, %f346;
	st.global.f32 	[%rd5+16], %f347;
$L__BB49_30:
	add.s32 	%r73, %r282, 5;
	setp.ge.s32 	%p34, %r73, %r91;
	or.pred  	%p35, %p21, %p34;
	@%p35 bra 	$L__BB49_32;
	ld.global.f32 	%f348, [%rd5+20];
	mul.f32 	%f349, %f258, %f348;
	fma.rn.f32 	%f350, %f257, %f711, %f349;
	st.global.f32 	[%rd5+20], %f350;
$L__BB49_32:
	add.s32 	%r74, %r282, 6;
	setp.ge.s32 	%p37, %r74, %r91;
	or.pred  	%p38, %p21, %p37;
	@%p38 bra 	$L__BB49_34;
	ld.global.f32 	%f351, [%rd5+24];
	mul.f32 	%f352, %f258, %f351;
	fma.rn.f32 	%f353, %f257, %f710, %f352;
	st.global.f32 	[%rd5+24], %f353;
$L__BB49_34:
	add.s32 	%r75, %r282, 7;
	setp.ge.s32 	%p40, %r75, %r91;
	or.pred  	%p41, %p21, %p40;
	@%p41 bra 	$L__BB49_36;
	ld.global.f32 	%f354, [%rd5+28];
	mul.f32 	%f355, %f258, %f354;
	fma.rn.f32 	%f356, %f257, %f709, %f355;
	st.global.f32 	[%rd5+28], %f356;
$L__BB49_36:
	setp.ge.s32 	%p42, %r282, %r91;
	add.s32 	%r76, %r34, 1;
	setp.ge.s32 	%p43, %r76, %r90;
	add.s32 	%r77, %r36, %r91;
	or.pred  	%p44, %p43, %p42;
	@%p44 bra 	$L__BB49_38;
	add.s32 	%r284, %r282, %r77;
	mul.wide.s32 	%rd49, %r284, 4;
	add.s64 	%rd50, %rd1, %rd49;
	ld.global.f32 	%f357, [%rd50];
	mul.f32 	%f358, %f258, %f357;
	fma.rn.f32 	%f359, %f257, %f708, %f358;
	st.global.f32 	[%rd50], %f359;
$L__BB49_38:
	cvt.s64.s32 	%rd51, %r77;
	add.s64 	%rd52, %rd4, %rd51;
	shl.b64 	%rd53, %rd52, 2;
	add.s64 	%rd6, %rd1, %rd53;
	or.pred  	%p47, %p43, %p22;
	@%p47 bra 	$L__BB49_40;
	ld.global.f32 	%f360, [%rd6+4];
	mul.f32 	%f361, %f258, %f360;
	fma.rn.f32 	%f362, %f257, %f707, %f361;
	st.global.f32 	[%rd6+4], %f362;
$L__BB49_40:
	or.pred  	%p50, %p43, %p25;
	@%p50 bra 	$L__BB49_42;
	ld.global.f32 	%f363, [%rd6+8];
	mul.f32 	%f364, %f258, %f363;
	fma.rn.f32 	%f365, %f257, %f706, %f364;
	st.global.f32 	[%rd6+8], %f365;
$L__BB49_42:
	or.pred  	%p53, %p43, %p28;
	@%p53 bra 	$L__BB49_44;
	ld.global.f32 	%f366, [%rd6+12];
	mul.f32 	%f367, %f258, %f366;
	fma.rn.f32 	%f368, %f257, %f705, %f367;
	st.global.f32 	[%rd6+12], %f368;
$L__BB49_44:
	setp.ge.s32 	%p54, %r76, %r90;
	setp.ge.s32 	%p55, %r72, %r91;
	or.pred  	%p56, %p54, %p55;
	@%p56 bra 	$L__BB49_46;
	ld.global.f32 	%f369, [%rd6+16];
	mul.f32 	%f370, %f258, %f369;
	fma.rn.f32 	%f371, %f257, %f704, %f370;
	st.global.f32 	[%rd6+16], %f371;
$L__BB49_46:
	setp.ge.s32 	%p58, %r73, %r91;
	or.pred  	%p59, %p54, %p58;
	@%p59 bra 	$L__BB49_48;
	ld.global.f32 	%f372, [%rd6+20];
	mul.f32 	%f373, %f258, %f372;
	fma.rn.f32 	%f374, %f257, %f703, %f373;
	st.global.f32 	[%rd6+20], %f374;
$L__BB49_48:
	setp.ge.s32 	%p61, %r74, %r91;
	or.pred  	%p62, %p54, %p61;
	@%p62 bra 	$L__BB49_50;
	ld.global.f32 	%f375, [%rd6+24];
	mul.f32 	%f376, %f258, %f375;
	fma.rn.f32 	%f377, %f257, %f702, %f376;
	st.global.f32 	[%rd6+24], %f377;
$L__BB49_50:
	setp.ge.s32 	%p64, %r75, %r91;
	or.pred  	%p65, %p54, %p64;
	@%p65 bra 	$L__BB49_52;
	ld.global.f32 	%f378, [%rd6+28];
	mul.f32 	%f379, %f258, %f378;
	fma.rn.f32 	%f380, %f257, %f701, %f379;
	st.global.f32 	[%rd6+28], %f380;
$L__BB49_52:
	setp.ge.s32 	%p66, %r282, %r91;
	add.s32 	%r78, %r34, 2;
	setp.ge.s32 	%p67, %r78, %r90;
	add.s32 	%r79, %r77, %r91;
	or.pred  	%p68, %p67, %p66;
	@%p68 bra 	$L__BB49_54;
	add.s32 	%r285, %r282, %r79;
	mul.wide.s32 	%rd54, %r285, 4;
	add.s64 	%rd55, %rd1, %rd54;
	ld.global.f32 	%f381, [%rd55];
	mul.f32 	%f382, %f258, %f381;
	fma.rn.f32 	%f383, %f257, %f700, %f382;
	st.global.f32 	[%rd55], %f383;
$L__BB49_54:
	setp.ge.s32 	%p70, %r69, %r91;
	cvt.s64.s32 	%rd56, %r79;
	add.s64 	%rd57, %rd4, %rd56;
	shl.b64 	%rd58, %rd57, 2;
	add.s64 	%rd7, %rd1, %rd58;
	or.pred  	%p71, %p67, %p70;
	@%p71 bra 	$L__BB49_56;
	ld.global.f32 	%f384, [%rd7+4];
	mul.f32 	%f385, %f258, %f384;
	fma.rn.f32 	%f386, %f257, %f699, %f385;
	st.global.f32 	[%rd7+4], %f386;
$L__BB49_56:
	setp.ge.s32 	%p73, %r70, %r91;
	or.pred  	%p74, %p67, %p73;
	@%p74 bra 	$L__BB49_58;
	ld.global.f32 	%f387, [%rd7+8];
	mul.f32 	%f388, %f258, %f387;
	fma.rn.f32 	%f389, %f257, %f698, %f388;
	st.global.f32 	[%rd7+8], %f389;
$L__BB49_58:
	setp.ge.s32 	%p76, %r71, %r91;
	or.pred  	%p77, %p67, %p76;
	@%p77 bra 	$L__BB49_60;
	ld.global.f32 	%f390, [%rd7+12];
	mul.f32 	%f391, %f258, %f390;
	fma.rn.f32 	%f392, %f257, %f697, %f391;
	st.global.f32 	[%rd7+12], %f392;
$L__BB49_60:
	or.pred  	%p80, %p67, %p55;
	@%p80 bra 	$L__BB49_62;
	ld.global.f32 	%f393, [%rd7+16];
	mul.f32 	%f394, %f258, %f393;
	fma.rn.f32 	%f395, %f257, %f696, %f394;
	st.global.f32 	[%rd7+16], %f395;
$L__BB49_62:
	or.pred  	%p83, %p67, %p58;
	@%p83 bra 	$L__BB49_64;
	ld.global.f32 	%f396, [%rd7+20];
	mul.f32 	%f397, %f258, %f396;
	fma.rn.f32 	%f398, %f257, %f695, %f397;
	st.global.f32 	[%rd7+20], %f398;
$L__BB49_64:
	setp.ge.s32 	%p84, %r78, %r90;
	setp.ge.s32 	%p85, %r74, %r91;
	or.pred  	%p86, %p84, %p85;
	@%p86 bra 	$L__BB49_66;
	ld.global.f32 	%f399, [%rd7+24];
	mul.f32 	%f400, %f258, %f399;
	fma.rn.f32 	%f401, %f257, %f694, %f400;
	st.global.f32 	[%rd7+24], %f401;
$L__BB49_66:
	setp.ge.s32 	%p87, %r78, %r90;
	setp.ge.s32 	%p88, %r75, %r91;
	or.pred  	%p89, %p87, %p88;
	@%p89 bra 	$L__BB49_68;
	ld.global.f32 	%f402, [%rd7+28];
	mul.f32 	%f403, %f258, %f402;
	fma.rn.f32 	%f404, %f257, %f693, %f403;
	st.global.f32 	[%rd7+28], %f404;
$L__BB49_68:
	setp.ge.s32 	%p90, %r282, %r91;
	add.s32 	%r80, %r34, 3;
	setp.ge.s32 	%p91, %r80, %r90;
	add.s32 	%r81, %r79, %r91;
	or.pred  	%p92, %p91, %p90;
	@%p92 bra 	$L__BB49_70;
	add.s32 	%r286, %r282, %r81;
	mul.wide.s32 	%rd59, %r286, 4;
	add.s64 	%rd60, %rd1, %rd59;
	ld.global.f32 	%f405, [%rd60];
	mul.f32 	%f406, %f258, %f405;
	fma.rn.f32 	%f407, %f257, %f692, %f406;
	st.global.f32 	[%rd60], %f407;
$L__BB49_70:
	setp.ge.s32 	%p93, %r80, %r90;
	setp.ge.s32 	%p94, %r69, %r91;
	cvt.s64.s32 	%rd61, %r81;
	add.s64 	%rd62, %rd4, %rd61;
	shl.b64 	%rd63, %rd62, 2;
	add.s64 	%rd8, %rd1, %rd63;
	or.pred  	%p95, %p93, %p94;
	@%p95 bra 	$L__BB49_72;
	ld.global.f32 	%f408, [%rd8+4];
	mul.f32 	%f409, %f258, %f408;
	fma.rn.f32 	%f410, %f257, %f691, %f409;
	st.global.f32 	[%rd8+4], %f410;
$L__BB49_72:
	setp.ge.s32 	%p96, %r80, %r90;
	setp.ge.s32 	%p97, %r70, %r91;
	or.pred  	%p98, %p96, %p97;
	@%p98 bra 	$L__BB49_74;
	ld.global.f32 	%f411, [%rd8+8];
	mul.f32 	%f412, %f258, %f411;
	fma.rn.f32 	%f413, %f257, %f690, %f412;
	st.global.f32 	[%rd8+8], %f413;
$L__BB49_74:
	setp.ge.s32 	%p99, %r80, %r90;
	setp.ge.s32 	%p100, %r71, %r91;
	or.pred  	%p101, %p99, %p100;
	@%p101 bra 	$L__BB49_76;
	ld.global.f32 	%f414, [%rd8+12];
	mul.f32 	%f415, %f258, %f414;
	fma.rn.f32 	%f416, %f257, %f689, %f415;
	st.global.f32 	[%rd8+12], %f416;
$L__BB49_76:
	setp.ge.s32 	%p102, %r80, %r90;
	setp.ge.s32 	%p103, %r72, %r91;
	or.pred  	%p104, %p102, %p103;
	@%p104 bra 	$L__BB49_78;
	ld.global.f32 	%f417, [%rd8+16];
	mul.f32 	%f418, %f258, %f417;
	fma.rn.f32 	%f419, %f257, %f688, %f418;
	st.global.f32 	[%rd8+16], %f419;
$L__BB49_78:
	setp.ge.s32 	%p105, %r80, %r90;
	setp.ge.s32 	%p106, %r73, %r91;
	or.pred  	%p107, %p105, %p106;
	@%p107 bra 	$L__BB49_80;
	ld.global.f32 	%f420, [%rd8+20];
	mul.f32 	%f421, %f258, %f420;
	fma.rn.f32 	%f422, %f257, %f687, %f421;
	st.global.f32 	[%rd8+20], %f422;
$L__BB49_80:
	setp.ge.s32 	%p108, %r80, %r90;
	setp.ge.s32 	%p109, %r74, %r91;
	or.pred  	%p110, %p108, %p109;
	@%p110 bra 	$L__BB49_82;
	ld.global.f32 	%f423, [%rd8+24];
	mul.f32 	%f424, %f258, %f423;
	fma.rn.f32 	%f425, %f257, %f686, %f424;
	st.global.f32 	[%rd8+24], %f425;
$L__BB49_82:
	setp.ge.s32 	%p111, %r80, %r90;
	setp.ge.s32 	%p112, %r75, %r91;
	or.pred  	%p113, %p111, %p112;
	@%p113 bra 	$L__BB49_84;
	ld.global.f32 	%f426, [%rd8+28];
	mul.f32 	%f427, %f258, %f426;
	fma.rn.f32 	%f428, %f257, %f685, %f427;
	st.global.f32 	[%rd8+28], %f428;
$L__BB49_84:
	setp.ge.s32 	%p114, %r282, %r91;
	add.s32 	%r82, %r34, 4;
	setp.ge.s32 	%p115, %r82, %r90;
	add.s32 	%r83, %r81, %r91;
	or.pred  	%p116, %p115, %p114;
	@%p116 bra 	$L__BB49_86;
	add.s32 	%r287, %r282, %r83;
	mul.wide.s32 	%rd64, %r287, 4;
	add.s64 	%rd65, %rd1, %rd64;
	ld.global.f32 	%f429, [%rd65];
	mul.f32 	%f430, %f258, %f429;
	fma.rn.f32 	%f431, %f257, %f684, %f430;
	st.global.f32 	[%rd65], %f431;
$L__BB49_86:
	setp.ge.s32 	%p117, %r82, %r90;
	setp.ge.s32 	%p118, %r69, %r91;
	cvt.s64.s32 	%rd66, %r83;
	add.s64 	%rd67, %rd4, %rd66;
	shl.b64 	%rd68, %rd67, 2;
	add.s64 	%rd9, %rd1, %rd68;
	or.pred  	%p119, %p117, %p118;
	@%p119 bra 	$L__BB49_88;
	ld.global.f32 	%f432, [%rd9+4];
	mul.f32 	%f433, %f258, %f432;
	fma.rn.f32 	%f434, %f257, %f683, %f433;
	st.global.f32 	[%rd9+4], %f434;
$L__BB49_88:
	setp.ge.s32 	%p120, %r82, %r90;
	setp.ge.s32 	%p121, %r70, %r91;
	or.pred  	%p122, %p120, %p121;
	@%p122 bra 	$L__BB49_90;
	ld.global.f32 	%f435, [%rd9+8];
	mul.f32 	%f436, %f258, %f435;
	fma.rn.f32 	%f437, %f257, %f682, %f436;
	st.global.f32 	[%rd9+8], %f437;
$L__BB49_90:
	setp.ge.s32 	%p123, %r82, %r90;
	setp.ge.s32 	%p124, %r71, %r91;
	or.pred  	%p125, %p123, %p124;
	@%p125 bra 	$L__BB49_92;
	ld.global.f32 	%f438, [%rd9+12];
	mul.f32 	%f439, %f258, %f438;
	fma.rn.f32 	%f440, %f257, %f681, %f439;
	st.global.f32 	[%rd9+12], %f440;
$L__BB49_92:
	setp.ge.s32 	%p126, %r82, %r90;
	setp.ge.s32 	%p127, %r72, %r91;
	or.pred  	%p128, %p126, %p127;
	@%p128 bra 	$L__BB49_94;
	ld.global.f32 	%f441, [%rd9+16];
	mul.f32 	%f442, %f258, %f441;
	fma.rn.f32 	%f443, %f257, %f680, %f442;
	st.global.f32 	[%rd9+16], %f443;
$L__BB49_94:
	setp.ge.s32 	%p129, %r82, %r90;
	setp.ge.s32 	%p130, %r73, %r91;
	or.pred  	%p131, %p129, %p130;
	@%p131 bra 	$L__BB49_96;
	ld.global.f32 	%f444, [%rd9+20];
	mul.f32 	%f445, %f258, %f444;
	fma.rn.f32 	%f446, %f257, %f679, %f445;
	st.global.f32 	[%rd9+20], %f446;
$L__BB49_96:
	setp.ge.s32 	%p132, %r82, %r90;
	setp.ge.s32 	%p133, %r74, %r91;
	or.pred  	%p134, %p132, %p133;
	@%p134 bra 	$L__BB49_98;
	ld.global.f32 	%f447, [%rd9+24];
	mul.f32 	%f448, %f258, %f447;
	fma.rn.f32 	%f449, %f257, %f678, %f448;
	st.global.f32 	[%rd9+24], %f449;
$L__BB49_98:
	setp.ge.s32 	%p135, %r82, %r90;
	setp.ge.s32 	%p136, %r75, %r91;
	or.pred  	%p137, %p135, %p136;
	@%p137 bra 	$L__BB49_100;
	ld.global.f32 	%f450, [%rd9+28];
	mul.f32 	%f451, %f258, %f450;
	fma.rn.f32 	%f452, %f257, %f677, %f451;
	st.global.f32 	[%rd9+28], %f452;
$L__BB49_100:
	setp.ge.s32 	%p138, %r282, %r91;
	add.s32 	%r84, %r34, 5;
	setp.ge.s32 	%p139, %r84, %r90;
	add.s32 	%r85, %r83, %r91;
	or.pred  	%p140, %p139, %p138;
	@%p140 bra 	$L__BB49_102;
	add.s32 	%r288, %r282, %r85;
	mul.wide.s32 	%rd69, %r288, 4;
	add.s64 	%rd70, %rd1, %rd69;
	ld.global.f32 	%f453, [%rd70];
	mul.f32 	%f454, %f258, %f453;
	fma.rn.f32 	%f455, %f257, %f676, %f454;
	st.global.f32 	[%rd70], %f455;
$L__BB49_102:
	setp.ge.s32 	%p141, %r84, %r90;
	setp.ge.s32 	%p142, %r69, %r91;
	cvt.s64.s32 	%rd71, %r85;
	add.s64 	%rd72, %rd4, %rd71;
	shl.b64 	%rd73, %rd72, 2;
	add.s64 	%rd10, %rd1, %rd73;
	or.pred  	%p143, %p141, %p142;
	@%p143 bra 	$L__BB49_104;
	ld.global.f32 	%f456, [%rd10+4];
	mul.f32 	%f457, %f258, %f456;
	fma.rn.f32 	%f458, %f257, %f675, %f457;
	st.global.f32 	[%rd10+4], %f458;
$L__BB49_104:
	setp.ge.s32 	%p144, %r84, %r90;
	setp.ge.s32 	%p145, %r70, %r91;
	or.pred  	%p146, %p144, %p145;
	@%p146 bra 	$L__BB49_106;
	ld.global.f32 	%f459, [%rd10+8];
	mul.f32 	%f460, %f258, %f459;
	fma.rn.f32 	%f461, %f257, %f674, %f460;
	st.global.f32 	[%rd10+8], %f461;
$L__BB49_106:
	setp.ge.s32 	%p147, %r84, %r90;
	setp.ge.s32 	%p148, %r71, %r91;
	or.pred  	%p149, %p147, %p148;
	@%p149 bra 	$L__BB49_108;
	ld.global.f32 	%f462, [%rd10+12];
	mul.f32 	%f463, %f258, %f462;
	fma.rn.f32 	%f464, %f257, %f673, %f463;
	st.global.f32 	[%rd10+12], %f464;
$L__BB49_108:
	setp.ge.s32 	%p150, %r84, %r90;
	setp.ge.s32 	%p151, %r72, %r91;
	or.pred  	%p152, %p150, %p151;
	@%p152 bra 	$L__BB49_110;
	ld.global.f32 	%f465, [%rd10+16];
	mul.f32 	%f466, %f258, %f465;
	fma.rn.f32 	%f467, %f257, %f672, %f466;
	st.global.f32 	[%rd10+16], %f467;
$L__BB49_110:
	setp.ge.s32 	%p153, %r84, %r90;
	setp.ge.s32 	%p154, %r73, %r91;
	or.pred  	%p155, %p153, %p154;
	@%p155 bra 	$L__BB49_112;
	ld.global.f32 	%f468, [%rd10+20];
	mul.f32 	%f469, %f258, %f468;
	fma.rn.f32 	%f470, %f257, %f671, %f469;
	st.global.f32 	[%rd10+20], %f470;
$L__BB49_112:
	setp.ge.s32 	%p156, %r84, %r90;
	setp.ge.s32 	%p157, %r74, %r91;
	or.pred  	%p158, %p156, %p157;
	@%p158 bra 	$L__BB49_114;
	ld.global.f32 	%f471, [%rd10+24];
	mul.f32 	%f472, %f258, %f471;
	fma.rn.f32 	%f473, %f257, %f670, %f472;
	st.global.f32 	[%rd10+24], %f473;
$L__BB49_114:
	setp.ge.s32 	%p159, %r84, %r90;
	setp.ge.s32 	%p160, %r75, %r91;
	or.pred  	%p161, %p159, %p160;
	@%p161 bra 	$L__BB49_116;
	ld.global.f32 	%f474, [%rd10+28];
	mul.f32 	%f475, %f258, %f474;
	fma.rn.f32 	%f476, %f257, %f669, %f475;
	st.global.f32 	[%rd10+28], %f476;
$L__BB49_116:
	setp.ge.s32 	%p162, %r282, %r91;
	add.s32 	%r86, %r34, 6;
	setp.ge.s32 	%p163, %r86, %r90;
	add.s32 	%r87, %r85, %r91;
	or.pred  	%p164, %p163, %p162;
	@%p164 bra 	$L__BB49_118;
	add.s32 	%r289, %r282, %r87;
	mul.wide.s32 	%rd74, %r289, 4;
	add.s64 	%rd75, %rd1, %rd74;
	ld.global.f32 	%f477, [%rd75];
	mul.f32 	%f478, %f258, %f477;
	fma.rn.f32 	%f479, %f257, %f668, %f478;
	st.global.f32 	[%rd75], %f479;
$L__BB49_118:
	setp.ge.s32 	%p165, %r86, %r90;
	setp.ge.s32 	%p166, %r69, %r91;
	cvt.s64.s32 	%rd76, %r87;
	add.s64 	%rd77, %rd4, %rd76;
	shl.b64 	%rd78, %rd77, 2;
	add.s64 	%rd11, %rd1, %rd78;
	or.pred  	%p167, %p165, %p166;
	@%p167 bra 	$L__BB49_120;
	ld.global.f32 	%f480, [%rd11+4];
	mul.f32 	%f481, %f258, %f480;
	fma.rn.f32 	%f482, %f257, %f667, %f481;
	st.global.f32 	[%rd11+4], %f482;
$L__BB49_120:
	setp.ge.s32 	%p168, %r86, %r90;
	setp.ge.s32 	%p169, %r70, %r91;
	or.pred  	%p170, %p168, %p169;
	@%p170 bra 	$L__BB49_122;
	ld.global.f32 	%f483, [%rd11+8];
	mul.f32 	%f484, %f258, %f483;
	fma.rn.f32 	%f485, %f257, %f666, %f484;
	st.global.f32 	[%rd11+8], %f485;
$L__BB49_122:
	setp.ge.s32 	%p171, %r86, %r90;
	setp.ge.s32 	%p172, %r71, %r91;
	or.pred  	%p173, %p171, %p172;
	@%p173 bra 	$L__BB49_124;
	ld.global.f32 	%f486, [%rd11+12];
	mul.f32 	%f487, %f258, %f486;
	fma.rn.f32 	%f488, %f257, %f665, %f487;
	st.global.f32 	[%rd11+12], %f488;
$L__BB49_124:
	setp.ge.s32 	%p174, %r86, %r90;
	setp.ge.s32 	%p175, %r72, %r91;
	or.pred  	%p176, %p174, %p175;
	@%p176 bra 	$L__BB49_126;
	ld.global.f32 	%f489, [%rd11+16];
	mul.f32 	%f490, %f258, %f489;
	fma.rn.f32 	%f491, %f257, %f664, %f490;
	st.global.f32 	[%rd11+16], %f491;
$L__BB49_126:
	setp.ge.s32 	%p177, %r86, %r90;
	setp.ge.s32 	%p178, %r73, %r91;
	or.pred  	%p179, %p177, %p178;
	@%p179 bra 	$L__BB49_128;
	ld.global.f32 	%f492, [%rd11+20];
	mul.f32 	%f493, %f258, %f492;
	fma.rn.f32 	%f494, %f257, %f663, %f493;
	st.global.f32 	[%rd11+20], %f494;
$L__BB49_128:
	setp.ge.s32 	%p180, %r86, %r90;
	setp.ge.s32 	%p181, %r74, %r91;
	or.pred  	%p182, %p180, %p181;
	@%p182 bra 	$L__BB49_130;
	ld.global.f32 	%f495, [%rd11+24];
	mul.f32 	%f496, %f258, %f495;
	fma.rn.f32 	%f497, %f257, %f662, %f496;
	st.global.f32 	[%rd11+24], %f497;
$L__BB49_130:
	setp.ge.s32 	%p183, %r86, %r90;
	setp.ge.s32 	%p184, %r75, %r91;
	or.pred  	%p185, %p183, %p184;
	@%p185 bra 	$L__BB49_132;
	ld.global.f32 	%f498, [%rd11+28];
	mul.f32 	%f499, %f258, %f498;
	fma.rn.f32 	%f500, %f257, %f661, %f499;
	st.global.f32 	[%rd11+28], %f500;
$L__BB49_132:
	setp.ge.s32 	%p186, %r282, %r91;
	add.s32 	%r88, %r34, 7;
	setp.ge.s32 	%p187, %r88, %r90;
	add.s32 	%r89, %r87, %r91;
	or.pred  	%p188, %p187, %p186;
	@%p188 bra 	$L__BB49_134;
	add.s32 	%r290, %r282, %r89;
	mul.wide.s32 	%rd79, %r290, 4;
	add.s64 	%rd80, %rd1, %rd79;
	ld.global.f32 	%f501, [%rd80];
	mul.f32 	%f502, %f258, %f501;
	fma.rn.f32 	%f503, %f257, %f660, %f502;
	st.global.f32 	[%rd80], %f503;
$L__BB49_134:
	setp.ge.s32 	%p189, %r88, %r90;
	setp.ge.s32 	%p190, %r69, %r91;
	cvt.s64.s32 	%rd81, %r89;
	add.s64 	%rd82, %rd4, %rd81;
	shl.b64 	%rd83, %rd82, 2;
	add.s64 	%rd12, %rd1, %rd83;
	or.pred  	%p191, %p189, %p190;
	@%p191 bra 	$L__BB49_136;
	ld.global.f32 	%f504, [%rd12+4];
	mul.f32 	%f505, %f258, %f504;
	fma.rn.f32 	%f506, %f257, %f659, %f505;
	st.global.f32 	[%rd12+4], %f506;
$L__BB49_136:
	setp.ge.s32 	%p192, %r88, %r90;
	setp.ge.s32 	%p193, %r70, %r91;
	or.pred  	%p194, %p192, %p193;
	@%p194 bra 	$L__BB49_138;
	ld.global.f32 	%f507, [%rd12+8];
	mul.f32 	%f508, %f258, %f507;
	fma.rn.f32 	%f509, %f257, %f658, %f508;
	st.global.f32 	[%rd12+8], %f509;
$L__BB49_138:
	setp.ge.s32 	%p195, %r88, %r90;
	setp.ge.s32 	%p196, %r71, %r91;
	or.pred  	%p197, %p195, %p196;
	@%p197 bra 	$L__BB49_140;
	ld.global.f32 	%f510, [%rd12+12];
	mul.f32 	%f511, %f258, %f510;
	fma.rn.f32 	%f512, %f257, %f657, %f511;
	st.global.f32 	[%rd12+12], %f512;
$L__BB49_140:
	setp.ge.s32 	%p198, %r88, %r90;
	setp.ge.s32 	%p199, %r72, %r91;
	or.pred  	%p200, %p198, %p199;
	@%p200 bra 	$L__BB49_142;
	ld.global.f32 	%f513, [%rd12+16];
	mul.f32 	%f514, %f258, %f513;
	fma.rn.f32 	%f515, %f257, %f656, %f514;
	st.global.f32 	[%rd12+16], %f515;
$L__BB49_142:
	setp.ge.s32 	%p201, %r88, %r90;
	setp.ge.s32 	%p202, %r73, %r91;
	or.pred  	%p203, %p201, %p202;
	@%p203 bra 	$L__BB49_144;
	ld.global.f32 	%f516, [%rd12+20];
	mul.f32 	%f517, %f258, %f516;
	fma.rn.f32 	%f518, %f257, %f655, %f517;
	st.global.f32 	[%rd12+20], %f518;
$L__BB49_144:
	setp.ge.s32 	%p204, %r88, %r90;
	setp.ge.s32 	%p205, %r74, %r91;
	or.pred  	%p206, %p204, %p205;
	@%p206 bra 	$L__BB49_146;
	ld.global.f32 	%f519, [%rd12+24];
	mul.f32 	%f520, %f258, %f519;
	fma.rn.f32 	%f521, %f257, %f654, %f520;
	st.global.f32 	[%rd12+24], %f521;
$L__BB49_146:
	setp.ge.s32 	%p207, %r88, %r90;
	setp.ge.s32 	%p208, %r75, %r91;
	or.pred  	%p209, %p207, %p208;
	@%p209 bra 	$L__BB49_148;
	ld.global.f32 	%f522, [%rd12+28];
	mul.f32 	%f523, %f258, %f522;
	fma.rn.f32 	%f524, %f257, %f653, %f523;
	st.global.f32 	[%rd12+28], %f524;
$L__BB49_148:
	ret;

}
	// .globl	_Z17sgemm_warp_tilingILi64ELi128ELi8ELi64ELi32ELi8ELi8EEvPKfS1_Pfiiiff
.visible .entry _Z17sgemm_warp_tilingILi64ELi128ELi8ELi64ELi32ELi8ELi8EEvPKfS1_Pfiiiff(
	.param .u64 .ptr .align 1 _Z17sgemm_warp_tilingILi64ELi128ELi8ELi64ELi32ELi8ELi8EEvPKfS1_Pfiiiff_param_0,
	.param .u64 .ptr .align 1 _Z17sgemm_warp_tilingILi64ELi128ELi8ELi64ELi32ELi8ELi8EEvPKfS1_Pfiiiff_param_1,
	.param .u64 .ptr .align 1 _Z17sgemm_warp_tilingILi64ELi128ELi8ELi64ELi32ELi8ELi8EEvPKfS1_Pfiiiff_param_2,
	.param .u32 _Z17sgemm_warp_tilingILi64ELi128ELi8ELi64ELi32ELi8ELi8EEvPKfS1_Pfiiiff_param_3,
	.param .u32 _Z17sgemm_warp_tilingILi64ELi128ELi8ELi64ELi32ELi8ELi8EEvPKfS1_Pfiiiff_param_4,
	.param .u32 _Z17sgemm_warp_tilingILi64ELi128ELi8ELi64ELi32ELi8ELi8EEvPKfS1_Pfiiiff_param_5,
	.param .f32 _Z17sgemm_warp_tilingILi64ELi128ELi8ELi64ELi32ELi8ELi8EEvPKfS1_Pfiiiff_param_6,
	.param .f32 _Z17sgemm_warp_tilingILi64ELi128ELi8ELi64ELi32ELi8ELi8EEvPKfS1_Pfiiiff_param_7
)
.maxntid 256
{
	.reg .pred 	%p<210>;
	.reg .b32 	%r<304>;
	.reg .b32 	%f<717>;
	.reg .b64 	%rd<84>;
	// demoted variable
	.shared .align 4 .b8 _ZZ17sgemm_warp_tilingILi64ELi128ELi8ELi64ELi32ELi8ELi8EEvPKfS1_PfiiiffE2As[2048];
	// demoted variable
	.shared .align 4 .b8 _ZZ17sgemm_warp_tilingILi64ELi128ELi8ELi64ELi32ELi8ELi8EEvPKfS1_PfiiiffE2Bs[4096];
	ld.param.u64 	%rd13, [_Z17sgemm_warp_tilingILi64ELi128ELi8ELi64ELi32ELi8ELi8EEvPKfS1_Pfiiiff_param_0];
	ld.param.u64 	%rd14, [_Z17sgemm_warp_tilingILi64ELi128ELi8ELi64ELi32ELi8ELi8EEvPKfS1_Pfiiiff_param_1];
	ld.param.u64 	%rd15, [_Z17sgemm_warp_tilingILi64ELi128ELi8ELi64ELi32ELi8ELi8EEvPKfS1_Pfiiiff_param_2];
	ld.param.u32 	%r90, [_Z17sgemm_warp_tilingILi64ELi128ELi8ELi64ELi32ELi8ELi8EEvPKfS1_Pfiiiff_param_3];
	ld.param.u32 	%r91, [_Z17sgemm_warp_tilingILi64ELi128ELi8ELi64ELi32ELi8ELi8EEvPKfS1_Pfiiiff_param_4];
	ld.param.u32 	%r92, [_Z17sgemm_warp_tilingILi64ELi128ELi8ELi64ELi32ELi8ELi8EEvPKfS1_Pfiiiff_param_5];
	ld.param.f32 	%f257, [_Z17sgemm_warp_tilingILi64ELi128ELi8ELi64ELi32ELi8ELi8EEvPKfS1_Pfiiiff_param_6];
	ld.param.f32 	%f258, [_Z17sgemm_warp_tilingILi64ELi128ELi8ELi64ELi32ELi8ELi8EEvPKfS1_Pfiiiff_param_7];
	cvta.to.global.u64 	%rd1, %rd15;
	cvta.to.global.u64 	%rd2, %rd13;
	cvta.to.global.u64 	%rd3, %rd14;
	mov.u32 	%r93, %ctaid.y;
	shl.b32 	%r1, %r93, 6;
	mov.u32 	%r94, %ctaid.x;
	shl.b32 	%r2, %r94, 7;
	mov.u32 	%r95, %tid.x;
	mov.u32 	%r96, %ntid.x;
	mov.u32 	%r97, %tid.y;
	mad.lo.s32 	%r3, %r96, %r97, %r95;
	mov.u32 	%r98, %ntid.y;
	mul.lo.s32 	%r4, %r96, %r98;
	shr.u32 	%r5, %r3, 5;
	shr.u32 	%r6, %r3, 7;
	and.b32  	%r7, %r5, 3;
	shr.u32 	%r99, %r3, 2;
	and.b32  	%r8, %r99, 7;
	and.b32  	%r9, %r3, 3;
	setp.lt.s32 	%p1, %r92, -6;
	mov.f32 	%f653, 0f00000000;
	mov.f32 	%f654, %f653;
	mov.f32 	%f655, %f653;
	mov.f32 	%f656, %f653;
	mov.f32 	%f657, %f653;
	mov.f32 	%f658, %f653;
	mov.f32 	%f659, %f653;
	mov.f32 	%f660, %f653;
	mov.f32 	%f661, %f653;
	mov.f32 	%f662, %f653;
	mov.f32 	%f663, %f653;
	mov.f32 	%f664, %f653;
	mov.f32 	%f665, %f653;
	mov.f32 	%f666, %f653;
	mov.f32 	%f667, %f653;
	mov.f32 	%f668, %f653;
	mov.f32 	%f669, %f653;
	mov.f32 	%f670, %f653;
	mov.f32 	%f671, %f653;
	mov.f32 	%f672, %f653;
	mov.f32 	%f673, %f653;
	mov.f32 	%f674, %f653;
	mov.f32 	%f675, %f653;
	mov.f32 	%f676, %f653;
	mov.f32 	%f677, %f653;
	mov.f32 	%f678, %f653;
	mov.f32 	%f679, %f653;
	mov.f32 	%f680, %f653;
	mov.f32 	%f681, %f653;
	mov.f32 	%f682, %f653;
	mov.f32 	%f683, %f653;
	mov.f32 	%f684, %f653;
	mov.f32 	%f685, %f653;
	mov.f32 	%f686, %f653;
	mov.f32 	%f687, %f653;
	mov.f32 	%f688, %f653;
	mov.f32 	%f689, %f653;
	mov.f32 	%f690, %f653;
	mov.f32 	%f691, %f653;
	mov.f32 	%f692, %f653;
	mov.f32 	%f693, %f653;
	mov.f32 	%f694, %f653;
	mov.f32 	%f695, %f653;
	mov.f32 	%f696, %f653;
	mov.f32 	%f697, %f653;
	mov.f32 	%f698, %f653;
	mov.f32 	%f699, %f653;
	mov.f32 	%f700, %f653;
	mov.f32 	%f701, %f653;
	mov.f32 	%f702, %f653;
	mov.f32 	%f703, %f653;
	mov.f32 	%f704, %f653;
	mov.f32 	%f705, %f653;
	mov.f32 	%f706, %f653;
	mov.f32 	%f707, %f653;
	mov.f32 	%f708, %f653;
	mov.f32 	%f709, %f653;
	mov.f32 	%f710, %f653;
	mov.f32 	%f711, %f653;
	mov.f32 	%f712, %f653;
	mov.f32 	%f713, %f653;
	mov.f32 	%f714, %f653;
	mov.f32 	%f715, %f653;
	mov.f32 	%f716, %f653;
	@%p1 bra 	$L__BB50_20;
	add.s32 	%r101, %r92, -1;
	shr.s32 	%r102, %r101, 31;
	shr.u32 	%r103, %r102, 29;
	add.s32 	%r104, %r101, %r103;
	shr.s32 	%r10, %r104, 3;
	shl.b32 	%r105, %r6, 6;
	shl.b32 	%r106, %r8, 3;
	or.b32  	%r11, %r106, %r105;
	shl.b32 	%r107, %r7, 5;
	shl.b32 	%r108, %r9, 3;
	or.b32  	%r12, %r107, %r108;
	add.s32 	%r13, %r3, %r4;
	max.u32 	%r109, %r13, 128;
	setp.lt.u32 	%p2, %r13, 128;
	selp.u32 	%r110, 1, 0, %p2;
	add.s32 	%r111, %r13, %r110;
	sub.s32 	%r112, %r109, %r111;
	div.u32 	%r113, %r112, %r4;
	add.s32 	%r14, %r113, %r110;
	max.u32 	%r114, %r13, 256;
	setp.lt.u32 	%p3, %r13, 256;
	selp.u32 	%r115, 1, 0, %p3;
	add.s32 	%r116, %r13, %r115;
	sub.s32 	%r117, %r114, %r116;
	div.u32 	%r118, %r117, %r4;
	add.s32 	%r15, %r118, %r115;
	and.b32  	%r16, %r14, 3;
	shl.b32 	%r119, %r3, 2;
	and.b32  	%r120, %r119, 4;
	shr.u32 	%r121, %r3, 1;
	add.s32 	%r122, %r1, %r121;
	mad.lo.s32 	%r17, %r122, %r92, %r120;
	shl.b32 	%r123, %r3, 10;
	and.b32  	%r124, %r123, 1024;
	mov.u32 	%r125, _ZZ17sgemm_warp_tilingILi64ELi128ELi8ELi64ELi32ELi8ELi8EEvPKfS1_PfiiiffE2As;
	add.s32 	%r126, %r125, %r124;
	shl.b32 	%r127, %r121, 2;
	add.s32 	%r18, %r126, %r127;
	shl.b32 	%r128, %r13, 2;
	and.b32  	%r129, %r128, 4;
	shr.u32 	%r130, %r13, 1;
	add.s32 	%r131, %r1, %r130;
	mad.lo.s32 	%r19, %r131, %r92, %r129;
	shl.b32 	%r132, %r13, 10;
	and.b32  	%r133, %r132, 1024;
	add.s32 	%r134, %r125, %r133;
	shl.b32 	%r135, %r130, 2;
	add.s32 	%r20, %r134, %r135;
	add.s32 	%r21, %r13, %r4;
	shl.b32 	%r136, %r21, 2;
	and.b32  	%r137, %r136, 4;
	shr.u32 	%r138, %r21, 1;
	add.s32 	%r139, %r1, %r138;
	mad.lo.s32 	%r22, %r139, %r92, %r137;
	shl.b32 	%r140, %r21, 10;
	and.b32  	%r141, %r140, 1024;
	add.s32 	%r142, %r125, %r141;
	shl.b32 	%r143, %r138, 2;
	add.s32 	%r23, %r142, %r143;
	add.s32 	%r24, %r21, %r4;
	and.b32  	%r25, %r15, 3;
	and.b32  	%r144, %r119, 124;
	add.s32 	%r26, %r144, %r2;
	shl.b32 	%r145, %r5, 9;
	mov.u32 	%r146, _ZZ17sgemm_warp_tilingILi64ELi128ELi8ELi64ELi32ELi8ELi8EEvPKfS1_PfiiiffE2Bs;
	add.s32 	%r147, %r146, %r145;
	shl.b32 	%r148, %r3, 4;
	and.b32  	%r149, %r148, 496;
	add.s32 	%r27, %r147, %r149;
	and.b32  	%r150, %r128, 124;
	shr.u32 	%r28, %r13, 5;
	add.s32 	%r29, %r150, %r2;
	shl.b32 	%r151, %r28, 9;
	add.s32 	%r152, %r146, %r151;
	shl.b32 	%r153, %r13, 4;
	and.b32  	%r154, %r153, 496;
	add.s32 	%r30, %r152, %r154;
	and.b32  	%r155, %r136, 124;
	shr.u32 	%r31, %r21, 5;
	add.s32 	%r32, %r155, %r2;
	shl.b32 	%r156, %r31, 9;
	add.s32 	%r157, %r146, %r156;
	shl.b32 	%r158, %r21, 4;
	and.b32  	%r159, %r158, 496;
	add.s32 	%r33, %r157, %r159;
	mov.b32 	%r291, 0;
	mov.f32 	%f653, 0f00000000;
	shl.b32 	%r269, %r11, 2;
	shl.b32 	%r274, %r12, 2;
$L__BB50_2:
	setp.gt.u32 	%p4, %r3, 127;
	shl.b32 	%r38, %r291, 3;
	@%p4 bra 	$L__BB50_10;
	setp.eq.s32 	%p5, %r16, 3;
	mov.u32 	%r292, %r3;
	@%p5 bra 	$L__BB50_7;
	setp.eq.s32 	%p6, %r16, 0;
	add.s32 	%r160, %r38, %r17;
	mul.wide.s32 	%rd16, %r160, 4;
	add.s64 	%rd17, %rd2, %rd16;
	ld.global.nc.v4.f32 	{%f261, %f262, %f263, %f264}, [%rd17];
	st.shared.f32 	[%r18], %f261;
	st.shared.f32 	[%r18+256], %f262;
	st.shared.f32 	[%r18+512], %f263;
	st.shared.f32 	[%r18+768], %f264;
	mov.u32 	%r292, %r13;
	@%p6 bra 	$L__BB50_7;
	setp.eq.s32 	%p7, %r16, 1;
	add.s32 	%r161, %r38, %r19;
	mul.wide.s32 	%rd18, %r161, 4;
	add.s64 	%rd19, %rd2, %rd18;
	ld.global.nc.v4.f32 	{%f265, %f266, %f267, %f268}, [%rd19];
	st.shared.f32 	[%r20], %f265;
	st.shared.f32 	[%r20+256], %f266;
	st.shared.f32 	[%r20+512], %f267;
	st.shared.f32 	[%r20+768], %f268;
	mov.u32 	%r292, %r21;
	@%p7 bra 	$L__BB50_7;
	add.s32 	%r162, %r38, %r22;
	mul.wide.s32 	%rd20, %r162, 4;
	add.s64 	%rd21, %rd2, %rd20;
	ld.global.nc.v4.f32 	{%f269, %f270, %f271, %f272}, [%rd21];
	st.shared.f32 	[%r23], %f269;
	st.shared.f32 	[%r23+256], %f270;
	st.shared.f32 	[%r23+512], %f271;
	st.shared.f32 	[%r23+768], %f272;
	mov.u32 	%r292, %r24;
$L__BB50_7:
	setp.lt.u32 	%p8, %r14, 3;
	@%p8 bra 	$L__BB50_10;
	shl.b32 	%r294, %r292, 2;
	shl.b32 	%r163, %r4, 3;
	add.s32 	%r300, %r163, %r294;
	shl.b32 	%r164, %r4, 1;
	add.s32 	%r299, %r164, %r292;
	mad.lo.s32 	%r298, %r4, 12, %r294;
	mad.lo.s32 	%r297, %r4, 3, %r292;
	add.s32 	%r296, %r4, %r292;
	shl.b32 	%r295, %r296, 2;
$L__BB50_9:
	.pragma "nounroll";
	and.b32  	%r165, %r294, 4;
	shr.u32 	%r166, %r292, 1;
	add.s32 	%r167, %r165, %r38;
	add.s32 	%r168, %r1, %r166;
	mad.lo.s32 	%r169, %r168, %r92, %r167;
	mul.wide.s32 	%rd22, %r169, 4;
	add.s64 	%rd23, %rd2, %rd22;
	ld.global.nc.v4.f32 	{%f273, %f274, %f275, %f276}, [%rd23];
	shl.b32 	%r170, %r294, 8;
	and.b32  	%r171, %r170, 1024;
	mov.u32 	%r172, _ZZ17sgemm_warp_tilingILi64ELi128ELi8ELi64ELi32ELi8ELi8EEvPKfS1_PfiiiffE2As;
	add.s32 	%r173, %r172, %r171;
	shl.b32 	%r174, %r166, 2;
	add.s32 	%r175, %r173, %r174;
	st.shared.f32 	[%r175], %f273;
	st.shared.f32 	[%r175+256], %f274;
	st.shared.f32 	[%r175+512], %f275;
	st.shared.f32 	[%r175+768], %f276;
	add.s32 	%r176, %r292, %r4;
	and.b32  	%r177, %r295, 4;
	shr.u32 	%r178, %r296, 1;
	add.s32 	%r179, %r177, %r38;
	add.s32 	%r180, %r1, %r178;
	mad.lo.s32 	%r181, %r180, %r92, %r179;
	mul.wide.s32 	%rd24, %r181, 4;
	add.s64 	%rd25, %rd2, %rd24;
	ld.global.nc.v4.f32 	{%f277, %f278, %f279, %f280}, [%rd25];
	shl.b32 	%r182, %r295, 8;
	and.b32  	%r183, %r182, 1024;
	add.s32 	%r184, %r172, %r183;
	shl.b32 	%r185, %r178, 2;
	add.s32 	%r186, %r184, %r185;
	st.shared.f32 	[%r186], %f277;
	st.shared.f32 	[%r186+256], %f278;
	st.shared.f32 	[%r186+512], %f279;
	st.shared.f32 	[%r186+768], %f280;
	add.s32 	%r187, %r176, %r4;
	and.b32  	%r188, %r300, 4;
	shr.u32 	%r189, %r299, 1;
	add.s32 	%r190, %r188, %r38;
	add.s32 	%r191, %r1, %r189;
	mad.lo.s32 	%r192, %r191, %r92, %r190;
	mul.wide.s32 	%rd26, %r192, 4;
	add.s64 	%rd27, %rd2, %rd26;
	ld.global.nc.v4.f32 	{%f281, %f282, %f283, %f284}, [%rd27];
	shl.b32 	%r193, %r300, 8;
	and.b32  	%r194, %r193, 1024;
	add.s32 	%r195, %r172, %r194;
	shl.b32 	%r196, %r189, 2;
	add.s32 	%r197, %r195, %r196;
	st.shared.f32 	[%r197], %f281;
	st.shared.f32 	[%r197+256], %f282;
	st.shared.f32 	[%r197+512], %f283;
	st.shared.f32 	[%r197+768], %f284;
	add.s32 	%r198, %r187, %r4;
	and.b32  	%r199, %r298, 4;
	shr.u32 	%r200, %r297, 1;
	add.s32 	%r201, %r199, %r38;
	add.s32 	%r202, %r1, %r200;
	mad.lo.s32 	%r203, %r202, %r92, %r201;
	mul.wide.s32 	%rd28, %r203, 4;
	add.s64 	%rd29, %rd2, %rd28;
	ld.global.nc.v4.f32 	{%f285, %f286, %f287, %f288}, [%rd29];
	shl.b32 	%r204, %r298, 8;
	and.b32  	%r205, %r204, 1024;
	add.s32 	%r206, %r172, %r205;
	shl.b32 	%r207, %r200, 2;
	add.s32 	%r208, %r206, %r207;
	st.shared.f32 	[%r208], %f285;
	st.shared.f32 	[%r208+256], %f286;
	st.shared.f32 	[%r208+512], %f287;
	st.shared.f32 	[%r208+768], %f288;
	add.s32 	%r292, %r198, %r4;
	shl.b32 	%r209, %r4, 4;
	add.s32 	%r300, %r300, %r209;
	shl.b32 	%r210, %r4, 2;
	add.s32 	%r299, %r299, %r210;
	add.s32 	%r298, %r298, %r209;
	add.s32 	%r297, %r297, %r210;
	add.s32 	%r296, %r296, %r210;
	add.s32 	%r295, %r295, %r209;
	add.s32 	%r294, %r294, %r209;
	setp.lt.u32 	%p9, %r292, 128;
	@%p9 bra 	$L__BB50_9;
$L__BB50_10:
	setp.gt.u32 	%p10, %r3, 255;
	@%p10 bra 	$L__BB50_17;
	setp.eq.s32 	%p11, %r25, 3;
	mov.u32 	%r293, %r3;
	@%p11 bra 	$L__BB50_15;
	setp.eq.s32 	%p12, %r25, 0;
	add.s32 	%r211, %r38, %r5;
	mad.lo.s32 	%r212, %r211, %r91, %r26;
	mul.wide.s32 	%rd30, %r212, 4;
	add.s64 	%rd31, %rd3, %rd30;
	ld.global.nc.v4.f32 	{%f289, %f290, %f291, %f292}, [%rd31];
	st.shared.f32 	[%r27], %f289;
	st.shared.f32 	[%r27+4], %f290;
	st.shared.f32 	[%r27+8], %f291;
	st.shared.f32 	[%r27+12], %f292;
	mov.u32 	%r293, %r13;
	@%p12 bra 	$L__BB50_15;
	setp.eq.s32 	%p13, %r25, 1;
	add.s32 	%r213, %r38, %r28;
	mad.lo.s32 	%r214, %r213, %r91, %r29;
	mul.wide.s32 	%rd32, %r214, 4;
	add.s64 	%rd33, %rd3, %rd32;
	ld.global.nc.v4.f32 	{%f293, %f294, %f295, %f296}, [%rd33];
	st.shared.f32 	[%r30], %f293;
	st.shared.f32 	[%r30+4], %f294;
	st.shared.f32 	[%r30+8], %f295;
	st.shared.f32 	[%r30+12], %f296;
	mov.u32 	%r293, %r21;
	@%p13 bra 	$L__BB50_15;
	add.s32 	%r215, %r38, %r31;
	mad.lo.s32 	%r216, %r215, %r91, %r32;
	mul.wide.s32 	%rd34, %r216, 4;
	add.s64 	%rd35, %rd3, %rd34;
	ld.global.nc.v4.f32 	{%f297, %f298, %f299, %f300}, [%rd35];
	st.shared.f32 	[%r33], %f297;
	st.shared.f32 	[%r33+4], %f298;
	st.shared.f32 	[%r33+8], %f299;
	st.shared.f32 	[%r33+12], %f300;
	mov.u32 	%r293, %r24;
$L__BB50_15:
	setp.lt.u32 	%p14, %r15, 3;
	@%p14 bra 	$L__BB50_17;
$L__BB50_16:
	.pragma "nounroll";
	shl.b32 	%r217, %r293, 2;
	and.b32  	%r218, %r217, 124;
	shr.u32 	%r219, %r293, 5;
	add.s32 	%r220, %r218, %r2;
	add.s32 	%r221, %r38, %r219;
	mad.lo.s32 	%r222, %r221, %r91, %r220;
	mul.wide.s32 	%rd36, %r222, 4;
	add.s64 	%rd37, %rd3, %rd36;
	ld.global.nc.v4.f32 	{%f301, %f302, %f303, %f304}, [%rd37];
	shl.b32 	%r223, %r219, 9;
	mov.u32 	%r224, _ZZ17sgemm_warp_tilingILi64ELi128ELi8ELi64ELi32ELi8ELi8EEvPKfS1_PfiiiffE2Bs;
	add.s32 	%r225, %r224, %r223;
	shl.b32 	%r226, %r293, 4;
	and.b32  	%r227, %r226, 496;
	add.s32 	%r228, %r225, %r227;
	st.shared.f32 	[%r228], %f301;
	st.shared.f32 	[%r228+4], %f302;
	st.shared.f32 	[%r228+8], %f303;
	st.shared.f32 	[%r228+12], %f304;
	add.s32 	%r229, %r293, %r4;
	shl.b32 	%r230, %r229, 2;
	and.b32  	%r231, %r230, 124;
	shr.u32 	%r232, %r229, 5;
	add.s32 	%r233, %r231, %r2;
	add.s32 	%r234, %r38, %r232;
	mad.lo.s32 	%r235, %r234, %r91, %r233;
	mul.wide.s32 	%rd38, %r235, 4;
	add.s64 	%rd39, %rd3, %rd38;
	ld.global.nc.v4.f32 	{%f305, %f306, %f307, %f308}, [%rd39];
	shl.b32 	%r236, %r232, 9;
	add.s32 	%r237, %r224, %r236;
	shl.b32 	%r238, %r229, 4;
	and.b32  	%r239, %r238, 496;
	add.s32 	%r240, %r237, %r239;
	st.shared.f32 	[%r240], %f305;
	st.shared.f32 	[%r240+4], %f306;
	st.shared.f32 	[%r240+8], %f307;
	st.shared.f32 	[%r240+12], %f308;
	add.s32 	%r241, %r229, %r4;
	shl.b32 	%r242, %r241, 2;
	and.b32  	%r243, %r242, 124;
	shr.u32 	%r244, %r241, 5;
	add.s32 	%r245, %r243, %r2;
	add.s32 	%r246, %r38, %r244;
	mad.lo.s32 	%r247, %r246, %r91, %r245;
	mul.wide.s32 	%rd40, %r247, 4;
	add.s64 	%rd41, %rd3, %rd40;
	ld.global.nc.v4.f32 	{%f309, %f310, %f311, %f312}, [%rd41];
	shl.b32 	%r248, %r244, 9;
	add.s32 	%r249, %r224, %r248;
	shl.b32 	%r250, %r241, 4;
	and.b32  	%r251, %r250, 496;
	add.s32 	%r252, %r249, %r251;
	st.shared.f32 	[%r252], %f309;
	st.shared.f32 	[%r252+4], %f310;
	st.shared.f32 	[%r252+8], %f311;
	st.shared.f32 	[%r252+12], %f312;
	add.s32 	%r253, %r241, %r4;
	shl.b32 	%r254, %r253, 2;
	and.b32  	%r255, %r254, 124;
	shr.u32 	%r256, %r253, 5;
	add.s32 	%r257, %r255, %r2;
	add.s32 	%r258, %r38, %r256;
	mad.lo.s32 	%r259, %r258, %r91, %r257;
	mul.wide.s32 	%rd42, %r259, 4;
	add.s64 	%rd43, %rd3, %rd42;
	ld.global.nc.v4.f32 	{%f313, %f314, %f315, %f316}, [%rd43];
	shl.b32 	%r260, %r256, 9;
	add.s32 	%r261, %r224, %r260;
	shl.b32 	%r262, %r253, 4;
	and.b32  	%r263, %r262, 496;
	add.s32 	%r264, %r261, %r263;
	st.shared.f32 	[%r264], %f313;
	st.shared.f32 	[%r264+4], %f314;
	st.shared.f32 	[%r264+8], %f315;
	st.shared.f32 	[%r264+12], %f316;
	add.s32 	%r293, %r253, %r4;
	setp.lt.u32 	%p15, %r293, 256;
	@%p15 bra 	$L__BB50_16;
$L__BB50_17:
	bar.sync 	0;
	mov.b32 	%r303, 0;
$L__BB50_18:
	shl.b32 	%r266, %r303, 8;
	mov.u32 	%r267, _ZZ17sgemm_warp_tilingILi64ELi128ELi8ELi64ELi32ELi8ELi8EEvPKfS1_PfiiiffE2As;
	add.s32 	%r268, %r267, %r266;
	add.s32 	%r270, %r268, %r269;
	ld.shared.f32 	%f317, [%r270];
	ld.shared.f32 	%f318, [%r270+4];
	ld.shared.f32 	%f319, [%r270+8];
	ld.shared.f32 	%f320, [%r270+12];
	ld.shared.f32 	%f321, [%r270+16];
	ld.shared.f32 	%f322, [%r270+20];
	ld.shared.f32 	%f323, [%r270+24];
	ld.shared.f32 	%f324, [%r270+28];
	shl.b32 	%r271, %r303, 9;
	mov.u32 	%r272, _ZZ17sgemm_warp_tilingILi64ELi128ELi8ELi64ELi32ELi8ELi8EEvPKfS1_PfiiiffE2Bs;
	add.s32 	%r273, %r272, %r271;
	add.s32 	%r275, %r273, %r274;
	ld.shared.f32 	%f325, [%r275];
	ld.shared.f32 	%f326, [%r275+4];
	ld.shared.f32 	%f327, [%r275+8];
	ld.shared.f32 	%f328, [%r275+12];
	ld.shared.f32 	%f329, [%r275+16];
	ld.shared.f32 	%f330, [%r275+20];
	ld.shared.f32 	%f331, [%r275+24];
	ld.shared.f32 	%f332, [%r275+28];
	fma.rn.f32 	%f716, %f317, %f325, %f716;
	fma.rn.f32 	%f715, %f317, %f326, %f715;
	fma.rn.f32 	%f714, %f317, %f327, %f714;
	fma.rn.f32 	%f713, %f317, %f328, %f713;
	fma.rn.f32 	%f712, %f317, %f329, %f712;
	fma.rn.f32 	%f711, %f317, %f330, %f711;
	fma.rn.f32 	%f710, %f317, %f331, %f710;
	fma.rn.f32 	%f709, %f317, %f332, %f709;
	fma.rn.f32 	%f708, %f318, %f325, %f708;
	fma.rn.f32 	%f707, %f318, %f326, %f707;
	fma.rn.f32 	%f706, %f318, %f327, %f706;
	fma.rn.f32 	%f705, %f318, %f328, %f705;
	fma.rn.f32 	%f704, %f318, %f329, %f704;
	fma.rn.f32 	%f703, %f318, %f330, %f703;
	fma.rn.f32 	%f702, %f318, %f331, %f702;
	fma.rn.f32 	%f701, %f318, %f332, %f701;
	fma.rn.f32 	%f700, %f319, %f325, %f700;
	fma.rn.f32 	%f699, %f319, %f326, %f699;
	fma.rn.f32 	%f698, %f319, %f327, %f698;
	fma.rn.f32 	%f697, %f319, %f328, %f697;
	fma.rn.f32 	%f696, %f319, %f329, %f696;
	fma.rn.f32 	%f695, %f319, %f330, %f695;
	fma.rn.f32 	%f694, %f319, %f331, %f694;
	fma.rn.f32 	%f693, %f319, %f332, %f693;
	fma.rn.f32 	%f692, %f320, %f325, %f692;
	fma.rn.f32 	%f691, %f320, %f326, %f691;
	fma.rn.f32 	%f690, %f320, %f327, %f690;
	fma.rn.f32 	%f689, %f320, %f328, %f689;
	fma.rn.f32 	%f688, %f320, %f329, %f688;
	fma.rn.f32 	%f687, %f320, %f330, %f687;
	fma.rn.f32 	%f686, %f320, %f331, %f686;
	fma.rn.f32 	%f685, %f320, %f332, %f685;
	fma.rn.f32 	%f684, %f321, %f325, %f684;
	fma.rn.f32 	%f683, %f321, %f326, %f683;
	fma.rn.f32 	%f682, %f321, %f327, %f682;
	fma.rn.f32 	%f681, %f321, %f328, %f681;
	fma.rn.f32 	%f680, %f321, %f329, %f680;
	fma.rn.f32 	%f679, %f321, %f330, %f679;
	fma.rn.f32 	%f678, %f321, %f331, %f678;
	fma.rn.f32 	%f677, %f321, %f332, %f677;
	fma.rn.f32 	%f676, %f322, %f325, %f676;
	fma.rn.f32 	%f675, %f322, %f326, %f675;
	fma.rn.f32 	%f674, %f322, %f327, %f674;
	fma.rn.f32 	%f673, %f322, %f328, %f673;
	fma.rn.f32 	%f672, %f322, %f329, %f672;
	fma.rn.f32 	%f671, %f322, %f330, %f671;
	fma.rn.f32 	%f670, %f322, %f331, %f670;
	fma.rn.f32 	%f669, %f322, %f332, %f669;
	fma.rn.f32 	%f668, %f323, %f325, %f668;
	fma.rn.f32 	%f667, %f323, %f326, %f667;
	fma.rn.f32 	%f666, %f323, %f327, %f666;
	fma.rn.f32 	%f665, %f323, %f328, %f665;
	fma.rn.f32 	%f664, %f323, %f329, %f664;
	fma.rn.f32 	%f663, %f323, %f330, %f663;
	fma.rn.f32 	%f662, %f323, %f331, %f662;
	fma.rn.f32 	%f661, %f323, %f332, %f661;
	fma.rn.f32 	%f660, %f324, %f325, %f660;
	fma.rn.f32 	%f659, %f324, %f326, %f659;
	fma.rn.f32 	%f658, %f324, %f327, %f658;
	fma.rn.f32 	%f657, %f324, %f328, %f657;
	fma.rn.f32 	%f656, %f324, %f329, %f656;
	fma.rn.f32 	%f655, %f324, %f330, %f655;
	fma.rn.f32 	%f654, %f324, %f331, %f654;
	fma.rn.f32 	%f653, %f324, %f332, %f653;
	add.s32 	%r303, %r303, 1;
	setp.ne.s32 	%p16, %r303, 8;
	@%p16 bra 	$L__BB50_18;
	bar.sync 	0;
	add.s32 	%r68, %r291, 1;
	setp.eq.s32 	%p17, %r291, %r10;
	mov.u32 	%r291, %r68;
	@%p17 bra 	$L__BB50_20;
	bra.uni 	$L__BB50_2;
$L__BB50_20:
	shl.b32 	%r276, %r6, 6;
	add.s32 	%r277, %r276, %r1;
	shl.b32 	%r278, %r8, 3;
	add.s32 	%r34, %r277, %r278;
	shl.b32 	%r279, %r7, 5;
	shl.b32 	%r280, %r9, 3;
	add.s32 	%r281, %r280, %r2;
	add.s32 	%r282, %r281, %r279;
	setp.lt.s32 	%p18, %r34, %r90;
	mul.lo.s32 	%r36, %r34, %r91;
	setp.lt.s32 	%p19, %r282, %r91;
	and.pred  	%p20, %p18, %p19;
	@%p20 bra 	$L__BB50_21;
	bra.uni 	$L__BB50_22;
$L__BB50_21:
	add.s32 	%r283, %r282, %r36;
	mul.wide.s32 	%rd44, %r283, 4;
	add.s64 	%rd45, %rd1, %rd44;
	ld.global.f32 	%f333, [%rd45];
	mul.f32 	%f334, %f258, %f333;
	fma.rn.f32 	%f335, %f257, %f716, %f334;
	st.global.f32 	[%rd45], %f335;
$L__BB50_22:
	setp.ge.s32 	%p21, %r34, %r90;
	add.s32 	%r69, %r282, 1;
	setp.ge.s32 	%p22, %r69, %r91;
	cvt.s64.s32 	%rd46, %r36;
	cvt.s64.s32 	%rd4, %r282;
	add.s64 	%rd47, %rd4, %rd46;
	shl.b64 	%rd48, %rd47, 2;
	add.s64 	%rd5, %rd1, %rd48;
	or.pred  	%p23, %p21, %p22;
	@%p23 bra 	$L__BB50_24;
	ld.global.f32 	%f336, [%rd5+4];
	mul.f32 	%f337, %f258, %f336;
	fma.rn.f32 	%f338, %f257, %f715, %f337;
	st.global.f32 	[%rd5+4], %f338;
$L__BB50_24:
	add.s32 	%r70, %r282, 2;
	setp.ge.s32 	%p25, %r70, %r91;
	or.pred  	%p26, %p21, %p25;
	@%p26 bra 	$L__BB50_26;
	ld.global.f32 	%f339, [%rd5+8];
	mul.f32 	%f340, %f258, %f339;
	fma.rn.f32 	%f341, %f257, %f714, %f340;
	st.global.f32 	[%rd5+8], %f341;
$L__BB50_26:
	add.s32 	%r71, %r282, 3;
	setp.ge.s32 	%p28, %r71, %r91;
	or.pred  	%p29, %p21, %p28;
	@%p29 bra 	$L__BB50_28;
	ld.global.f32 	%f342, [%rd5+12];
	mul.f32 	%f343, %f258, %f342;
	fma.rn.f32 	%f344, %f257, %f713, %f343;
	st.global.f32 	[%rd5+12], %f344;
$L__BB50_28:
	add.s32 	%r72, %r282, 4;
	setp.ge.s32 	%p31, %r72, %r91;
	or.pred  	%p32, %p21, %p31;
	@%p32 bra 	$L__BB50_30;
	ld.global.f32 	%f345, [%rd5+16];
	mul.f32 	%f346, %f258, %f345;
	fma.rn.f32 	%f347, %f257, %f712, %f346;
	st.global.f32 	[%rd5+16], %f347;
$L__BB50_30:
	add.s32 	%r73, %r282, 5;
	setp.ge.s32 	%p34, %r73, %r91;
	or.pred  	%p35, %p21, %p34;
	@%p35 bra 	$L__BB50_32;
	ld.global.f32 	%f348, [%rd5+20];
	mul.f32 	%f349, %f258, %f348;
	fma.rn.f32 	%f350, %f257, %f711, %f349;
	st.global.f32 	[%rd5+20], %f350;
$L__BB50_32:
	add.s32 	%r74, %r282, 6;
	setp.ge.s32 	%p37, %r74, %r91;
	or.pred  	%p38, %p21, %p37;
	@%p38 bra 	$L__BB50_34;
	ld.global.f32 	%f351, [%rd5+24];
	mul.f32 	%f352, %f258, %f351;
	fma.rn.f32 	%f353, %f257, %f710, %f352;
	st.global.f32 	[%rd5+24], %f353;
$L__BB50_34:
	add.s32 	%r75, %r282, 7;
	setp.ge.s32 	%p40, %r75, %r91;
	or.pred  	%p41, %p21, %p40;
	@%p41 bra 	$L__BB50_36;
	ld.global.f32 	%f354, [%rd5+28];
	mul.f32 	%f355, %f258, %f354;
	fma.rn.f32 	%f356, %f257, %f709, %f355;
	st.global.f32 	[%rd5+28], %f356;
$L__BB50_36:
	setp.ge.s32 	%p42, %r282, %r91;
	add.s32 	%r76, %r34, 1;
	setp.ge.s32 	%p43, %r76, %r90;
	add.s32 	%r77, %r36, %r91;
	or.pred  	%p44, %p43, %p42;
	@%p44 bra 	$L__BB50_38;
	add.s32 	%r284, %r282, %r77;
	mul.wide.s32 	%rd49, %r284, 4;
	add.s64 	%rd50, %rd1, %rd49;
	ld.global.f32 	%f357, [%rd50];
	mul.f32 	%f358, %f258, %f357;
	fma.rn.f32 	%f359, %f257, %f708, %f358;
	st.global.f32 	[%rd50], %f359;
$L__BB50_38:
	cvt.s64.s32 	%rd51, %r77;
	add.s64 	%rd52, %rd4, %rd51;
	shl.b64 	%rd53, %rd52, 2;
	add.s64 	%rd6, %rd1, %rd53;
	or.pred  	%p47, %p43, %p22;
	@%p47 bra 	$L__BB50_40;
	ld.global.f32 	%f360, [%rd6+4];
	mul.f32 	%f361, %f258, %f360;
	fma.rn.f32 	%f362, %f257, %f707, %f361;
	st.global.f32 	[%rd6+4], %f362;
$L__BB50_40:
	or.pred  	%p50, %p43, %p25;
	@%p50 bra 	$L__BB50_42;
	ld.global.f32 	%f363, [%rd6+8];
	mul.f32 	%f364, %f258, %f363;
	fma.rn.f32 	%f365, %f257, %f706, %f364;
	st.global.f32 	[%rd6+8], %f365;
$L__BB50_42:
	or.pred  	%p53, %p43, %p28;
	@%p53 bra 	$L__BB50_44;
	ld.global.f32 	%f366, [%rd6+12];
	mul.f32 	%f367, %f258, %f366;
	fma.rn.f32 	%f368, %f257, %f705, %f367;
	st.global.f32 	[%rd6+12], %f368;
$L__BB50_44:
	setp.ge.s32 	%p54, %r76, %r90;
	setp.ge.s32 	%p55, %r72, %r91;
	or.pred  	%p56, %p54, %p55;
	@%p56 bra 	$L__BB50_46;
	ld.global.f32 	%f369, [%rd6+16];
	mul.f32 	%f370, %f258, %f369;
	fma.rn.f32 	%f371, %f257, %f704, %f370;
	st.global.f32 	[%rd6+16], %f371;
$L__BB50_46:
	setp.ge.s32 	%p58, %r73, %r91;
	or.pred  	%p59, %p54, %p58;
	@%p59 bra 	$L__BB50_48;
	ld.global.f32 	%f372, [%rd6+20];
	mul.f32 	%f373, %f258, %f372;
	fma.rn.f32 	%f374, %f257, %f703, %f373;
	st.global.f32 	[%rd6+20], %f374;
$L__BB50_48:
	setp.ge.s32 	%p61, %r74, %r91;
	or.pred  	%p62, %p54, %p61;
	@%p62 bra 	$L__BB50_50;
	ld.global.f32 	%f375, [%rd6+24];
	mul.f32 	%f376, %f258, %f375;
	fma.rn.f32 	%f377, %f257, %f702, %f376;
	st.global.f32 	[%rd6+24], %f377;
$L__BB50_50:
	setp.ge.s32 	%p64, %r75, %r91;
	or.pred  	%p65, %p54, %p64;
	@%p65 bra 	$L__BB50_52;
	ld.global.f32 	%f378, [%rd6+28];
	mul.f32 	%f379, %f258, %f378;
	fma.rn.f32 	%f380, %f257, %f701, %f379;
	st.global.f32 	[%rd6+28], %f380;
$L__BB50_52:
	setp.ge.s32 	%p66, %r282, %r91;
	add.s32 	%r78, %r34, 2;
	setp.ge.s32 	%p67, %r78, %r90;
	add.s32 	%r79, %r77, %r91;
	or.pred  	%p68, %p67, %p66;
	@%p68 bra 	$L__BB50_54;
	add.s32 	%r285, %r282, %r79;
	mul.wide.s32 	%rd54, %r285, 4;
	add.s64 	%rd55, %rd1, %rd54;
	ld.global.f32 	%f381, [%rd55];
	mul.f32 	%f382, %f258, %f381;
	fma.rn.f32 	%f383, %f257, %f700, %f382;
	st.global.f32 	[%rd55], %f383;
$L__BB50_54:
	setp.ge.s32 	%p70, %r69, %r91;
	cvt.s64.s32 	%rd56, %r79;
	add.s64 	%rd57, %rd4, %rd56;
	shl.b64 	%rd58, %rd57, 2;
	add.s64 	%rd7, %rd1, %rd58;
	or.pred  	%p71, %p67, %p70;
	@%p71 bra 	$L__BB50_56;
	ld.global.f32 	%f384, [%rd7+4];
	mul.f32 	%f385, %f258, %f384;
	fma.rn.f32 	%f386, %f257, %f699, %f385;
	st.global.f32 	[%rd7+4], %f386;
$L__BB50_56:
	setp.ge.s32 	%p73, %r70, %r91;
	or.pred  	%p74, %p67, %p73;
	@%p74 bra 	$L__BB50_58;
	ld.global.f32 	%f387, [%rd7+8];
	mul.f32 	%f388, %f258, %f387;
	fma.rn.f32 	%f389, %f257, %f698, %f388;
	st.global.f32 	[%rd7+8], %f389;
$L__BB50_58:
	setp.ge.s32 	%p76, %r71, %r91;
	or.pred  	%p77, %p67, %p76;
	@%p77 bra 	$L__BB50_60;
	ld.global.f32 	%f390, [%rd7+12];
	mul.f32 	%f391, %f258, %f390;
	fma.rn.f32 	%f392, %f257, %f697, %f391;
	st.global.f32 	[%rd7+12], %f392;
$L__BB50_60:
	or.pred  	%p80, %p67, %p55;
	@%p80 bra 	$L__BB50_62;
	ld.global.f32 	%f393, [%rd7+16];
	mul.f32 	%f394, %f258, %f393;
	fma.rn.f32 	%f395, %f257, %f696, %f394;
	st.global.f32 	[%rd7+16], %f395;
$L__BB50_62:
	or.pred  	%p83, %p67, %p58;
	@%p83 bra 	$L__BB50_64;
	ld.global.f32 	%f396, [%rd7+20];
	mul.f32 	%f397, %f258, %f396;
	fma.rn.f32 	%f398, %f257, %f695, %f397;
	st.global.f32 	[%rd7+20], %f398;
$L__BB50_64:
	setp.ge.s32 	%p84, %r78, %r90;
	setp.ge.s32 	%p85, %r74, %r91;
	or.pred  	%p86, %p84, %p85;
	@%p86 bra 	$L__BB50_66;
	ld.global.f32 	%f399, [%rd7+24];
	mul.f32 	%f400, %f258, %f399;
	fma.rn.f32 	%f401, %f257, %f694, %f400;
	st.global.f32 	[%rd7+24], %f401;
$L__BB50_66:
	setp.ge.s32 	%p87, %r78, %r90;
	setp.ge.s32 	%p88, %r75, %r91;
	or.pred  	%p89, %p87, %p88;
	@%p89 bra 	$L__BB50_68;
	ld.global.f32 	%f402, [%rd7+28];
	mul.f32 	%f403, %f258, %f402;
	fma.rn.f32 	%f404, %f257, %f693, %f403;
	st.global.f32 	[%rd7+28], %f404;
$L__BB50_68:
	setp.ge.s32 	%p90, %r282, %r91;
	add.s32 	%r80, %r34, 3;
	setp.ge.s32 	%p91, %r80, %r90;
	add.s32 	%r81, %r79, %r91;
	or.pred  	%p92, %p91, %p90;
	@%p92 bra 	$L__BB50_70;
	add.s32 	%r286, %r282, %r81;
	mul.wide.s32 	%rd59, %r286, 4;
	add.s64 	%rd60, %rd1, %rd59;
	ld.global.f32 	%f405, [%rd60];
	mul.f32 	%f406, %f258, %f405;
	fma.rn.f32 	%f407, %f257, %f692, %f406;
	st.global.f32 	[%rd60], %f407;
$L__BB50_70:
	setp.ge.s32 	%p93, %r80, %r90;
	setp.ge.s32 	%p94, %r69, %r91;
	cvt.s64.s32 	%rd61, %r81;
	add.s64 	%rd62, %rd4, %rd61;
	shl.b64 	%rd63, %rd62, 2;
	add.s64 	%rd8, %rd1, %rd63;
	or.pred  	%p95, %p93, %p94;
	@%p95 bra 	$L__BB50_72;
	ld.global.f32 	%f408, [%rd8+4];
	mul.f32 	%f409, %f258, %f408;
	fma.rn.f32 	%f410, %f257, %f691, %f409;
	st.global.f32 	[%rd8+4], %f410;
$L__BB50_72:
	setp.ge.s32 	%p96, %r80, %r90;
	setp.ge.s32 	%p97, %r70, %r91;
	or.pred  	%p98, %p96, %p97;
	@%p98 bra 	$L__BB50_74;
	ld.global.f32 	%f411, [%rd8+8];
	mul.f32 	%f412, %f258, %f411;
	fma.rn.f32 	%f413, %f257, %f690, %f412;
	st.global.f32 	[%rd8+8], %f413;
$L__BB50_74:
	setp.ge.s32 	%p99, %r80, %r90;
	setp.ge.s32 	%p100, %r71, %r91;
	or.pred  	%p101, %p99, %p100;
	@%p101 bra 	$L__BB50_76;
	ld.global.f32 	%f414, [%rd8+12];
	mul.f32 	%f415, %f258, %f414;
	fma.rn.f32 	%f416, %f257, %f689, %f415;
	st.global.f32 	[%rd8+12], %f416;
$L__BB50_76:
	setp.ge.s32 	%p102, %r80, %r90;
	setp.ge.s32 	%p103, %r72, %r91;
	or.pred  	%p104, %p102, %p103;
	@%p104 bra 	$L__BB50_78;
	ld.global.f32 	%f417, [%rd8+16];
	mul.f32 	%f418, %f258, %f417;
	fma.rn.f32 	%f419, %f257, %f688, %f418;
	st.global.f32 	[%rd8+16], %f419;
$L__BB50_78:
	setp.ge.s32 	%p105, %r80, %r90;
	setp.ge.s32 	%p106, %r73, %r91;
	or.pred  	%p107, %p105, %p106;
	@%p107 bra 	$L__BB50_80;
	ld.global.f32 	%f420, [%rd8+20];
	mul.f32 	%f421, %f258, %f420;
	fma.rn.f32 	%f422, %f257, %f687, %f421;
	st.global.f32 	[%rd8+20], %f422;
$L__BB50_80:
	setp.ge.s32 	%p108, %r80, %r90;
	setp.ge.s32 	%p109, %r74, %r91;
	or.pred  	%p110, %p108, %p109;
	@%p110 bra 	$L__BB50_82;
	ld.global.f32 	%f423, [%rd8+24];
	mul.f32 	%f424, %f258, %f423;
	fma.rn.f32 	%f425, %f257, %f686, %f424;
	st.global.f32 	[%rd8+24], %f425;
$L__BB50_82:
	setp.ge.s32 	%p111, %r80, %r90;
	setp.ge.s32 	%p112, %r75, %r91;
	or.pred  	%p113, %p111, %p112;
	@%p113 bra 	$L__BB50_84;
	ld.global.f32 	%f426, [%rd8+28];
	mul.f32 	%f427, %f258, %f426;
	fma.rn.f32 	%f428, %f257, %f685, %f427;
	st.global.f32 	[%rd8+28], %f428;
$L__BB50_84:
	setp.ge.s32 	%p114, %r282, %r91;
	add.s32 	%r82, %r34, 4;
	setp.ge.s32 	%p115, %r82, %r90;
	add.s32 	%r83, %r81, %r91;
	or.pred  	%p116, %p115, %p114;
	@%p116 bra 	$L__BB50_86;
	add.s32 	%r287, %r282, %r83;
	mul.wide.s32 	%rd64, %r287, 4;
	add.s64 	%rd65, %rd1, %rd64;
	ld.global.f32 	%f429, [%rd65];
	mul.f32 	%f430, %f258, %f429;
	fma.rn.f32 	%f431, %f257, %f684, %f430;
	st.global.f32 	[%rd65], %f431;
$L__BB50_86:
	setp.ge.s32 	%p117, %r82, %r90;
	setp.ge.s32 	%p118, %r69, %r91;
	cvt.s64.s32 	%rd66, %r83;
	add.s64 	%rd67, %rd4, %rd66;
	shl.b64 	%rd68, %rd67, 2;
	add.s64 	%rd9, %rd1, %rd68;
	or.pred  	%p119, %p117, %p118;
	@%p119 bra 	$L__BB50_88;
	ld.global.f32 	%f432, [%rd9+4];
	mul.f32 	%f433, %f258, %f432;
	fma.rn.f32 	%f434, %f257, %f683, %f433;
	st.global.f32 	[%rd9+4], %f434;
$L__BB50_88:
	setp.ge.s32 	%p120, %r82, %r90;
	setp.ge.s32 	%p121, %r70, %r91;
	or.pred  	%p122, %p120, %p121;
	@%p122 bra 	$L__BB50_90;
	ld.global.f32 	%f435, [%rd9+8];
	mul.f32 	%f436, %f258, %f435;
	fma.rn.f32 	%f437, %f257, %f682, %f436;
	st.global.f32 	[%rd9+8], %f437;
$L__BB50_90:
	setp.ge.s32 	%p123, %r82, %r90;
	setp.ge.s32 	%p124, %r71, %r91;
	or.pred  	%p125, %p123, %p124;
	@%p125 bra 	$L__BB50_92;
	ld.global.f32 	%f438, [%rd9+12];
	mul.f32 	%f439, %f258, %f438;
	fma.rn.f32 	%f440, %f257, %f681, %f439;
	st.global.f32 	[%rd9+12], %f440;
$L__BB50_92:
	setp.ge.s32 	%p126, %r82, %r90;
	setp.ge.s32 	%p127, %r72, %r91;
	or.pred  	%p128, %p126, %p127;
	@%p128 bra 	$L__BB50_94;
	ld.global.f32 	%f441, [%rd9+16];
	mul.f32 	%f442, %f258, %f441;
	fma.rn.f32 	%f443, %f257, %f680, %f442;
	st.global.f32 	[%rd9+16], %f443;
$L__BB50_94:
	setp.ge.s32 	%p129, %r82, %r90;
	setp.ge.s32 	%p130, %r73, %r91;
	or.pred  	%p131, %p129, %p130;
	@%p131 bra 	$L__BB50_96;
	ld.global.f32 	%f444, [%rd9+20];
	mul.f32 	%f445, %f258, %f444;
	fma.rn.f32 	%f446, %f257, %f679, %f445;
	st.global.f32 	[%rd9+20], %f446;
$L__BB50_96:
	setp.ge.s32 	%p132, %r82, %r90;
	setp.ge.s32 	%p133, %r74, %r91;
	or.pred  	%p134, %p132, %p133;
	@%p134 bra 	$L__BB50_98;
	ld.global.f32 	%f447, [%rd9+24];
	mul.f32 	%f448, %f258, %f447;
	fma.rn.f32 	%f449, %f257, %f678, %f448;
	st.global.f32 	[%rd9+24], %f449;
$L__BB50_98:
	setp.ge.s32 	%p135, %r82, %r90;
	setp.ge.s32 	%p136, %r75, %r91;
	or.pred  	%p137, %p135, %p136;
	@%p137 bra 	$L__BB50_100;
	ld.global.f32 	%f450, [%rd9+28];
	mul.f32 	%f451, %f258, %f450;
	fma.rn.f32 	%f452, %f257, %f677, %f451;
	st.global.f32 	[%rd9+28], %f452;
$L__BB50_100:
	setp.ge.s32 	%p138, %r282, %r91;
	add.s32 	%r84, %r34, 5;
	setp.ge.s32 	%p139, %r84, %r90;
	add.s32 	%r85, %r83, %r91;
	or.pred  	%p140, %p139, %p138;
	@%p140 bra 	$L__BB50_102;
	add.s32 	%r288, %r282, %r85;
	mul.wide.s32 	%rd69, %r288, 4;
	add.s64 	%rd70, %rd1, %rd69;
	ld.global.f32 	%f453, [%rd70];
	mul.f32 	%f454, %f258, %f453;
	fma.rn.f32 	%f455, %f257, %f676, %f454;
	st.global.f32 	[%rd70], %f455;
$L__BB50_102:
	setp.ge.s32 	%p141, %r84, %r90;
	setp.ge.s32 	%p142, %r69, %r91;
	cvt.s64.s32 	%rd71, %r85;
	add.s64 	%rd72, %rd4, %rd71;
	shl.b64 	%rd73, %rd72, 2;
	add.s64 	%rd10, %rd1, %rd73;
	or.pred  	%p143, %p141, %p142;
	@%p143 bra 	$L__BB50_104;
	ld.global.f32 	%f456, [%rd10+4];
	mul.f32 	%f457, %f258, %f456;
	fma.rn.f32 	%f458, %f257, %f675, %f457;
	st.global.f32 	[%rd10+4], %f458;
$L__BB50_104:
	setp.ge.s32 	%p144, %r84, %r90;
	setp.ge.s32 	%p145, %r70, %r91;
	or.pred  	%p146, %p144, %p145;
	@%p146 bra 	$L__BB50_106;
	ld.global.f32 	%f459, [%rd10+8];
	mul.f32 	%f460, %f258, %f459;
	fma.rn.f32 	%f461, %f257, %f674, %f460;
	st.global.f32 	[%rd10+8], %f461;
$L__BB50_106:
	setp.ge.s32 	%p147, %r84, %r90;
	setp.ge.s32 	%p148, %r71, %r91;
	or.pred  	%p149, %p147, %p148;
	@%p149 bra 	$L__BB50_108;
	ld.global.f32 	%f462, [%rd10+12];
	mul.f32 	%f463, %f258, %f462;
	fma.rn.f32 	%f464, %f257, %f673, %f463;
	st.global.f32 	[%rd10+12], %f464;
$L__BB50_108:
	setp.ge.s32 	%p150, %r84, %r90;
	setp.ge.s32 	%p151, %r72, %r91;
	or.pred  	%p152, %p150, %p151;
	@%p152 bra 	$L__BB50_110;
	ld.global.f32 	%f465, [%rd10+16];
	mul.f32 	%f466, %f258, %f465;
	fma.rn.f32 	%f467, %f257, %f672, %f466;
	st.global.f32 	[%rd10+16], %f467;
$L__BB50_110:
	setp.ge.s32 	%p153, %r84, %r90;
	setp.ge.s32 	%p154, %r73, %r91;
	or.pred  	%p155, %p153, %p154;
	@%p155 bra 	$L__BB50_112;
	ld.global.f32 	%f468, [%rd10+20];
	mul.f32 	%f469, %f258, %f468;
	fma.rn.f32 	%f470, %f257, %f671, %f469;
	st.global.f32 	[%rd10+20], %f470;
$L__BB50_112:
	setp.ge.s32 	%p156, %r84, %r90;
	setp.ge.s32 	%p157, %r74, %r91;
	or.pred  	%p158, %p156, %p157;
	@%p158 bra 	$L__BB50_114;
	ld.global.f32 	%f471, [%rd10+24];
	mul.f32 	%f472, %f258, %f471;
	fma.rn.f32 	%f473, %f257, %f670, %f472;
	st.global.f32 	[%rd10+24], %f473;
$L__BB50_114:
	setp.ge.s32 	%p159, %r84, %r90;
	setp.ge.s32 	%p160, %r75, %r91;
	or.pred  	%p161, %p159, %p160;
	@%p161 bra 	$L__BB50_116;
	ld.global.f32 	%f474, [%rd10+28];
	mul.f32 	%f475, %f258, %f474;
	fma.rn.f32 	%f476, %f257, %f669, %f475;
	st.global.f32 	[%rd10+28], %f476;
$L__BB50_116:
	setp.ge.s32 	%p162, %r282, %r91;
	add.s32 	%r86, %r34, 6;
	setp.ge.s32 	%p163, %r86, %r90;
	add.s32 	%r87, %r85, %r91;
	or.pred  	%p164, %p163, %p162;
	@%p164 bra 	$L__BB50_118;
	add.s32 	%r289, %r282, %r87;
	mul.wide.s32 	%rd74, %r289, 4;
	add.s64 	%rd75, %rd1, %rd74;
	ld.global.f32 	%f477, [%rd75];
	mul.f32 	%f478, %f258, %f477;
	fma.rn.f32 	%f479, %f257, %f668, %f478;
	st.global.f32 	[%rd75], %f479;
$L__BB50_118:
	setp.ge.s32 	%p165, %r86, %r90;
	setp.ge.s32 	%p166, %r69, %r91;
	cvt.s64.s32 	%rd76, %r87;
	add.s64 	%rd77, %rd4, %rd76;
	shl.b64 	%rd78, %rd77, 2;
	add.s64 	%rd11, %rd1, %rd78;
	or.pred  	%p167, %p165, %p166;
	@%p167 bra 	$L__BB50_120;
	ld.global.f32 	%f480, [%rd11+4];
	mul.f32 	%f481, %f258, %f480;
	fma.rn.f32 	%f482, %f257, %f667, %f481;
	st.global.f32 	[%rd11+4], %f482;
$L__BB50_120:
	setp.ge.s32 	%p168, %r86, %r90;
	setp.ge.s32 	%p169, %r70, %r91;
	or.pred  	%p170, %p168, %p169;
	@%p170 bra 	$L__BB50_122;
	ld.global.f32 	%f483, [%rd11+8];
	mul.f32 	%f484, %f258, %f483;
	fma.rn.f32 	%f485, %f257, %f666, %f484;
	st.global.f32 	[%rd11+8], %f485;
$L__BB50_122:
	setp.ge.s32 	%p171, %r86, %r90;
	setp.ge.s32 	%p172, %r71, %r91;
	or.pred  	%p173, %p171, %p172;
	@%p173 bra 	$L__BB50_124;
	ld.global.f32 	%f486, [%rd11+12];
	mul.f32 	%f487, %f258, %f486;
	fma.rn.f32 	%f488, %f257, %f665, %f487;
	st.global.f32 	[%rd11+12], %f488;
$L__BB50_124:
	setp.ge.s32 	%p174, %r86, %r90;
	setp.ge.s32 	%p175, %r72, %r91;
	or.pred  	%p176, %p174, %p175;
	@%p176 bra 	$L__BB50_126;
	ld.global.f32 	%f489, [%rd11+16];
	mul.f32 	%f490, %f258, %f489;
	fma.rn.f32 	%f491, %f257, %f664, %f490;
	st.global.f32 	[%rd11+16], %f491;
$L__BB50_126:
	setp.ge.s32 	%p177, %r86, %r90;
	setp.ge.s32 	%p178, %r73, %r91;
	or.pred  	%p179, %p177, %p178;
	@%p179 bra 	$L__BB50_128;
	ld.global.f32 	%f492, [%rd11+20];
	mul.f32 	%f493, %f258, %f492;
	fma.rn.f32 	%f494, %f257, %f663, %f493;
	st.global.f32 	[%rd11+20], %f494;
$L__BB50_128:
	setp.ge.s32 	%p180, %r86, %r90;
	setp.ge.s32 	%p181, %r74, %r91;
	or.pred  	%p182, %p180, %p181;
	@%p182 bra 	$L__BB50_130;
	ld.global.f32 	%f495, [%rd11+24];
	mul.f32 	%f496, %f258, %f495;
	fma.rn.f32 	%f497, %f257, %f662, %f496;
	st.global.f32 	[%rd11+24], %f497;
$L__BB50_130:
	setp.ge.s32 	%p183, %r86, %r90;
	setp.ge.s32 	%p184, %r75, %r91;
	or.pred  	%p185, %p183, %p184;
	@%p185 bra 	$L__BB50_132;
	ld.global.f32 	%f498, [%rd11+28];
	mul.f32 	%f499, %f258, %f498;
	fma.rn.f32 	%f500, %f257, %f661, %f499;
	st.global.f32 	[%rd11+28], %f500;
$L__BB50_132:
	setp.ge.s32 	%p186, %r282, %r91;
	add.s32 	%r88, %r34, 7;
	setp.ge.s32 	%p187, %r88, %r90;
	add.s32 	%r89, %r87, %r91;
	or.pred  	%p188, %p187, %p186;
	@%p188 bra 	$L__BB50_134;
	add.s32 	%r290, %r282, %r89;
	mul.wide.s32 	%rd79, %r290, 4;
	add.s64 	%rd80, %rd1, %rd79;
	ld.global.f32 	%f501, [%rd80];
	mul.f32 	%f502, %f258, %f501;
	fma.rn.f32 	%f503, %f257, %f660, %f502;
	st.global.f32 	[%rd80], %f503;
$L__BB50_134:
	setp.ge.s32 	%p189, %r88, %r90;
	setp.ge.s32 	%p190, %r69, %r91;
	cvt.s64.s32 	%rd81, %r89;
	add.s64 	%rd82, %rd4, %rd81;
	shl.b64 	%rd83, %rd82, 2;
	add.s64 	%rd12, %rd1, %rd83;
	or.pred  	%p191, %p189, %p190;
	@%p191 bra 	$L__BB50_136;
	ld.global.f32 	%f504, [%rd12+4];
	mul.f32 	%f505, %f258, %f504;
	fma.rn.f32 	%f506, %f257, %f659, %f505;
	st.global.f32 	[%rd12+4], %f506;
$L__BB50_136:
	setp.ge.s32 	%p192, %r88, %r90;
	setp.ge.s32 	%p193, %r70, %r91;
	or.pred  	%p194, %p192, %p193;
	@%p194 bra 	$L__BB50_138;
	ld.global.f32 	%f507, [%rd12+8];
	mul.f32 	%f508, %f258, %f507;
	fma.rn.f32 	%f509, %f257, %f658, %f508;
	st.global.f32 	[%rd12+8], %f509;
$L__BB50_138:
	setp.ge.s32 	%p195, %r88, %r90;
	setp.ge.s32 	%p196, %r71, %r91;
	or.pred  	%p197, %p195, %p196;
	@%p197 bra 	$L__BB50_140;
	ld.global.f32 	%f510, [%rd12+12];
	mul.f32 	%f511, %f258, %f510;
	fma.rn.f32 	%f512, %f257, %f657, %f511;
	st.global.f32 	[%rd12+12], %f512;
$L__BB50_140:
	setp.ge.s32 	%p198, %r88, %r90;
	setp.ge.s32 	%p199, %r72, %r91;
	or.pred  	%p200, %p198, %p199;
	@%p200 bra 	$L__BB50_142;
	ld.global.f32 	%f513, [%rd12+16];
	mul.f32 	%f514, %f258, %f513;
	fma.rn.f32 	%f515, %f257, %f656, %f514;
	st.global.f32 	[%rd12+16], %f515;
$L__BB50_142:
	setp.ge.s32 	%p201, %r88, %r90;
	setp.ge.s32 	%p202, %r73, %r91;
	or.pred  	%p203, %p201, %p202;
	@%p203 bra 	$L__BB50_144;
	ld.global.f32 	%f516, [%rd12+20];
	mul.f32 	%f517, %f258, %f516;
	fma.rn.f32 	%f518, %f257, %f655, %f517;
	st.global.f32 	[%rd12+20], %f518;
$L__BB50_144:
	setp.ge.s32 	%p204, %r88, %r90;
	setp.ge.s32 	%p205, %r74, %r91;
	or.pred  	%p206, %p204, %p205;
	@%p206 bra 	$L__BB50_146;
	ld.global.f32 	%f519, [%rd12+24];
	mul.f32 	%f520, %f258, %f519;
	fma.rn.f32 	%f521, %f257, %f654, %f520;
	st.global.f32 	[%rd12+24], %f521;
$L__BB50_146:
	setp.ge.s32 	%p207, %r88, %r90;
	setp.ge.s32 	%p208, %r75, %r91;
	or.pred  	%p209, %p207, %p208;
	@%p209 bra 	$L__BB50_148;
	ld.global.f32 	%f522, [%rd12+28];
	mul.f32 	%f523, %f258, %f522;
	fma.rn.f32 	%f524, %f257, %f653, %f523;
	st.global.f32 	[%rd12+28], %f524;
$L__BB50_148:
	ret;

}
	// .globl	_Z17sgemm_warp_tilingILi128ELi64ELi8ELi32ELi32ELi4ELi8EEvPKfS1_Pfiiiff
.visible .entry _Z17sgemm_warp_tilingILi128ELi64ELi8ELi32ELi32ELi4ELi8EEvPKfS1_Pfiiiff(
	.param .u64 .ptr .align 1 _Z17sgemm_warp_tilingILi128ELi64ELi8ELi32ELi32ELi4ELi8EEvPKfS1_Pfiiiff_param_0,
	.param .u64 .ptr .align 1 _Z17sgemm_warp_tilingILi128ELi64ELi8ELi32ELi32ELi4ELi8EEvPKfS1_Pfiiiff_param_1,
	.param .u64 .ptr .align 1 _Z17sgemm_warp_tilingILi128ELi64ELi8ELi32ELi32ELi4ELi8EEvPKfS1_Pfiiiff_param_2,
	.param .u32 _Z17sgemm_warp_tilingILi128ELi64ELi8ELi32ELi32ELi4ELi8EEvPKfS1_Pfiiiff_param_3,
	.param .u32 _Z17sgemm_warp_tilingILi128ELi64ELi8ELi32ELi32ELi4ELi8EEvPKfS1_Pfiiiff_param_4,
	.param .u32 _Z17sgemm_warp_tilingILi128ELi64ELi8ELi32ELi32ELi4ELi8EEvPKfS1_Pfiiiff_param_5,
	.param .f32 _Z17sgemm_warp_tilingILi128ELi64ELi8ELi32ELi32ELi4ELi8EEvPKfS1_Pfiiiff_param_6,
	.param .f32 _Z17sgemm_warp_tilingILi128ELi64ELi8ELi32ELi32ELi4ELi8EEvPKfS1_Pfiiiff_param_7
)
.maxntid 256
{
	.reg .pred 	%p<114>;
	.reg .b32 	%r<307>;
	.reg .b32 	%f<393>;
	.reg .b64 	%rd<60>;
	// demoted variable
	.shared .align 4 .b8 _ZZ17sgemm_warp_tilingILi128ELi64ELi8ELi32ELi32ELi4ELi8EEvPKfS1_PfiiiffE2As[4096];
	// demoted variable
	.shared .align 4 .b8 _ZZ17sgemm_warp_tilingILi128ELi64ELi8ELi32ELi32ELi4ELi8EEvPKfS1_PfiiiffE2Bs[2048];
	ld.param.u64 	%rd9, [_Z17sgemm_warp_tilingILi128ELi64ELi8ELi32ELi32ELi4ELi8EEvPKfS1_Pfiiiff_param_0];
	ld.param.u64 	%rd10, [_Z17sgemm_warp_tilingILi128ELi64ELi8ELi32ELi32ELi4ELi8EEvPKfS1_Pfiiiff_param_1];
	ld.param.u64 	%rd11, [_Z17sgemm_warp_tilingILi128ELi64ELi8ELi32ELi32ELi4ELi8EEvPKfS1_Pfiiiff_param_2];
	ld.param.u32 	%r71, [_Z17sgemm_warp_tilingILi128ELi64ELi8ELi32ELi32ELi4ELi8EEvPKfS1_Pfiiiff_param_3];
	ld.param.u32 	%r72, [_Z17sgemm_warp_tilingILi128ELi64ELi8ELi32ELi32ELi4ELi8EEvPKfS1_Pfiiiff_param_4];
	ld.param.u32 	%r73, [_Z17sgemm_warp_tilingILi128ELi64ELi8ELi32ELi32ELi4ELi8EEvPKfS1_Pfiiiff_param_5];
	ld.param.f32 	%f129, [_Z17sgemm_warp_tilingILi128ELi64ELi8ELi32ELi32ELi4ELi8EEvPKfS1_Pfiiiff_param_6];
	ld.param.f32 	%f130, [_Z17sgemm_warp_tilingILi128ELi64ELi8ELi32ELi32ELi4ELi8EEvPKfS1_Pfiiiff_param_7];
	cvta.to.global.u64 	%rd1, %rd11;
	cvta.to.global.u64 	%rd2, %rd9;
	cvta.to.global.u64 	%rd3, %rd10;
	mov.u32 	%r74, %ctaid.y;
	shl.b32 	%r1, %r74, 7;
	mov.u32 	%r75, %ctaid.x;
	shl.b32 	%r2, %r75, 6;
	mov.u32 	%r76, %tid.x;
	mov.u32 	%r77, %ntid.x;
	mov.u32 	%r78, %tid.y;
	mad.lo.s32 	%r3, %r77, %r78, %r76;
	mov.u32 	%r79, %ntid.y;
	mul.lo.s32 	%r4, %r77, %r79;
	shr.u32 	%r80, %r3, 5;
	shr.u32 	%r5, %r3, 6;
	and.b32  	%r6, %r80, 1;
	shr.u32 	%r81, %r3, 2;
	and.b32  	%r7, %r81, 7;
	and.b32  	%r8, %r3, 3;
	setp.lt.s32 	%p1, %r73, -6;
	mov.f32 	%f361, 0f00000000;
	mov.f32 	%f362, %f361;
	mov.f32 	%f363, %f361;
	mov.f32 	%f364, %f361;
	mov.f32 	%f365, %f361;
	mov.f32 	%f366, %f361;
	mov.f32 	%f367, %f361;
	mov.f32 	%f368, %f361;
	mov.f32 	%f369, %f361;
	mov.f32 	%f370, %f361;
	mov.f32 	%f371, %f361;
	mov.f32 	%f372, %f361;
	mov.f32 	%f373, %f361;
	mov.f32 	%f374, %f361;
	mov.f32 	%f375, %f361;
	mov.f32 	%f376, %f361;
	mov.f32 	%f377, %f361;
	mov.f32 	%f378, %f361;
	mov.f32 	%f379, %f361;
	mov.f32 	%f380, %f361;
	mov.f32 	%f381, %f361;
	mov.f32 	%f382, %f361;
	mov.f32 	%f383, %f361;
	mov.f32 	%f384, %f361;
	mov.f32 	%f385, %f361;
	mov.f32 	%f386, %f361;
	mov.f32 	%f387, %f361;
	mov.f32 	%f388, %f361;
	mov.f32 	%f389, %f361;
	mov.f32 	%f390, %f361;
	mov.f32 	%f391, %f361;
	mov.f32 	%f392, %f361;
	@%p1 bra 	$L__BB51_20;
	add.s32 	%r83, %r73, -1;
	shr.s32 	%r84, %r83, 31;
	shr.u32 	%r85, %r84, 29;
	add.s32 	%r86, %r83, %r85;
	shr.s32 	%r9, %r86, 3;
	shl.b32 	%r87, %r5, 5;
	shl.b32 	%r88, %r7, 2;
	or.b32  	%r10, %r88, %r87;
	shl.b32 	%r89, %r6, 5;
	shl.b32 	%r90, %r8, 3;
	or.b32  	%r11, %r89, %r90;
	add.s32 	%r12, %r3, %r4;
	max.u32 	%r91, %r12, 256;
	setp.lt.u32 	%p2, %r12, 256;
	selp.u32 	%r92, 1, 0, %p2;
	add.s32 	%r93, %r12, %r92;
	sub.s32 	%r94, %r91, %r93;
	div.u32 	%r95, %r94, %r4;
	add.s32 	%r13, %r95, %r92;
	max.u32 	%r96, %r12, 128;
	setp.lt.u32 	%p3, %r12, 128;
	selp.u32 	%r97, 1, 0, %p3;
	add.s32 	%r98, %r12, %r97;
	sub.s32 	%r99, %r96, %r98;
	div.u32 	%r100, %r99, %r4;
	add.s32 	%r14, %r100, %r97;
	shl.b32 	%r101, %r12, 2;
	and.b32  	%r102, %r101, 4;
	shr.u32 	%r103, %r12, 1;
	add.s32 	%r104, %r1, %r103;
	mad.lo.s32 	%r15, %r104, %r73, %r102;
	add.s32 	%r16, %r12, %r4;
	shl.b32 	%r105, %r16, 2;
	and.b32  	%r106, %r105, 4;
	shr.u32 	%r107, %r16, 1;
	add.s32 	%r108, %r1, %r107;
	mad.lo.s32 	%r17, %r108, %r73, %r106;
	shr.u32 	%r18, %r3, 4;
	shr.u32 	%r19, %r12, 4;
	shr.u32 	%r20, %r16, 4;
	mov.b32 	%r294, 0;
	mov.f32 	%f361, 0f00000000;
	shl.b32 	%r276, %r10, 2;
	shl.b32 	%r281, %r11, 2;
$L__BB51_2:
	setp.gt.u32 	%p4, %r3, 255;
	shl.b32 	%r25, %r294, 3;
	@%p4 bra 	$L__BB51_10;
	and.b32  	%r109, %r13, 3;
	setp.eq.s32 	%p5, %r109, 3;
	mov.u32 	%r295, %r3;
	@%p5 bra 	$L__BB51_7;
	and.b32  	%r110, %r13, 3;
	setp.eq.s32 	%p6, %r110, 0;
	shl.b32 	%r111, %r3, 2;
	and.b32  	%r112, %r111, 4;
	shr.u32 	%r113, %r3, 1;
	add.s32 	%r114, %r1, %r113;
	mad.lo.s32 	%r115, %r114, %r73, %r112;
	add.s32 	%r116, %r25, %r115;
	mul.wide.s32 	%rd12, %r116, 4;
	add.s64 	%rd13, %rd2, %rd12;
	ld.global.nc.v4.f32 	{%f133, %f134, %f135, %f136}, [%rd13];
	shl.b32 	%r117, %r3, 11;
	and.b32  	%r118, %r117, 2048;
	mov.u32 	%r119, _ZZ17sgemm_warp_tilingILi128ELi64ELi8ELi32ELi32ELi4ELi8EEvPKfS1_PfiiiffE2As;
	add.s32 	%r120, %r119, %r118;
	shl.b32 	%r121, %r113, 2;
	add.s32 	%r122, %r120, %r121;
	st.shared.f32 	[%r122], %f133;
	st.shared.f32 	[%r122+512], %f134;
	st.shared.f32 	[%r122+1024], %f135;
	st.shared.f32 	[%r122+1536], %f136;
	mov.u32 	%r295, %r12;
	@%p6 bra 	$L__BB51_7;
	and.b32  	%r123, %r13, 3;
	setp.eq.s32 	%p7, %r123, 1;
	add.s32 	%r124, %r25, %r15;
	mul.wide.s32 	%rd14, %r124, 4;
	add.s64 	%rd15, %rd2, %rd14;
	ld.global.nc.v4.f32 	{%f137, %f138, %f139, %f140}, [%rd15];
	shl.b32 	%r125, %r12, 11;
	and.b32  	%r126, %r125, 2048;
	mov.u32 	%r127, _ZZ17sgemm_warp_tilingILi128ELi64ELi8ELi32ELi32ELi4ELi8EEvPKfS1_PfiiiffE2As;
	add.s32 	%r128, %r127, %r126;
	shl.b32 	%r129, %r12, 1;
	and.b32  	%r130, %r129, -4;
	add.s32 	%r131, %r128, %r130;
	st.shared.f32 	[%r131], %f137;
	st.shared.f32 	[%r131+512], %f138;
	st.shared.f32 	[%r131+1024], %f139;
	st.shared.f32 	[%r131+1536], %f140;
	mov.u32 	%r295, %r16;
	@%p7 bra 	$L__BB51_7;
	add.s32 	%r295, %r16, %r4;
	add.s32 	%r132, %r25, %r17;
	mul.wide.s32 	%rd16, %r132, 4;
	add.s64 	%rd17, %rd2, %rd16;
	ld.global.nc.v4.f32 	{%f141, %f142, %f143, %f144}, [%rd17];
	shl.b32 	%r133, %r16, 11;
	and.b32  	%r134, %r133, 2048;
	mov.u32 	%r135, _ZZ17sgemm_warp_tilingILi128ELi64ELi8ELi32ELi32ELi4ELi8EEvPKfS1_PfiiiffE2As;
	add.s32 	%r136, %r135, %r134;
	shl.b32 	%r137, %r16, 1;
	and.b32  	%r138, %r137, -4;
	add.s32 	%r139, %r136, %r138;
	st.shared.f32 	[%r139], %f141;
	st.shared.f32 	[%r139+512], %f142;
	st.shared.f32 	[%r139+1024], %f143;
	st.shared.f32 	[%r139+1536], %f144;
$L__BB51_7:
	setp.lt.u32 	%p8, %r13, 3;
	@%p8 bra 	$L__BB51_10;
	shl.b32 	%r297, %r295, 2;
	shl.b32 	%r140, %r4, 3;
	add.s32 	%r303, %r140, %r297;
	shl.b32 	%r141, %r4, 1;
	add.s32 	%r302, %r141, %r295;
	mad.lo.s32 	%r301, %r4, 12, %r297;
	mad.lo.s32 	%r300, %r4, 3, %r295;
	add.s32 	%r299, %r4, %r295;
	shl.b32 	%r298, %r299, 2;
$L__BB51_9:
	.pragma "nounroll";
	and.b32  	%r142, %r297, 4;
	shr.u32 	%r143, %r295, 1;
	add.s32 	%r144, %r142, %r25;
	add.s32 	%r145, %r1, %r143;
	mad.lo.s32 	%r146, %r145, %r73, %r144;
	mul.wide.s32 	%rd18, %r146, 4;
	add.s64 	%rd19, %rd2, %rd18;
	ld.global.nc.v4.f32 	{%f145, %f146, %f147, %f148}, [%rd19];
	shl.b32 	%r147, %r297, 9;
	and.b32  	%r148, %r147, 2048;
	mov.u32 	%r149, _ZZ17sgemm_warp_tilingILi128ELi64ELi8ELi32ELi32ELi4ELi8EEvPKfS1_PfiiiffE2As;
	add.s32 	%r150, %r149, %r148;
	shl.b32 	%r151, %r143, 2;
	add.s32 	%r152, %r150, %r151;
	st.shared.f32 	[%r152], %f145;
	st.shared.f32 	[%r152+512], %f146;
	st.shared.f32 	[%r152+1024], %f147;
	st.shared.f32 	[%r152+1536], %f148;
	add.s32 	%r153, %r295, %r4;
	and.b32  	%r154, %r298, 4;
	shr.u32 	%r155, %r299, 1;
	add.s32 	%r156, %r154, %r25;
	add.s32 	%r157, %r1, %r155;
	mad.lo.s32 	%r158, %r157, %r73, %r156;
	mul.wide.s32 	%rd20, %r158, 4;
	add.s64 	%rd21, %rd2, %rd20;
	ld.global.nc.v4.f32 	{%f149, %f150, %f151, %f152}, [%rd21];
	shl.b32 	%r159, %r298, 9;
	and.b32  	%r160, %r159, 2048;
	add.s32 	%r161, %r149, %r160;
	shl.b32 	%r162, %r155, 2;
	add.s32 	%r163, %r161, %r162;
	st.shared.f32 	[%r163], %f149;
	st.shared.f32 	[%r163+512], %f150;
	st.shared.f32 	[%r163+1024], %f151;
	st.shared.f32 	[%r163+1536], %f152;
	add.s32 	%r164, %r153, %r4;
	and.b32  	%r165, %r303, 4;
	shr.u32 	%r166, %r302, 1;
	add.s32 	%r167, %r165, %r25;
	add.s32 	%r168, %r1, %r166;
	mad.lo.s32 	%r169, %r168, %r73, %r167;
	mul.wide.s32 	%rd22, %r169, 4;
	add.s64 	%rd23, %rd2, %rd22;
	ld.global.nc.v4.f32 	{%f153, %f154, %f155, %f156}, [%rd23];
	shl.b32 	%r170, %r303, 9;
	and.b32  	%r171, %r170, 2048;
	add.s32 	%r172, %r149, %r171;
	shl.b32 	%r173, %r166, 2;
	add.s32 	%r174, %r172, %r173;
	st.shared.f32 	[%r174], %f153;
	st.shared.f32 	[%r174+512], %f154;
	st.shared.f32 	[%r174+1024], %f155;
	st.shared.f32 	[%r174+1536], %f156;
	add.s32 	%r175, %r164, %r4;
	and.b32  	%r176, %r301, 4;
	shr.u32 	%r177, %r300, 1;
	add.s32 	%r178, %r176, %r25;
	add.s32 	%r179, %r1, %r177;
	mad.lo.s32 	%r180, %r179, %r73, %r178;
	mul.wide.s32 	%rd24, %r180, 4;
	add.s64 	%rd25, %rd2, %rd24;
	ld.global.nc.v4.f32 	{%f157, %f158, %f159, %f160}, [%rd25];
	shl.b32 	%r181, %r301, 9;
	and.b32  	%r182, %r181, 2048;
	add.s32 	%r183, %r149, %r182;
	shl.b32 	%r184, %r177, 2;
	add.s32 	%r185, %r183, %r184;
	st.shared.f32 	[%r185], %f157;
	st.shared.f32 	[%r185+512], %f158;
	st.shared.f32 	[%r185+1024], %f159;
	st.shared.f32 	[%r185+1536], %f160;
	add.s32 	%r295, %r175, %r4;
	shl.b32 	%r186, %r4, 4;
	add.s32 	%r303, %r303, %r186;
	shl.b32 	%r187, %r4, 2;
	add.s32 	%r302, %r302, %r187;
	add.s32 	%r301, %r301, %r186;
	add.s32 	%r300, %r300, %r187;
	add.s32 	%r299, %r299, %r187;
	add.s32 	%r298, %r298, %r186;
	add.s32 	%r297, %r297, %r186;
	setp.lt.u32 	%p9, %r295, 256;
	@%p9 bra 	$L__BB51_9;
$L__BB51_10:
	setp.gt.u32 	%p10, %r3, 127;
	@%p10 bra 	$L__BB51_17;
	and.b32  	%r188, %r14, 3;
	setp.eq.s32 	%p11, %r188, 3;
	mov.u32 	%r296, %r3;
	@%p11 bra 	$L__BB51_15;
	and.b32  	%r189, %r14, 3;
	setp.eq.s32 	%p12, %r189, 0;
	add.s32 	%r190, %r25, %r18;
	shl.b32 	%r191, %r3, 2;
	and.b32  	%r192, %r191, 60;
	add.s32 	%r193, %r192, %r2;
	mad.lo.s32 	%r194, %r190, %r72, %r193;
	mul.wide.s32 	%rd26, %r194, 4;
	add.s64 	%rd27, %rd3, %rd26;
	ld.global.nc.v4.f32 	{%f161, %f162, %f163, %f164}, [%rd27];
	shl.b32 	%r195, %r18, 8;
	mov.u32 	%r196, _ZZ17sgemm_warp_tilingILi128ELi64ELi8ELi32ELi32ELi4ELi8EEvPKfS1_PfiiiffE2Bs;
	add.s32 	%r197, %r196, %r195;
	shl.b32 	%r198, %r3, 4;
	and.b32  	%r199, %r198, 240;
	add.s32 	%r200, %r197, %r199;
	st.shared.f32 	[%r200], %f161;
	st.shared.f32 	[%r200+4], %f162;
	st.shared.f32 	[%r200+8], %f163;
	st.shared.f32 	[%r200+12], %f164;
	mov.u32 	%r296, %r12;
	@%p12 bra 	$L__BB51_15;
	and.b32  	%r201, %r14, 3;
	setp.eq.s32 	%p13, %r201, 1;
	add.s32 	%r202, %r25, %r19;
	shl.b32 	%r203, %r12, 2;
	and.b32  	%r204, %r203, 60;
	add.s32 	%r205, %r204, %r2;
	mad.lo.s32 	%r206, %r202, %r72, %r205;
	mul.wide.s32 	%rd28, %r206, 4;
	add.s64 	%rd29, %rd3, %rd28;
	ld.global.nc.v4.f32 	{%f165, %f166, %f167, %f168}, [%rd29];
	shl.b32 	%r207, %r19, 8;
	mov.u32 	%r208, _ZZ17sgemm_warp_tilingILi128ELi64ELi8ELi32ELi32ELi4ELi8EEvPKfS1_PfiiiffE2Bs;
	add.s32 	%r209, %r208, %r207;
	shl.b32 	%r210, %r12, 4;
	and.b32  	%r211, %r210, 240;
	add.s32 	%r212, %r209, %r211;
	st.shared.f32 	[%r212], %f165;
	st.shared.f32 	[%r212+4], %f166;
	st.shared.f32 	[%r212+8], %f167;
	st.shared.f32 	[%r212+12], %f168;
	mov.u32 	%r296, %r16;
	@%p13 bra 	$L__BB51_15;
	add.s32 	%r296, %r16, %r4;
	add.s32 	%r213, %r25, %r20;
	shl.b32 	%r214, %r16, 2;
	and.b32  	%r215, %r214, 60;
	add.s32 	%r216, %r215, %r2;
	mad.lo.s32 	%r217, %r213, %r72, %r216;
	mul.wide.s32 	%rd30, %r217, 4;
	add.s64 	%rd31, %rd3, %rd30;
	ld.global.nc.v4.f32 	{%f169, %f170, %f171, %f172}, [%rd31];
	shl.b32 	%r218, %r20, 8;
	mov.u32 	%r219, _ZZ17sgemm_warp_tilingILi128ELi64ELi8ELi32ELi32ELi4ELi8EEvPKfS1_PfiiiffE2Bs;
	add.s32 	%r220, %r219, %r218;
	shl.b32 	%r221, %r16, 4;
	and.b32  	%r222, %r221, 240;
	add.s32 	%r223, %r220, %r222;
	st.shared.f32 	[%r223], %f169;
	st.shared.f32 	[%r223+4], %f170;
	st.shared.f32 	[%r223+8], %f171;
	st.shared.f32 	[%r223+12], %f172;
$L__BB51_15:
	setp.lt.u32 	%p14, %r14, 3;
	@%p14 bra 	$L__BB51_17;
$L__BB51_16:
	.pragma "nounroll";
	shl.b32 	%r224, %r296, 2;
	and.b32  	%r225, %r224, 60;
	shr.u32 	%r226, %r296, 4;
	add.s32 	%r227, %r225, %r2;
	add.s32 	%r228, %r25, %r226;
	mad.lo.s32 	%r229, %r228, %r72, %r227;
	mul.wide.s32 	%rd32, %r229, 4;
	add.s64 	%rd33, %rd3, %rd32;
	ld.global.nc.v4.f32 	{%f173, %f174, %f175, %f176}, [%rd33];
	shl.b32 	%r230, %r226, 8;
	mov.u32 	%r231, _ZZ17sgemm_warp_tilingILi128ELi64ELi8ELi32ELi32ELi4ELi8EEvPKfS1_PfiiiffE2Bs;
	add.s32 	%r232, %r231, %r230;
	shl.b32 	%r233, %r296, 4;
	and.b32  	%r234, %r233, 240;
	add.s32 	%r235, %r232, %r234;
	st.shared.f32 	[%r235], %f173;
	st.shared.f32 	[%r235+4], %f174;
	st.shared.f32 	[%r235+8], %f175;
	st.shared.f32 	[%r235+12], %f176;
	add.s32 	%r236, %r296, %r4;
	shl.b32 	%r237, %r236, 2;
	and.b32  	%r238, %r237, 60;
	shr.u32 	%r239, %r236, 4;
	add.s32 	%r240, %r238, %r2;
	add.s32 	%r241, %r25, %r239;
	mad.lo.s32 	%r242, %r241, %r72, %r240;
	mul.wide.s32 	%rd34, %r242, 4;
	add.s64 	%rd35, %rd3, %rd34;
	ld.global.nc.v4.f32 	{%f177, %f178, %f179, %f180}, [%rd35];
	shl.b32 	%r243, %r239, 8;
	add.s32 	%r244, %r231, %r243;
	shl.b32 	%r245, %r236, 4;
	and.b32  	%r246, %r245, 240;
	add.s32 	%r247, %r244, %r246;
	st.shared.f32 	[%r247], %f177;
	st.shared.f32 	[%r247+4], %f178;
	st.shared.f32 	[%r247+8], %f179;
	st.shared.f32 	[%r247+12], %f180;
	add.s32 	%r248, %r236, %r4;
	shl.b32 	%r249, %r248, 2;
	and.b32  	%r250, %r249, 60;
	shr.u32 	%r251, %r248, 4;
	add.s32 	%r252, %r250, %r2;
	add.s32 	%r253, %r25, %r251;
	mad.lo.s32 	%r254, %r253, %r72, %r252;
	mul.wide.s32 	%rd36, %r254, 4;
	add.s64 	%rd37, %rd3, %rd36;
	ld.global.nc.v4.f32 	{%f181, %f182, %f183, %f184}, [%rd37];
	shl.b32 	%r255, %r251, 8;
	add.s32 	%r256, %r231, %r255;
	shl.b32 	%r257, %r248, 4;
	and.b32  	%r258, %r257, 240;
	add.s32 	%r259, %r256, %r258;
	st.shared.f32 	[%r259], %f181;
	st.shared.f32 	[%r259+4], %f182;
	st.shared.f32 	[%r259+8], %f183;
	st.shared.f32 	[%r259+12], %f184;
	add.s32 	%r260, %r248, %r4;
	shl.b32 	%r261, %r260, 2;
	and.b32  	%r262, %r261, 60;
	shr.u32 	%r263, %r260, 4;
	add.s32 	%r264, %r262, %r2;
	add.s32 	%r265, %r25, %r263;
	mad.lo.s32 	%r266, %r265, %r72, %r264;
	mul.wide.s32 	%rd38, %r266, 4;
	add.s64 	%rd39, %rd3, %rd38;
	ld.global.nc.v4.f32 	{%f185, %f186, %f187, %f188}, [%rd39];
	shl.b32 	%r267, %r263, 8;
	add.s32 	%r268, %r231, %r267;
	shl.b32 	%r269, %r260, 4;
	and.b32  	%r270, %r269, 240;
	add.s32 	%r271, %r268, %r270;
	st.shared.f32 	[%r271], %f185;
	st.shared.f32 	[%r271+4], %f186;
	st.shared.f32 	[%r271+8], %f187;
	st.shared.f32 	[%r271+12], %f188;
	add.s32 	%r296, %r260, %r4;
	setp.lt.u32 	%p15, %r296, 128;
	@%p15 bra 	$L__BB51_16;
$L__BB51_17:
	bar.sync 	0;
	mov.b32 	%r306, 0;
$L__BB51_18:
	shl.b32 	%r273, %r306, 9;
	mov.u32 	%r274, _ZZ17sgemm_warp_tilingILi128ELi64ELi8ELi32ELi32ELi4ELi8EEvPKfS1_PfiiiffE2As;
	add.s32 	%r275, %r274, %r273;
	add.s32 	%r277, %r275, %r276;
	ld.shared.f32 	%f189, [%r277];
	ld.shared.f32 	%f190, [%r277+4];
	ld.shared.f32 	%f191, [%r277+8];
	ld.shared.f32 	%f192, [%r277+12];
	shl.b32 	%r278, %r306, 8;
	mov.u32 	%r279, _ZZ17sgemm_warp_tilingILi128ELi64ELi8ELi32ELi32ELi4ELi8EEvPKfS1_PfiiiffE2Bs;
	add.s32 	%r280, %r279, %r278;
	add.s32 	%r282, %r280, %r281;
	ld.shared.f32 	%f193, [%r282];
	ld.shared.f32 	%f194, [%r282+4];
	ld.shared.f32 	%f195, [%r282+8];
	ld.shared.f32 	%f196, [%r282+12];
	ld.shared.f32 	%f197, [%r282+16];
	ld.shared.f32 	%f198, [%r282+20];
	ld.shared.f32 	%f199, [%r282+24];
	ld.shared.f32 	%f200, [%r282+28];
	fma.rn.f32 	%f392, %f189, %f193, %f392;
	fma.rn.f32 	%f391, %f189, %f194, %f391;
	fma.rn.f32 	%f390, %f189, %f195, %f390;
	fma.rn.f32 	%f389, %f189, %f196, %f389;
	fma.rn.f32 	%f388, %f189, %f197, %f388;
	fma.rn.f32 	%f387, %f189, %f198, %f387;
	fma.rn.f32 	%f386, %f189, %f199, %f386;
	fma.rn.f32 	%f385, %f189, %f200, %f385;
	fma.rn.f32 	%f384, %f190, %f193, %f384;
	fma.rn.f32 	%f383, %f190, %f194, %f383;
	fma.rn.f32 	%f382, %f190, %f195, %f382;
	fma.rn.f32 	%f381, %f190, %f196, %f381;
	fma.rn.f32 	%f380, %f190, %f197, %f380;
	fma.rn.f32 	%f379, %f190, %f198, %f379;
	fma.rn.f32 	%f378, %f190, %f199, %f378;
	fma.rn.f32 	%f377, %f190, %f200, %f377;
	fma.rn.f32 	%f376, %f191, %f193, %f376;
	fma.rn.f32 	%f375, %f191, %f194, %f375;
	fma.rn.f32 	%f374, %f191, %f195, %f374;
	fma.rn.f32 	%f373, %f191, %f196, %f373;
	fma.rn.f32 	%f372, %f191, %f197, %f372;
	fma.rn.f32 	%f371, %f191, %f198, %f371;
	fma.rn.f32 	%f370, %f191, %f199, %f370;
	fma.rn.f32 	%f369, %f191, %f200, %f369;
	fma.rn.f32 	%f368, %f192, %f193, %f368;
	fma.rn.f32 	%f367, %f192, %f194, %f367;
	fma.rn.f32 	%f366, %f192, %f195, %f366;
	fma.rn.f32 	%f365, %f192, %f196, %f365;
	fma.rn.f32 	%f364, %f192, %f197, %f364;
	fma.rn.f32 	%f363, %f192, %f198, %f363;
	fma.rn.f32 	%f362, %f192, %f199, %f362;
	fma.rn.f32 	%f361, %f192, %f200, %f361;
	add.s32 	%r306, %r306, 1;
	setp.ne.s32 	%p16, %r306, 8;
	@%p16 bra 	$L__BB51_18;
	bar.sync 	0;
	add.s32 	%r57, %r294, 1;
	setp.eq.s32 	%p17, %r294, %r9;
	mov.u32 	%r294, %r57;
	@%p17 bra 	$L__BB51_20;
	bra.uni 	$L__BB51_2;
$L__BB51_20:
	shl.b32 	%r283, %r5, 5;
	add.s32 	%r284, %r283, %r1;
	shl.b32 	%r285, %r7, 2;
	add.s32 	%r21, %r284, %r285;
	shl.b32 	%r286, %r6, 5;
	shl.b32 	%r287, %r8, 3;
	add.s32 	%r288, %r287, %r2;
	add.s32 	%r289, %r288, %r286;
	setp.lt.s32 	%p18, %r21, %r71;
	mul.lo.s32 	%r23, %r21, %r72;
	setp.lt.s32 	%p19, %r289, %r72;
	and.pred  	%p20, %p18, %p19;
	@%p20 bra 	$L__BB51_21;
	bra.uni 	$L__BB51_22;
$L__BB51_21:
	add.s32 	%r290, %r289, %r23;
	mul.wide.s32 	%rd40, %r290, 4;
	add.s64 	%rd41, %rd1, %rd40;
	ld.global.f32 	%f201, [%rd41];
	mul.f32 	%f202, %f130, %f201;
	fma.rn.f32 	%f203, %f129, %f392, %f202;
	st.global.f32 	[%rd41], %f203;
$L__BB51_22:
	setp.ge.s32 	%p21, %r21, %r71;
	add.s32 	%r58, %r289, 1;
	setp.ge.s32 	%p22, %r58, %r72;
	cvt.s64.s32 	%rd42, %r23;
	cvt.s64.s32 	%rd4, %r289;
	add.s64 	%rd43, %rd4, %rd42;
	shl.b64 	%rd44, %rd43, 2;
	add.s64 	%rd5, %rd1, %rd44;
	or.pred  	%p23, %p21, %p22;
	@%p23 bra 	$L__BB51_24;
	ld.global.f32 	%f204, [%rd5+4];
	mul.f32 	%f205, %f130, %f204;
	fma.rn.f32 	%f206, %f129, %f391, %f205;
	st.global.f32 	[%rd5+4], %f206;
$L__BB51_24:
	setp.ge.s32 	%p24, %r21, %r71;
	add.s32 	%r59, %r289, 2;
	setp.ge.s32 	%p25, %r59, %r72;
	or.pred  	%p26, %p24, %p25;
	@%p26 bra 	$L__BB51_26;
	ld.global.f32 	%f207, [%rd5+8];
	mul.f32 	%f208, %f130, %f207;
	fma.rn.f32 	%f209, %f129, %f390, %f208;
	st.global.f32 	[%rd5+8], %f209;
$L__BB51_26:
	setp.ge.s32 	%p27, %r21, %r71;
	add.s32 	%r60, %r289, 3;
	setp.ge.s32 	%p28, %r60, %r72;
	or.pred  	%p29, %p27, %p28;
	@%p29 bra 	$L__BB51_28;
	ld.global.f32 	%f210, [%rd5+12];
	mul.f32 	%f211, %f130, %f210;
	fma.rn.f32 	%f212, %f129, %f389, %f211;
	st.global.f32 	[%rd5+12], %f212;
$L__BB51_28:
	setp.ge.s32 	%p30, %r21, %r71;
	add.s32 	%r61, %r289, 4;
	setp.ge.s32 	%p31, %r61, %r72;
	or.pred  	%p32, %p30, %p31;
	@%p32 bra 	$L__BB51_30;
	ld.global.f32 	%f213, [%rd5+16];
	mul.f32 	%f214, %f130, %f213;
	fma.rn.f32 	%f215, %f129, %f388, %f214;
	st.global.f32 	[%rd5+16], %f215;
$L__BB51_30:
	setp.ge.s32 	%p33, %r21, %r71;
	add.s32 	%r62, %r289, 5;
	setp.ge.s32 	%p34, %r62, %r72;
	or.pred  	%p35, %p33, %p34;
	@%p35 bra 	$L__BB51_32;
	ld.global.f32 	%f216, [%rd5+20];
	mul.f32 	%f217, %f130, %f216;
	fma.rn.f32 	%f218, %f129, %f387, %f217;
	st.global.f32 	[%rd5+20], %f218;
$L__BB51_32:
	setp.ge.s32 	%p36, %r21, %r71;
	add.s32 	%r63, %r289, 6;
	setp.ge.s32 	%p37, %r63, %r72;
	or.pred  	%p38, %p36, %p37;
	@%p38 bra 	$L__BB51_34;
	ld.global.f32 	%f219, [%rd5+24];
	mul.f32 	%f220, %f130, %f219;
	fma.rn.f32 	%f221, %f129, %f386, %f220;
	st.global.f32 	[%rd5+24], %f221;
$L__BB51_34:
	setp.ge.s32 	%p39, %r21, %r71;
	add.s32 	%r64, %r289, 7;
	setp.ge.s32 	%p40, %r64, %r72;
	or.pred  	%p41, %p39, %p40;
	@%p41 bra 	$L__BB51_36;
	ld.global.f32 	%f222, [%rd5+28];
	mul.f32 	%f223, %f130, %f222;
	fma.rn.f32 	%f224, %f129, %f385, %f223;
	st.global.f32 	[%rd5+28], %f224;
$L__BB51_36:
	setp.ge.s32 	%p42, %r289, %r72;
	add.s32 	%r65, %r21, 1;
	setp.ge.s32 	%p43, %r65, %r71;
	add.s32 	%r66, %r23, %r72;
	or.pred  	%p44, %p43, %p42;
	@%p44 bra 	$L__BB51_38;
	add.s32 	%r291, %r289, %r66;
	mul.wide.s32 	%rd45, %r291, 4;
	add.s64 	%rd46, %rd1, %rd45;
	ld.global.f32 	%f225, [%rd46];
	mul.f32 	%f226, %f130, %f225;
	fma.rn.f32 	%f227, %f129, %f384, %f226;
	st.global.f32 	[%rd46], %f227;
$L__BB51_38:
	setp.ge.s32 	%p45, %r65, %r71;
	setp.ge.s32 	%p46, %r58, %r72;
	cvt.s64.s32 	%rd47, %r66;
	add.s64 	%rd48, %rd4, %rd47;
	shl.b64 	%rd49, %rd48, 2;
	add.s64 	%rd6, %rd1, %rd49;
	or.pred  	%p47, %p45, %p46;
	@%p47 bra 	$L__BB51_40;
	ld.global.f32 	%f228, [%rd6+4];
	mul.f32 	%f229, %f130, %f228;
	fma.rn.f32 	%f230, %f129, %f383, %f229;
	st.global.f32 	[%rd6+4], %f230;
$L__BB51_40:
	setp.ge.s32 	%p48, %r65, %r71;
	setp.ge.s32 	%p49, %r59, %r72;
	or.pred  	%p50, %p48, %p49;
	@%p50 bra 	$L__BB51_42;
	ld.global.f32 	%f231, [%rd6+8];
	mul.f32 	%f232, %f130, %f231;
	fma.rn.f32 	%f233, %f129, %f382, %f232;
	st.global.f32 	[%rd6+8], %f233;
$L__BB51_42:
	setp.ge.s32 	%p51, %r65, %r71;
	setp.ge.s32 	%p52, %r60, %r72;
	or.pred  	%p53, %p51, %p52;
	@%p53 bra 	$L__BB51_44;
	ld.global.f32 	%f234, [%rd6+12];
	mul.f32 	%f235, %f130, %f234;
	fma.rn.f32 	%f236, %f129, %f381, %f235;
	st.global.f32 	[%rd6+12], %f236;
$L__BB51_44:
	setp.ge.s32 	%p54, %r65, %r71;
	setp.ge.s32 	%p55, %r61, %r72;
	or.pred  	%p56, %p54, %p55;
	@%p56 bra 	$L__BB51_46;
	ld.global.f32 	%f237, [%rd6+16];
	mul.f32 	%f238, %f130, %f237;
	fma.rn.f32 	%f239, %f129, %f380, %f238;
	st.global.f32 	[%rd6+16], %f239;
$L__BB51_46:
	setp.ge.s32 	%p57, %r65, %r71;
	setp.ge.s32 	%p58, %r62, %r72;
	or.pred  	%p59, %p57, %p58;
	@%p59 bra 	$L__BB51_48;
	ld.global.f32 	%f240, [%rd6+20];
	mul.f32 	%f241, %f130, %f240;
	fma.rn.f32 	%f242, %f129, %f379, %f241;
	st.global.f32 	[%rd6+20], %f242;
$L__BB51_48:
	setp.ge.s32 	%p60, %r65, %r71;
	setp.ge.s32 	%p61, %r63, %r72;
	or.pred  	%p62, %p60, %p61;
	@%p62 bra 	$L__BB51_50;
	ld.global.f32 	%f243, [%rd6+24];
	mul.f32 	%f244, %f130, %f243;
	fma.rn.f32 	%f245, %f129, %f378, %f244;
	st.global.f32 	[%rd6+24], %f245;
$L__BB51_50:
	setp.ge.s32 	%p63, %r65, %r71;
	setp.ge.s32 	%p64, %r64, %r72;
	or.pred  	%p65, %p63, %p64;
	@%p65 bra 	$L__BB51_52;
	ld.global.f32 	%f246, [%rd6+28];
	mul.f32 	%f247, %f130, %f246;
	fma.rn.f32 	%f248, %f129, %f377, %f247;
	st.global.f32 	[%rd6+28], %f248;
$L__BB51_52:
	setp.ge.s32 	%p66, %r289, %r72;
	add.s32 	%r67, %r21, 2;
	setp.ge.s32 	%p67, %r67, %r71;
	add.s32 	%r68, %r66, %r72;
	or.pred  	%p68, %p67, %p66;
	@%p68 bra 	$L__BB51_54;
	add.s32 	%r292, %r289, %r68;
	mul.wide.s32 	%rd50, %r292, 4;
	add.s64 	%rd51, %rd1, %rd50;
	ld.global.f32 	%f249, [%rd51];
	mul.f32 	%f250, %f130, %f249;
	fma.rn.f32 	%f251, %f129, %f376, %f250;
	st.global.f32 	[%rd51], %f251;
$L__BB51_54:
	setp.ge.s32 	%p69, %r67, %r71;
	setp.ge.s32 	%p70, %r58, %r72;
	cvt.s64.s32 	%rd52, %r68;
	add.s64 	%rd53, %rd4, %rd52;
	shl.b64 	%rd54, %rd53, 2;
	add.s64 	%rd7, %rd1, %rd54;
	or.pred  	%p71, %p69, %p70;
	@%p71 bra 	$L__BB51_56;
	ld.global.f32 	%f252, [%rd7+4];
	mul.f32 	%f253, %f130, %f252;
	fma.rn.f32 	%f254, %f129, %f375, %f253;
	st.global.f32 	[%rd7+4], %f254;
$L__BB51_56:
	setp.ge.s32 	%p72, %r67, %r71;
	setp.ge.s32 	%p73, %r59, %r72;
	or.pred  	%p74, %p72, %p73;
	@%p74 bra 	$L__BB51_58;
	ld.global.f32 	%f255, [%rd7+8];
	mul.f32 	%f256, %f130, %f255;
	fma.rn.f32 	%f257, %f129, %f374, %f256;
	st.global.f32 	[%rd7+8], %f257;
$L__BB51_58:
	setp.ge.s32 	%p75, %r67, %r71;
	setp.ge.s32 	%p76, %r60, %r72;
	or.pred  	%p77, %p75, %p76;
	@%p77 bra 	$L__BB51_60;
	ld.global.f32 	%f258, [%rd7+12];
	mul.f32 	%f259, %f130, %f258;
	fma.rn.f32 	%f260, %f129, %f373, %f259;
	st.global.f32 	[%rd7+12], %f260;
$L__BB51_60:
	setp.ge.s32 	%p78, %r67, %r71;
	setp.ge.s32 	%p79, %r61, %r72;
	or.pred  	%p80, %p78, %p79;
	@%p80 bra 	$L__BB51_62;
	ld.global.f32 	%f261, [%rd7+16];
	mul.f32 	%f262, %f130, %f261;
	fma.rn.f32 	%f263, %f129, %f372, %f262;
	st.global.f32 	[%rd7+16], %f263;
$L__BB51_62:
	setp.ge.s32 	%p81, %r67, %r71;
	setp.ge.s32 	%p82, %r62, %r72;
	or.pred  	%p83, %p81, %p82;
	@%p83 bra 	$L__BB51_64;
	ld.global.f32 	%f264, [%rd7+20];
	mul.f32 	%f265, %f130, %f264;
	fma.rn.f32 	%f266, %f129, %f371, %f265;
	st.global.f32 	[%rd7+20], %f266;
$L__BB51_64:
	setp.ge.s32 	%p84, %r67, %r71;
	setp.ge.s32 	%p85, %r63, %r72;
	or.pred  	%p86, %p84, %p85;
	@%p86 bra 	$L__BB51_66;
	ld.global.f32 	%f267, [%rd7+24];
	mul.f32 	%f268, %f130, %f267;
	fma.rn.f32 	%f269, %f129, %f370, %f268;
	st.global.f32 	[%rd7+24], %f269;
$L__BB51_66:
	setp.ge.s32 	%p87, %r67, %r71;
	setp.ge.s32 	%p88, %r64, %r72;
	or.pred  	%p89, %p87, %p88;
	@%p89 bra 	$L__BB51_68;
	ld.global.f32 	%f270, [%rd7+28];
	mul.f32 	%f271, %f130, %f270;
	fma.rn.f32 	%f272, %f129, %f369, %f271;
	st.global.f32 	[%rd7+28], %f272;
$L__BB51_68:
	setp.ge.s32 	%p90, %r289, %r72;
	add.s32 	%r69, %r21, 3;
	setp.ge.s32 	%p91, %r69, %r71;
	add.s32 	%r70, %r68, %r72;
	or.pred  	%p92, %p91, %p90;
	@%p92 bra 	$L__BB51_70;
	add.s32 	%r293, %r289, %r70;
	mul.wide.s32 	%rd55, %r293, 4;
	add.s64 	%rd56, %rd1, %rd55;
	ld.global.f32 	%f273, [%rd56];
	mul.f32 	%f274, %f130, %f273;
	fma.rn.f32 	%f275, %f129, %f368, %f274;
	st.global.f32 	[%rd56], %f275;
$L__BB51_70:
	setp.ge.s32 	%p93, %r69, %r71;
	setp.ge.s32 	%p94, %r58, %r72;
	cvt.s64.s32 	%rd57, %r70;
	add.s64 	%rd58, %rd4, %rd57;
	shl.b64 	%rd59, %rd58, 2;
	add.s64 	%rd8, %rd1, %rd59;
	or.pred  	%p95, %p93, %p94;
	@%p95 bra 	$L__BB51_72;
	ld.global.f32 	%f276, [%rd8+4];
	mul.f32 	%f277, %f130, %f276;
	fma.rn.f32 	%f278, %f129, %f367, %f277;
	st.global.f32 	[%rd8+4], %f278;
$L__BB51_72:
	setp.ge.s32 	%p96, %r69, %r71;
	setp.ge.s32 	%p97, %r59, %r72;
	or.pred  	%p98, %p96, %p97;
	@%p98 bra 	$L__BB51_74;
	ld.global.f32 	%f279, [%rd8+8];
	mul.f32 	%f280, %f130, %f279;
	fma.rn.f32 	%f281, %f129, %f366, %f280;
	st.global.f32 	[%rd8+8], %f281;
$L__BB51_74:
	setp.ge.s32 	%p99, %r69, %r71;
	setp.ge.s32 	%p100, %r60, %r72;
	or.pred  	%p101, %p99, %p100;
	@%p101 bra 	$L__BB51_76;
	ld.global.f32 	%f282, [%rd8+12];
	mul.f32 	%f283, %f130, %f282;
	fma.rn.f32 	%f284, %f129, %f365, %f283;
	st.global.f32 	[%rd8+12], %f284;
$L__BB51_76:
	setp.ge.s32 	%p102, %r69, %r71;
	setp.ge.s32 	%p103, %r61, %r72;
	or.pred  	%p104, %p102, %p103;
	@%p104 bra 	$L__BB51_78;
	ld.global.f32 	%f285, [%rd8+16];
	mul.f32 	%f286, %f130, %f285;
	fma.rn.f32 	%f287, %f129, %f364, %f286;
	st.global.f32 	[%rd8+16], %f287;
$L__BB51_78:
	setp.ge.s32 	%p105, %r69, %r71;
	setp.ge.s32 	%p106, %r62, %r72;
	or.pred  	%p107, %p105, %p106;
	@%p107 bra 	$L__BB51_80;
	ld.global.f32 	%f288, [%rd8+20];
	mul.f32 	%f289, %f130, %f288;
	fma.rn.f32 	%f290, %f129, %f363, %f289;
	st.global.f32 	[%rd8+20], %f290;
$L__BB51_80:
	setp.ge.s32 	%p108, %r69, %r71;
	setp.ge.s32 	%p109, %r63, %r72;
	or.pred  	%p110, %p108, %p109;
	@%p110 bra 	$L__BB51_82;
	ld.global.f32 	%f291, [%rd8+24];
	mul.f32 	%f292, %f130, %f291;
	fma.rn.f32 	%f293, %f129, %f362, %f292;
	st.global.f32 	[%rd8+24], %f293;
$L__BB51_82:
	setp.ge.s32 	%p111, %r69, %r71;
	setp.ge.s32 	%p112, %r64, %r72;
	or.pred  	%p113, %p111, %p112;
	@%p113 bra 	$L__BB51_84;
	ld.global.f32 	%f294, [%rd8+28];
	mul.f32 	%f295, %f130, %f294;
	fma.rn.f32 	%f296, %f129, %f361, %f295;
	st.global.f32 	[%rd8+28], %f296;
$L__BB51_84:
	ret;

}
	// .globl	_Z17sgemm_warp_tilingILi128ELi64ELi8ELi32ELi32ELi8ELi4EEvPKfS1_Pfiiiff
.visible .entry _Z17sgemm_warp_tilingILi128ELi64ELi8ELi32ELi32ELi8ELi4EEvPKfS1_Pfiiiff(
	.param .u64 .ptr .align 1 _Z17sgemm_warp_tilingILi128ELi64ELi8ELi32ELi32ELi8ELi4EEvPKfS1_Pfiiiff_param_0,
	.param .u64 .ptr .align 1 _Z17sgemm_warp_tilingILi128ELi64ELi8ELi32ELi32ELi8ELi4EEvPKfS1_Pfiiiff_param_1,
	.param .u64 .ptr .align 1 _Z17sgemm_warp_tilingILi128ELi64ELi8ELi32ELi32ELi8ELi4EEvPKfS1_Pfiiiff_param_2,
	.param .u32 _Z17sgemm_warp_tilingILi128ELi64ELi8ELi32ELi32ELi8ELi4EEvPKfS1_Pfiiiff_param_3,
	.param .u32 _Z17sgemm_warp_tilingILi128ELi64ELi8ELi32ELi32ELi8ELi4EEvPKfS1_Pfiiiff_param_4,
	.param .u32 _Z17sgemm_warp_tilingILi128ELi64ELi8ELi32ELi32ELi8ELi4EEvPKfS1_Pfiiiff_param_5,
	.param .f32 _Z17sgemm_warp_tilingILi128ELi64ELi8ELi32ELi32ELi8ELi4EEvPKfS1_Pfiiiff_param_6,
	.param .f32 _Z17sgemm_warp_tilingILi128ELi64ELi8ELi32ELi32ELi8ELi4EEvPKfS1_Pfiiiff_param_7
)
.maxntid 256
{
	.reg .pred 	%p<114>;
	.reg .b32 	%r<315>;
	.reg .b32 	%f<393>;
	.reg .b64 	%rd<84>;
	// demoted variable
	.shared .align 4 .b8 _ZZ17sgemm_warp_tilingILi128ELi64ELi8ELi32ELi32ELi8ELi4EEvPKfS1_PfiiiffE2As[4096];
	// demoted variable
	.shared .align 4 .b8 _ZZ17sgemm_warp_tilingILi128ELi64ELi8ELi32ELi32ELi8ELi4EEvPKfS1_PfiiiffE2Bs[2048];
	ld.param.u64 	%rd13, [_Z17sgemm_warp_tilingILi128ELi64ELi8ELi32ELi32ELi8ELi4EEvPKfS1_Pfiiiff_param_0];
	ld.param.u64 	%rd14, [_Z17sgemm_warp_tilingILi128ELi64ELi8ELi32ELi32ELi8ELi4EEvPKfS1_Pfiiiff_param_1];
	ld.param.u64 	%rd15, [_Z17sgemm_warp_tilingILi128ELi64ELi8ELi32ELi32ELi8ELi4EEvPKfS1_Pfiiiff_param_2];
	ld.param.u32 	%r75, [_Z17sgemm_warp_tilingILi128ELi64ELi8ELi32ELi32ELi8ELi4EEvPKfS1_Pfiiiff_param_3];
	ld.param.u32 	%r76, [_Z17sgemm_warp_tilingILi128ELi64ELi8ELi32ELi32ELi8ELi4EEvPKfS1_Pfiiiff_param_4];
	ld.param.u32 	%r77, [_Z17sgemm_warp_tilingILi128ELi64ELi8ELi32ELi32ELi8ELi4EEvPKfS1_Pfiiiff_param_5];
	ld.param.f32 	%f129, [_Z17sgemm_warp_tilingILi128ELi64ELi8ELi32ELi32ELi8ELi4EEvPKfS1_Pfiiiff_param_6];
	ld.param.f32 	%f130, [_Z17sgemm_warp_tilingILi128ELi64ELi8ELi32ELi32ELi8ELi4EEvPKfS1_Pfiiiff_param_7];
	cvta.to.global.u64 	%rd1, %rd15;
	cvta.to.global.u64 	%rd2, %rd13;
	cvta.to.global.u64 	%rd3, %rd14;
	mov.u32 	%r78, %ctaid.y;
	shl.b32 	%r1, %r78, 7;
	mov.u32 	%r79, %ctaid.x;
	shl.b32 	%r2, %r79, 6;
	mov.u32 	%r80, %tid.x;
	mov.u32 	%r81, %ntid.x;
	mov.u32 	%r82, %tid.y;
	mad.lo.s32 	%r3, %r81, %r82, %r80;
	mov.u32 	%r83, %ntid.y;
	mul.lo.s32 	%r4, %r81, %r83;
	shr.u32 	%r84, %r3, 5;
	shr.u32 	%r5, %r3, 6;
	and.b32  	%r6, %r84, 1;
	shr.u32 	%r85, %r3, 3;
	and.b32  	%r7, %r85, 3;
	and.b32  	%r8, %r3, 7;
	setp.lt.s32 	%p1, %r77, -6;
	mov.f32 	%f361, 0f00000000;
	mov.f32 	%f362, %f361;
	mov.f32 	%f363, %f361;
	mov.f32 	%f364, %f361;
	mov.f32 	%f365, %f361;
	mov.f32 	%f366, %f361;
	mov.f32 	%f367, %f361;
	mov.f32 	%f368, %f361;
	mov.f32 	%f369, %f361;
	mov.f32 	%f370, %f361;
	mov.f32 	%f371, %f361;
	mov.f32 	%f372, %f361;
	mov.f32 	%f373, %f361;
	mov.f32 	%f374, %f361;
	mov.f32 	%f375, %f361;
	mov.f32 	%f376, %f361;
	mov.f32 	%f377, %f361;
	mov.f32 	%f378, %f361;
	mov.f32 	%f379, %f361;
	mov.f32 	%f380, %f361;
	mov.f32 	%f381, %f361;
	mov.f32 	%f382, %f361;
	mov.f32 	%f383, %f361;
	mov.f32 	%f384, %f361;
	mov.f32 	%f385, %f361;
	mov.f32 	%f386, %f361;
	mov.f32 	%f387, %f361;
	mov.f32 	%f388, %f361;
	mov.f32 	%f389, %f361;
	mov.f32 	%f390, %f361;
	mov.f32 	%f391, %f361;
	mov.f32 	%f392, %f361;
	@%p1 bra 	$L__BB52_20;
	add.s32 	%r87, %r77, -1;
	shr.s32 	%r88, %r87, 31;
	shr.u32 	%r89, %r88, 29;
	add.s32 	%r90, %r87, %r89;
	shr.s32 	%r9, %r90, 3;
	shl.b32 	%r91, %r5, 5;
	shl.b32 	%r92, %r7, 3;
	or.b32  	%r10, %r92, %r91;
	shl.b32 	%r93, %r6, 5;
	shl.b32 	%r94, %r8, 2;
	or.b32  	%r11, %r93, %r94;
	add.s32 	%r12, %r3, %r4;
	max.u32 	%r95, %r12, 256;
	setp.lt.u32 	%p2, %r12, 256;
	selp.u32 	%r96, 1, 0, %p2;
	add.s32 	%r97, %r12, %r96;
	sub.s32 	%r98, %r95, %r97;
	div.u32 	%r99, %r98, %r4;
	add.s32 	%r13, %r99, %r96;
	max.u32 	%r100, %r12, 128;
	setp.lt.u32 	%p3, %r12, 128;
	selp.u32 	%r101, 1, 0, %p3;
	add.s32 	%r102, %r12, %r101;
	sub.s32 	%r103, %r100, %r102;
	div.u32 	%r104, %r103, %r4;
	add.s32 	%r14, %r104, %r101;
	shl.b32 	%r105, %r12, 2;
	and.b32  	%r106, %r105, 4;
	shr.u32 	%r107, %r12, 1;
	add.s32 	%r108, %r1, %r107;
	mad.lo.s32 	%r15, %r108, %r77, %r106;
	add.s32 	%r16, %r12, %r4;
	shl.b32 	%r109, %r16, 2;
	and.b32  	%r110, %r109, 4;
	shr.u32 	%r111, %r16, 1;
	add.s32 	%r112, %r1, %r111;
	mad.lo.s32 	%r17, %r112, %r77, %r110;
	shr.u32 	%r18, %r3, 4;
	shr.u32 	%r19, %r12, 4;
	shr.u32 	%r20, %r16, 4;
	mov.b32 	%r302, 0;
	mov.f32 	%f361, 0f00000000;
	shl.b32 	%r280, %r10, 2;
	shl.b32 	%r285, %r11, 2;
$L__BB52_2:
	setp.gt.u32 	%p4, %r3, 255;
	shl.b32 	%r25, %r302, 3;
	@%p4 bra 	$L__BB52_10;
	and.b32  	%r113, %r13, 3;
	setp.eq.s32 	%p5, %r113, 3;
	mov.u32 	%r303, %r3;
	@%p5 bra 	$L__BB52_7;
	and.b32  	%r114, %r13, 3;
	setp.eq.s32 	%p6, %r114, 0;
	shl.b32 	%r115, %r3, 2;
	and.b32  	%r116, %r115, 4;
	shr.u32 	%r117, %r3, 1;
	add.s32 	%r118, %r1, %r117;
	mad.lo.s32 	%r119, %r118, %r77, %r116;
	add.s32 	%r120, %r25, %r119;
	mul.wide.s32 	%rd16, %r120, 4;
	add.s64 	%rd17, %rd2, %rd16;
	ld.global.nc.v4.f32 	{%f133, %f134, %f135, %f136}, [%rd17];
	shl.b32 	%r121, %r3, 11;
	and.b32  	%r122, %r121, 2048;
	mov.u32 	%r123, _ZZ17sgemm_warp_tilingILi128ELi64ELi8ELi32ELi32ELi8ELi4EEvPKfS1_PfiiiffE2As;
	add.s32 	%r124, %r123, %r122;
	shl.b32 	%r125, %r117, 2;
	add.s32 	%r126, %r124, %r125;
	st.shared.f32 	[%r126], %f133;
	st.shared.f32 	[%r126+512], %f134;
	st.shared.f32 	[%r126+1024], %f135;
	st.shared.f32 	[%r126+1536], %f136;
	mov.u32 	%r303, %r12;
	@%p6 bra 	$L__BB52_7;
	and.b32  	%r127, %r13, 3;
	setp.eq.s32 	%p7, %r127, 1;
	add.s32 	%r128, %r25, %r15;
	mul.wide.s32 	%rd18, %r128, 4;
	add.s64 	%rd19, %rd2, %rd18;
	ld.global.nc.v4.f32 	{%f137, %f138, %f139, %f140}, [%rd19];
	shl.b32 	%r129, %r12, 11;
	and.b32  	%r130, %r129, 2048;
	mov.u32 	%r131, _ZZ17sgemm_warp_tilingILi128ELi64ELi8ELi32ELi32ELi8ELi4EEvPKfS1_PfiiiffE2As;
	add.s32 	%r132, %r131, %r130;
	shl.b32 	%r133, %r12, 1;
	and.b32  	%r134, %r133, -4;
	add.s32 	%r135, %r132, %r134;
	st.shared.f32 	[%r135], %f137;
	st.shared.f32 	[%r135+512], %f138;
	st.shared.f32 	[%r135+1024], %f139;
	st.shared.f32 	[%r135+1536], %f140;
	mov.u32 	%r303, %r16;
	@%p7 bra 	$L__BB52_7;
	add.s32 	%r303, %r16, %r4;
	add.s32 	%r136, %r25, %r17;
	mul.wide.s32 	%rd20, %r136, 4;
	add.s64 	%rd21, %rd2, %rd20;
	ld.global.nc.v4.f32 	{%f141, %f142, %f143, %f144}, [%rd21];
	shl.b32 	%r137, %r16, 11;
	and.b32  	%r138, %r137, 2048;
	mov.u32 	%r139, _ZZ17sgemm_warp_tilingILi128ELi64ELi8ELi32ELi32ELi8ELi4EEvPKfS1_PfiiiffE2As;
	add.s32 	%r140, %r139, %r138;
	shl.b32 	%r141, %r16, 1;
	and.b32  	%r142, %r141, -4;
	add.s32 	%r143, %r140, %r142;
	st.shared.f32 	[%r143], %f141;
	st.shared.f32 	[%r143+512], %f142;
	st.shared.f32 	[%r143+1024], %f143;
	st.shared.f32 	[%r143+1536], %f144;
$L__BB52_7:
	setp.lt.u32 	%p8, %r13, 3;
	@%p8 bra 	$L__BB52_10;
	shl.b32 	%r305, %r303, 2;
	shl.b32 	%r144, %r4, 3;
	add.s32 	%r311, %r144, %r305;
	shl.b32 	%r145, %r4, 1;
	add.s32 	%r310, %r145, %r303;
	mad.lo.s32 	%r309, %r4, 12, %r305;
	mad.lo.s32 	%r308, %r4, 3, %r303;
	add.s32 	%r307, %r4, %r303;
	shl.b32 	%r306, %r307, 2;
$L__BB52_9:
	.pragma "nounroll";
	and.b32  	%r146, %r305, 4;
	shr.u32 	%r147, %r303, 1;
	add.s32 	%r148, %r146, %r25;
	add.s32 	%r149, %r1, %r147;
	mad.lo.s32 	%r150, %r149, %r77, %r148;
	mul.wide.s32 	%rd22, %r150, 4;
	add.s64 	%rd23, %rd2, %rd22;
	ld.global.nc.v4.f32 	{%f145, %f146, %f147, %f148}, [%rd23];
	shl.b32 	%r151, %r305, 9;
	and.b32  	%r152, %r151, 2048;
	mov.u32 	%r153, _ZZ17sgemm_warp_tilingILi128ELi64ELi8ELi32ELi32ELi8ELi4EEvPKfS1_PfiiiffE2As;
	add.s32 	%r154, %r153, %r152;
	shl.b32 	%r155, %r147, 2;
	add.s32 	%r156, %r154, %r155;
	st.shared.f32 	[%r156], %f145;
	st.shared.f32 	[%r156+512], %f146;
	st.shared.f32 	[%r156+1024], %f147;
	st.shared.f32 	[%r156+1536], %f148;
	add.s32 	%r157, %r303, %r4;
	and.b32  	%r158, %r306, 4;
	shr.u32 	%r159, %r307, 1;
	add.s32 	%r160, %r158, %r25;
	add.s32 	%r161, %r1, %r159;
	mad.lo.s32 	%r162, %r161, %r77, %r160;
	mul.wide.s32 	%rd24, %r162, 4;
	add.s64 	%rd25, %rd2, %rd24;
	ld.global.nc.v4.f32 	{%f149, %f150, %f151, %f152}, [%rd25];
	shl.b32 	%r163, %r306, 9;
	and.b32  	%r164, %r163, 2048;
	add.s32 	%r165, %r153, %r164;
	shl.b32 	%r166, %r159, 2;
	add.s32 	%r167, %r165, %r166;
	st.shared.f32 	[%r167], %f149;
	st.shared.f32 	[%r167+512], %f150;
	st.shared.f32 	[%r167+1024], %f151;
	st.shared.f32 	[%r167+1536], %f152;
	add.s32 	%r168, %r157, %r4;
	and.b32  	%r169, %r311, 4;
	shr.u32 	%r170, %r310, 1;
	add.s32 	%r171, %r169, %r25;
	add.s32 	%r172, %r1, %r170;
	mad.lo.s32 	%r173, %r172, %r77, %r171;
	mul.wide.s32 	%rd26, %r173, 4;
	add.s64 	%rd27, %rd2, %rd26;
	ld.global.nc.v4.f32 	{%f153, %f154, %f155, %f156}, [%rd27];
	shl.b32 	%r174, %r311, 9;
	and.b32  	%r175, %r174, 2048;
	add.s32 	%r176, %r153, %r175;
	shl.b32 	%r177, %r170, 2;
	add.s32 	%r178, %r176, %r177;
	st.shared.f32 	[%r178], %f153;
	st.shared.f32 	[%r178+512], %f154;
	st.shared.f32 	[%r178+1024], %f155;
	st.shared.f32 	[%r178+1536], %f156;
	add.s32 	%r179, %r168, %r4;
	and.b32  	%r180, %r309, 4;
	shr.u32 	%r181, %r308, 1;
	add.s32 	%r182, %r180, %r25;
	add.s32 	%r183, %r1, %r181;
	mad.lo.s32 	%r184, %r183, %r77, %r182;
	mul.wide.s32 	%rd28, %r184, 4;
	add.s64 	%rd29, %rd2, %rd28;
	ld.global.nc.v4.f32 	{%f157, %f158, %f159, %f160}, [%rd29];
	shl.b32 	%r185, %r309, 9;
	and.b32  	%r186, %r185, 2048;
	add.s32 	%r187, %r153, %r186;
	shl.b32 	%r188, %r181, 2;
	add.s32 	%r189, %r187, %r188;
	st.shared.f32 	[%r189], %f157;
	st.shared.f32 	[%r189+512], %f158;
	st.shared.f32 	[%r189+1024], %f159;
	st.shared.f32 	[%r189+1536], %f160;
	add.s32 	%r303, %r179, %r4;
	shl.b32 	%r190, %r4, 4;
	add.s32 	%r311, %r311, %r190;
	shl.b32 	%r191, %r4, 2;
	add.s32 	%r310, %r310, %r191;
	add.s32 	%r309, %r309, %r190;
	add.s32 	%r308, %r308, %r191;
	add.s32 	%r307, %r307, %r191;
	add.s32 	%r306, %r306, %r190;
	add.s32 	%r305, %r305, %r190;
	setp.lt.u32 	%p9, %r303, 256;
	@%p9 bra 	$L__BB52_9;
$L__BB52_10:
	setp.gt.u32 	%p10, %r3, 127;
	@%p10 bra 	$L__BB52_17;
	and.b32  	%r192, %r14, 3;
	setp.eq.s32 	%p11, %r192, 3;
	mov.u32 	%r304, %r3;
	@%p11 bra 	$L__BB52_15;
	and.b32  	%r193, %r14, 3;
	setp.eq.s32 	%p12, %r193, 0;
	add.s32 	%r194, %r25, %r18;
	shl.b32 	%r195, %r3, 2;
	and.b32  	%r196, %r195, 60;
	add.s32 	%r197, %r196, %r2;
	mad.lo.s32 	%r198, %r194, %r76, %r197;
	mul.wide.s32 	%rd30, %r198, 4;
	add.s64 	%rd31, %rd3, %rd30;
	ld.global.nc.v4.f32 	{%f161, %f162, %f163, %f164}, [%rd31];
	shl.b32 	%r199, %r18, 8;
	mov.u32 	%r200, _ZZ17sgemm_warp_tilingILi128ELi64ELi8ELi32ELi32ELi8ELi4EEvPKfS1_PfiiiffE2Bs;
	add.s32 	%r201, %r200, %r199;
	shl.b32 	%r202, %r3, 4;
	and.b32  	%r203, %r202, 240;
	add.s32 	%r204, %r201, %r203;
	st.shared.f32 	[%r204], %f161;
	st.shared.f32 	[%r204+4], %f162;
	st.shared.f32 	[%r204+8], %f163;
	st.shared.f32 	[%r204+12], %f164;
	mov.u32 	%r304, %r12;
	@%p12 bra 	$L__BB52_15;
	and.b32  	%r205, %r14, 3;
	setp.eq.s32 	%p13, %r205, 1;
	add.s32 	%r206, %r25, %r19;
	shl.b32 	%r207, %r12, 2;
	and.b32  	%r208, %r207, 60;
	add.s32 	%r209, %r208, %r2;
	mad.lo.s32 	%r210, %r206, %r76, %r209;
	mul.wide.s32 	%rd32, %r210, 4;
	add.s64 	%rd33, %rd3, %rd32;
	ld.global.nc.v4.f32 	{%f165, %f166, %f167, %f168}, [%rd33];
	shl.b32 	%r211, %r19, 8;
	mov.u32 	%r212, _ZZ17sgemm_warp_tilingILi128ELi64ELi8ELi32ELi32ELi8ELi4EEvPKfS1_PfiiiffE2Bs;
	add.s32 	%r213, %r212, %r211;
	shl.b32 	%r214, %r12, 4;
	and.b32  	%r215, %r214, 240;
	add.s32 	%r216, %r213, %r215;
	st.shared.f32 	[%r216], %f165;
	st.shared.f32 	[%r216+4], %f166;
	st.shared.f32 	[%r216+8], %f167;
	st.shared.f32 	[%r216+12], %f168;
	mov.u32 	%r304, %r16;
	@%p13 bra 	$L__BB52_15;
	add.s32 	%r304, %r16, %r4;
	add.s32 	%r217, %r25, %r20;
	shl.b32 	%r218, %r16, 2;
	and.b32  	%r219, %r218, 60;
	add.s32 	%r220, %r219, %r2;
	mad.lo.s32 	%r221, %r217, %r76, %r220;
	mul.wide.s32 	%rd34, %r221, 4;
	add.s64 	%rd35, %rd3, %rd34;
	ld.global.nc.v4.f32 	{%f169, %f170, %f171, %f172}, [%rd35];
	shl.b32 	%r222, %r20, 8;
	mov.u32 	%r223, _ZZ17sgemm_warp_tilingILi128ELi64ELi8ELi32ELi32ELi8ELi4EEvPKfS1_PfiiiffE2Bs;
	add.s32 	%r224, %r223, %r222;
	shl.b32 	%r225, %r16, 4;
	and.b32  	%r226, %r225, 240;
	add.s32 	%r227, %r224, %r226;
	st.shared.f32 	[%r227], %f169;
	st.shared.f32 	[%r227+4], %f170;
	st.shared.f32 	[%r227+8], %f171;
	st.shared.f32 	[%r227+12], %f172;
$L__BB52_15:
	setp.lt.u32 	%p14, %r14, 3;
	@%p14 bra 	$L__BB52_17;
$L__BB52_16:
	.pragma "nounroll";
	shl.b32 	%r228, %r304, 2;
	and.b32  	%r229, %r228, 60;
	shr.u32 	%r230, %r304, 4;
	add.s32 	%r231, %r229, %r2;
	add.s32 	%r232, %r25, %r230;
	mad.lo.s32 	%r233, %r232, %r76, %r231;
	mul.wide.s32 	%rd36, %r233, 4;
	add.s64 	%rd37, %rd3, %rd36;
	ld.global.nc.v4.f32 	{%f173, %f174, %f175, %f176}, [%rd37];
	shl.b32 	%r234, %r230, 8;
	mov.u32 	%r235, _ZZ17sgemm_warp_tilingILi128ELi64ELi8ELi32ELi32ELi8ELi4EEvPKfS1_PfiiiffE2Bs;
	add.s32 	%r236, %r235, %r234;
	shl.b32 	%r237, %r304, 4;
	and.b32  	%r238, %r237, 240;
	add.s32 	%r239, %r236, %r238;
	st.shared.f32 	[%r239], %f173;
	st.shared.f32 	[%r239+4], %f174;
	st.shared.f32 	[%r239+8], %f175;
	st.shared.f32 	[%r239+12], %f176;
	add.s32 	%r240, %r304, %r4;
	shl.b32 	%r241, %r240, 2;
	and.b32  	%r242, %r241, 60;
	shr.u32 	%r243, %r240, 4;
	add.s32 	%r244, %r242, %r2;
	add.s32 	%r245, %r25, %r243;
	mad.lo.s32 	%r246, %r245, %r76, %r244;
	mul.wide.s32 	%rd38, %r246, 4;
	add.s64 	%rd39, %rd3, %rd38;
	ld.global.nc.v4.f32 	{%f177, %f178, %f179, %f180}, [%rd39];
	shl.b32 	%r247, %r243, 8;
	add.s32 	%r248, %r235, %r247;
	shl.b32 	%r249, %r240, 4;
	and.b32  	%r250, %r249, 240;
	add.s32 	%r251, %r248, %r250;
	st.shared.f32 	[%r251], %f177;
	st.shared.f32 	[%r251+4], %f178;
	st.shared.f32 	[%r251+8], %f179;
	st.shared.f32 	[%r251+12], %f180;
	add.s32 	%r252, %r240, %r4;
	shl.b32 	%r253, %r252, 2;
	and.b32  	%r254, %r253, 60;
	shr.u32 	%r255, %r252, 4;
	add.s32 	%r256, %r254, %r2;
	add.s32 	%r257, %r25, %r255;
	mad.lo.s32 	%r258, %r257, %r76, %r256;
	mul.wide.s32 	%rd40, %r258, 4;
	add.s64 	%rd41, %rd3, %rd40;
	ld.global.nc.v4.f32 	{%f181, %f182, %f183, %f184}, [%rd41];
	shl.b32 	%r259, %r255, 8;
	add.s32 	%r260, %r235, %r259;
	shl.b32 	%r261, %r252, 4;
	and.b32  	%r262, %r261, 240;
	add.s32 	%r263, %r260, %r262;
	st.shared.f32 	[%r263], %f181;
	st.shared.f32 	[%r263+4], %f182;
	st.shared.f32 	[%r263+8], %f183;
	st.shared.f32 	[%r263+12], %f184;
	add.s32 	%r264, %r252, %r4;
	shl.b32 	%r265, %r264, 2;
	and.b32  	%r266, %r265, 60;
	shr.u32 	%r267, %r264, 4;
	add.s32 	%r268, %r266, %r2;
	add.s32 	%r269, %r25, %r267;
	mad.lo.s32 	%r270, %r269, %r76, %r268;
	mul.wide.s32 	%rd42, %r270, 4;
	add.s64 	%rd43, %rd3, %rd42;
	ld.global.nc.v4.f32 	{%f185, %f186, %f187, %f188}, [%rd43];
	shl.b32 	%r271, %r267, 8;
	add.s32 	%r272, %r235, %r271;
	shl.b32 	%r273, %r264, 4;
	and.b32  	%r274, %r273, 240;
	add.s32 	%r275, %r272, %r274;
	st.shared.f32 	[%r275], %f185;
	st.shared.f32 	[%r275+4], %f186;
	st.shared.f32 	[%r275+8], %f187;
	st.shared.f32 	[%r275+12], %f188;
	add.s32 	%r304, %r264, %r4;
	setp.lt.u32 	%p15, %r304, 128;
	@%p15 bra 	$L__BB52_16;
$L__BB52_17:
	bar.sync 	0;
	mov.b32 	%r314, 0;
$L__BB52_18:
	shl.b32 	%r277, %r314, 9;
	mov.u32 	%r278, _ZZ17sgemm_warp_tilingILi128ELi64ELi8ELi32ELi32ELi8ELi4EEvPKfS1_PfiiiffE2As;
	add.s32 	%r279, %r278, %r277;
	add.s32 	%r281, %r279, %r280;
	ld.shared.f32 	%f189, [%r281];
	ld.shared.f32 	%f190, [%r281+4];
	ld.shared.f32 	%f191, [%r281+8];
	ld.shared.f32 	%f192, [%r281+12];
	ld.shared.f32 	%f193, [%r281+16];
	ld.shared.f32 	%f194, [%r281+20];
	ld.shared.f32 	%f195, [%r281+24];
	ld.shared.f32 	%f196, [%r281+28];
	shl.b32 	%r282, %r314, 8;
	mov.u32 	%r283, _ZZ17sgemm_warp_tilingILi128ELi64ELi8ELi32ELi32ELi8ELi4EEvPKfS1_PfiiiffE2Bs;
	add.s32 	%r284, %r283, %r282;
	add.s32 	%r286, %r284, %r285;
	ld.shared.f32 	%f197, [%r286];
	ld.shared.f32 	%f198, [%r286+4];
	ld.shared.f32 	%f199, [%r286+8];
	ld.shared.f32 	%f200, [%r286+12];
	fma.rn.f32 	%f392, %f189, %f197, %f392;
	fma.rn.f32 	%f391, %f189, %f198, %f391;
	fma.rn.f32 	%f390, %f189, %f199, %f390;
	fma.rn.f32 	%f389, %f189, %f200, %f389;
	fma.rn.f32 	%f388, %f190, %f197, %f388;
	fma.rn.f32 	%f387, %f190, %f198, %f387;
	fma.rn.f32 	%f386, %f190, %f199, %f386;
	fma.rn.f32 	%f385, %f190, %f200, %f385;
	fma.rn.f32 	%f384, %f191, %f197, %f384;
	fma.rn.f32 	%f383, %f191, %f198, %f383;
	fma.rn.f32 	%f382, %f191, %f199, %f382;
	fma.rn.f32 	%f381, %f191, %f200, %f381;
	fma.rn.f32 	%f380, %f192, %f197, %f380;
	fma.rn.f32 	%f379, %f192, %f198, %f379;
	fma.rn.f32 	%f378, %f192, %f199, %f378;
	fma.rn.f32 	%f377, %f192, %f200, %f377;
	fma.rn.f32 	%f376, %f193, %f197, %f376;
	fma.rn.f32 	%f375, %f193, %f198, %f375;
	fma.rn.f32 	%f374, %f193, %f199, %f374;
	fma.rn.f32 	%f373, %f193, %f200, %f373;
	fma.rn.f32 	%f372, %f194, %f197, %f372;
	fma.rn.f32 	%f371, %f194, %f198, %f371;
	fma.rn.f32 	%f370, %f194, %f199, %f370;
	fma.rn.f32 	%f369, %f194, %f200, %f369;
	fma.rn.f32 	%f368, %f195, %f197, %f368;
	fma.rn.f32 	%f367, %f195, %f198, %f367;
	fma.rn.f32 	%f366, %f195, %f199, %f366;
	fma.rn.f32 	%f365, %f195, %f200, %f365;
	fma.rn.f32 	%f364, %f196, %f197, %f364;
	fma.rn.f32 	%f363, %f196, %f198, %f363;
	fma.rn.f32 	%f362, %f196, %f199, %f362;
	fma.rn.f32 	%f361, %f196, %f200, %f361;
	add.s32 	%r314, %r314, 1;
	setp.ne.s32 	%p16, %r314, 8;
	@%p16 bra 	$L__BB52_18;
	bar.sync 	0;
	add.s32 	%r57, %r302, 1;
	setp.eq.s32 	%p17, %r302, %r9;
	mov.u32 	%r302, %r57;
	@%p17 bra 	$L__BB52_20;
	bra.uni 	$L__BB52_2;
$L__BB52_20:
	shl.b32 	%r287, %r5, 5;
	add.s32 	%r288, %r287, %r1;
	shl.b32 	%r289, %r7, 3;
	add.s32 	%r21, %r288, %r289;
	shl.b32 	%r290, %r6, 5;
	shl.b32 	%r291, %r8, 2;
	add.s32 	%r292, %r291, %r2;
	add.s32 	%r293, %r292, %r290;
	setp.lt.s32 	%p18, %r21, %r75;
	mul.lo.s32 	%r23, %r21, %r76;
	setp.lt.s32 	%p19, %r293, %r76;
	and.pred  	%p20, %p18, %p19;
	@%p20 bra 	$L__BB52_21;
	bra.uni 	$L__BB52_22;
$L__BB52_21:
	add.s32 	%r294, %r293, %r23;
	mul.wide.s32 	%rd44, %r294, 4;
	add.s64 	%rd45, %rd1, %rd44;
	ld.global.f32 	%f201, [%rd45];
	mul.f32 	%f202, %f130, %f201;
	fma.rn.f32 	%f203, %f129, %f392, %f202;
	st.global.f32 	[%rd45], %f203;
$L__BB52_22:
	setp.ge.s32 	%p21, %r21, %r75;
	add.s32 	%r58, %r293, 1;
	setp.ge.s32 	%p22, %r58, %r76;
	cvt.s64.s32 	%rd46, %r23;
	cvt.s64.s32 	%rd4, %r293;
	add.s64 	%rd47, %rd4, %rd46;
	shl.b64 	%rd48, %rd47, 2;
	add.s64 	%rd5, %rd1, %rd48;
	or.pred  	%p23, %p21, %p22;
	@%p23 bra 	$L__BB52_24;
	ld.global.f32 	%f204, [%rd5+4];
	mul.f32 	%f205, %f130, %f204;
	fma.rn.f32 	%f206, %f129, %f391, %f205;
	st.global.f32 	[%rd5+4], %f206;
$L__BB52_24:
	setp.ge.s32 	%p24, %r21, %r75;
	add.s32 	%r59, %r293, 2;
	setp.ge.s32 	%p25, %r59, %r76;
	or.pred  	%p26, %p24, %p25;
	@%p26 bra 	$L__BB52_26;
	ld.global.f32 	%f207, [%rd5+8];
	mul.f32 	%f208, %f130, %f207;
	fma.rn.f32 	%f209, %f129, %f390, %f208;
	st.global.f32 	[%rd5+8], %f209;
$L__BB52_26:
	setp.ge.s32 	%p27, %r21, %r75;
	add.s32 	%r60, %r293, 3;
	setp.ge.s32 	%p28, %r60, %r76;
	or.pred  	%p29, %p27, %p28;
	@%p29 bra 	$L__BB52_28;
	ld.global.f32 	%f210, [%rd5+12];
	mul.f32 	%f211, %f130, %f210;
	fma.rn.f32 	%f212, %f129, %f389, %f211;
	st.global.f32 	[%rd5+12], %f212;
$L__BB52_28:
	setp.ge.s32 	%p30, %r293, %r76;
	add.s32 	%r61, %r21, 1;
	setp.ge.s32 	%p31, %r61, %r75;
	add.s32 	%r62, %r23, %r76;
	or.pred  	%p32, %p31, %p30;
	@%p32 bra 	$L__BB52_30;
	add.s32 	%r295, %r293, %r62;
	mul.wide.s32 	%rd49, %r295, 4;
	add.s64 	%rd50, %rd1, %rd49;
	ld.global.f32 	%f213, [%rd50];
	mul.f32 	%f214, %f130, %f213;
	fma.rn.f32 	%f215, %f129, %f388, %f214;
	st.global.f32 	[%rd50], %f215;
$L__BB52_30:
	setp.ge.s32 	%p33, %r61, %r75;
	setp.ge.s32 	%p34, %r58, %r76;
	cvt.s64.s32 	%rd51, %r62;
	add.s64 	%rd52, %rd4, %rd51;
	shl.b64 	%rd53, %rd52, 2;
	add.s64 	%rd6, %rd1, %rd53;
	or.pred  	%p35, %p33, %p34;
	@%p35 bra 	$L__BB52_32;
	ld.global.f32 	%f216, [%rd6+4];
	mul.f32 	%f217, %f130, %f216;
	fma.rn.f32 	%f218, %f129, %f387, %f217;
	st.global.f32 	[%rd6+4], %f218;
$L__BB52_32:
	setp.ge.s32 	%p36, %r61, %r75;
	setp.ge.s32 	%p37, %r59, %r76;
	or.pred  	%p38, %p36, %p37;
	@%p38 bra 	$L__BB52_34;
	ld.global.f32 	%f219, [%rd6+8];
	mul.f32 	%f220, %f130, %f219;
	fma.rn.f32 	%f221, %f129, %f386, %f220;
	st.global.f32 	[%rd6+8], %f221;
$L__BB52_34:
	setp.ge.s32 	%p39, %r61, %r75;
	setp.ge.s32 	%p40, %r60, %r76;
	or.pred  	%p41, %p39, %p40;
	@%p41 bra 	$L__BB52_36;
	ld.global.f32 	%f222, [%rd6+12];
	mul.f32 	%f223, %f130, %f222;
	fma.rn.f32 	%f224, %f129, %f385, %f223;
	st.global.f32 	[%rd6+12], %f224;
$L__BB52_36:
	setp.ge.s32 	%p42, %r293, %r76;
	add.s32 	%r63, %r21, 2;
	setp.ge.s32 	%p43, %r63, %r75;
	add.s32 	%r64, %r62, %r76;
	or.pred  	%p44, %p43, %p42;
	@%p44 bra 	$L__BB52_38;
	add.s32 	%r296, %r293, %r64;
	mul.wide.s32 	%rd54, %r296, 4;
	add.s64 	%rd55, %rd1, %rd54;
	ld.global.f32 	%f225, [%rd55];
	mul.f32 	%f226, %f130, %f225;
	fma.rn.f32 	%f227, %f129, %f384, %f226;
	st.global.f32 	[%rd55], %f227;
$L__BB52_38:
	setp.ge.s32 	%p45, %r63, %r75;
	setp.ge.s32 	%p46, %r58, %r76;
	cvt.s64.s32 	%rd56, %r64;
	add.s64 	%rd57, %rd4, %rd56;
	shl.b64 	%rd58, %rd57, 2;
	add.s64 	%rd7, %rd1, %rd58;
	or.pred  	%p47, %p45, %p46;
	@%p47 bra 	$L__BB52_40;
	ld.global.f32 	%f228, [%rd7+4];
	mul.f32 	%f229, %f130, %f228;
	fma.rn.f32 	%f230, %f129, %f383, %f229;
	st.global.f32 	[%rd7+4], %f230;
$L__BB52_40:
	setp.ge.s32 	%p48, %r63, %r75;
	setp.ge.s32 	%p49, %r59, %r76;
	or.pred  	%p50, %p48, %p49;
	@%p50 bra 	$L__BB52_42;
	ld.global.f32 	%f231, [%rd7+8];
	mul.f32 	%f232, %f130, %f231;
	fma.rn.f32 	%f233, %f129, %f382, %f232;
	st.global.f32 	[%rd7+8], %f233;
$L__BB52_42:
	setp.ge.s32 	%p51, %r63, %r75;
	setp.ge.s32 	%p52, %r60, %r76;
	or.pred  	%p53, %p51, %p52;
	@%p53 bra 	$L__BB52_44;
	ld.global.f32 	%f234, [%rd7+12];
	mul.f32 	%f235, %f130, %f234;
	fma.rn.f32 	%f236, %f129, %f381, %f235;
	st.global.f32 	[%rd7+12], %f236;
$L__BB52_44:
	setp.ge.s32 	%p54, %r293, %r76;
	add.s32 	%r65, %r21, 3;
	setp.ge.s32 	%p55, %r65, %r75;
	add.s32 	%r66, %r64, %r76;
	or.pred  	%p56, %p55, %p54;
	@%p56 bra 	$L__BB52_46;
	add.s32 	%r297, %r293, %r66;
	mul.wide.s32 	%rd59, %r297, 4;
	add.s64 	%rd60, %rd1, %rd59;
	ld.global.f32 	%f237, [%rd60];
	mul.f32 	%f238, %f130, %f237;
	fma.rn.f32 	%f239, %f129, %f380, %f238;
	st.global.f32 	[%rd60], %f239;
$L__BB52_46:
	setp.ge.s32 	%p57, %r65, %r75;
	setp.ge.s32 	%p58, %r58, %r76;
	cvt.s64.s32 	%rd61, %r66;
	add.s64 	%rd62, %rd4, %rd61;
	shl.b64 	%rd63, %rd62, 2;
	add.s64 	%rd8, %rd1, %rd63;
	or.pred  	%p59, %p57, %p58;
	@%p59 bra 	$L__BB52_48;
	ld.global.f32 	%f240, [%rd8+4];
	mul.f32 	%f241, %f130, %f240;
	fma.rn.f32 	%f242, %f129, %f379, %f241;
	st.global.f32 	[%rd8+4], %f242;
$L__BB52_48:
	setp.ge.s32 	%p60, %r65, %r75;
	setp.ge.s32 	%p61, %r59, %r76;
	or.pred  	%p62, %p60, %p61;
	@%p62 bra 	$L__BB52_50;
	ld.global.f32 	%f243, [%rd8+8];
	mul.f32 	%f244, %f130, %f243;
	fma.rn.f32 	%f245, %f129, %f378, %f244;
	st.global.f32 	[%rd8+8], %f245;
$L__BB52_50:
	setp.ge.s32 	%p63, %r65, %r75;
	setp.ge.s32 	%p64, %r60, %r76;
	or.pred  	%p65, %p63, %p64;
	@%p65 bra 	$L__BB52_52;
	ld.global.f32 	%f246, [%rd8+12];
	mul.f32 	%f247, %f130, %f246;
	fma.rn.f32 	%f248, %f129, %f377, %f247;
	st.global.f32 	[%rd8+12], %f248;
$L__BB52_52:
	setp.ge.s32 	%p66, %r293, %r76;
	add.s32 	%r67, %r21, 4;
	setp.ge.s32 	%p67, %r67, %r75;
	add.s32 	%r68, %r66, %r76;
	or.pred  	%p68, %p67, %p66;
	@%p68 bra 	$L__BB52_54;
	add.s32 	%r298, %r293, %r68;
	mul.wide.s32 	%rd64, %r298, 4;
	add.s64 	%rd65, %rd1, %rd64;
	ld.global.f32 	%f249, [%rd65];
	mul.f32 	%f250, %f130, %f249;
	fma.rn.f32 	%f251, %f129, %f376, %f250;
	st.global.f32 	[%rd65], %f251;
$L__BB52_54:
	setp.ge.s32 	%p69, %r67, %r75;
	setp.ge.s32 	%p70, %r58, %r76;
	cvt.s64.s32 	%rd66, %r68;
	add.s64 	%rd67, %rd4, %rd66;
	shl.b64 	%rd68, %rd67, 2;
	add.s64 	%rd9, %rd1, %rd68;
	or.pred  	%p71, %p69, %p70;
	@%p71 bra 	$L__BB52_56;
	ld.global.f32 	%f252, [%rd9+4];
	mul.f32 	%f253, %f130, %f252;
	fma.rn.f32 	%f254, %f129, %f375, %f253;
	st.global.f32 	[%rd9+4], %f254;
$L__BB52_56:
	setp.ge.s32 	%p72, %r67, %r75;
	setp.ge.s32 	%p73, %r59, %r76;
	or.pred  	%p74, %p72, %p73;
	@%p74 bra 	$L__BB52_58;
	ld.global.f32 	%f255, [%rd9+8];
	mul.f32 	%f256, %f130, %f255;
	fma.rn.f32 	%f257, %f129, %f374, %f256;
	st.global.f32 	[%rd9+8], %f257;
$L__BB52_58:
	setp.ge.s32 	%p75, %r67, %r75;
	setp.ge.s32 	%p76, %r60, %r76;
	or.pred  	%p77, %p75, %p76;
	@%p77 bra 	$L__BB52_60;
	ld.global.f32 	%f258, [%rd9+12];
	mul.f32 	%f259, %f130, %f258;
	fma.rn.f32 	%f260, %f129, %f373, %f259;
	st.global.f32 	[%rd9+12], %f260;
$L__BB52_60:
	setp.ge.s32 	%p78, %r293, %r76;
	add.s32 	%r69, %r21, 5;
	setp.ge.s32 	%p79, %r69, %r75;
	add.s32 	%r70, %r68, %r76;
	or.pred  	%p80, %p79, %p78;
	@%p80 bra 	$L__BB52_62;
	add.s32 	%r299, %r293, %r70;
	mul.wide.s32 	%rd69, %r299, 4;
	add.s64 	%rd70, %rd1, %rd69;
	ld.global.f32 	%f261, [%rd70];
	mul.f32 	%f262, %f130, %f261;
	fma.rn.f32 	%f263, %f129, %f372, %f262;
	st.global.f32 	[%rd70], %f263;
$L__BB52_62:
	setp.ge.s32 	%p81, %r69, %r75;
	setp.ge.s32 	%p82, %r58, %r76;
	cvt.s64.s32 	%rd71, %r70;
	add.s64 	%rd72, %rd4, %rd71;
	shl.b64 	%rd73, %rd72, 2;
	add.s64 	%rd10, %rd1, %rd73;
	or.pred  	%p83, %p81, %p82;
	@%p83 bra 	$L__BB52_64;
	ld.global.f32 	%f264, [%rd10+4];
	mul.f32 	%f265, %f130, %f264;
	fma.rn.f32 	%f266, %f129, %f371, %f265;
	st.global.f32 	[%rd10+4], %f266;
$L__BB52_64:
	setp.ge.s32 	%p84, %r69, %r75;
	setp.ge.s32 	%p85, %r59, %r76;
	or.pred  	%p86, %p84, %p85;
	@%p86 bra 	$L__BB52_66;
	ld.global.f32 	%f267, [%rd10+8];
	mul.f32 	%f268, %f130, %f267;
	fma.rn.f32 	%f269, %f129, %f370, %f268;
	st.global.f32 	[%rd10+8], %f269;
$L__BB52_66:
	setp.ge.s32 	%p87, %r69, %r75;
	setp.ge.s32 	%p88, %r60, %r76;
	or.pred  	%p89, %p87, %p88;
	@%p89 bra 	$L__BB52_68;
	ld.global.f32 	%f270, [%rd10+12];
	mul.f32 	%f271, %f130, %f270;
	fma.rn.f32 	%f272, %f129, %f369, %f271;
	st.global.f32 	[%rd10+12], %f272;
$L__BB52_68:
	setp.ge.s32 	%p90, %r293, %r76;
	add.s32 	%r71, %r21, 6;
	setp.ge.s32 	%p91, %r71, %r75;
	add.s32 	%r72, %r70, %r76;
	or.pred  	%p92, %p91, %p90;
	@%p92 bra 	$L__BB52_70;
	add.s32 	%r300, %r293, %r72;
	mul.wide.s32 	%rd74, %r300, 4;
	add.s64 	%rd75, %rd1, %rd74;
	ld.global.f32 	%f273, [%rd75];
	mul.f32 	%f274, %f130, %f273;
	fma.rn.f32 	%f275, %f129, %f368, %f274;
	st.global.f32 	[%rd75], %f275;
$L__BB52_70:
	setp.ge.s32 	%p93, %r71, %r75;
	setp.ge.s32 	%p94, %r58, %r76;
	cvt.s64.s32 	%rd76, %r72;
	add.s64 	%rd77, %rd4, %rd76;
	shl.b64 	%rd78, %rd77, 2;
	add.s64 	%rd11, %rd1, %rd78;
	or.pred  	%p95, %p93, %p94;
	@%p95 bra 	$L__BB52_72;
	ld.global.f32 	%f276, [%rd11+4];
	mul.f32 	%f277, %f130, %f276;
	fma.rn.f32 	%f278, %f129, %f367, %f277;
	st.global.f32 	[%rd11+4], %f278;
$L__BB52_72:
	setp.ge.s32 	%p96, %r71, %r75;
	setp.ge.s32 	%p97, %r59, %r76;
	or.pred  	%p98, %p96, %p97;
	@%p98 bra 	$L__BB52_74;
	ld.global.f32 	%f279, [%rd11+8];
	mul.f32 	%f280, %f130, %f279;
	fma.rn.f32 	%f281, %f129, %f366, %f280;
	st.global.f32 	[%rd11+8], %f281;
$L__BB52_74:
	setp.ge.s32 	%p99, %r71, %r75;
	setp.ge.s32 	%p100, %r60, %r76;
	or.pred  	%p101, %p99, %p100;
	@%p101 bra 	$L__BB52_76;
	ld.global.f32 	%f282, [%rd11+12];
	mul.f32 	%f283, %f130, %f282;
	fma.rn.f32 	%f284, %f129, %f365, %f283;
	st.global.f32 	[%rd11+12], %f284;
$L__BB52_76:
	setp.ge.s32 	%p102, %r293, %r76;
	add.s32 	%r73, %r21, 7;
	setp.ge.s32 	%p103, %r73, %r75;
	add.s32 	%r74, %r72, %r76;
	or.pred  	%p104, %p103, %p102;
	@%p104 bra 	$L__BB52_78;
	add.s32 	%r301, %r293, %r74;
	mul.wide.s32 	%rd79, %r301, 4;
	add.s64 	%rd80, %rd1, %rd79;
	ld.global.f32 	%f285, [%rd80];
	mul.f32 	%f286, %f130, %f285;
	fma.rn.f32 	%f287, %f129, %f364, %f286;
	st.global.f32 	[%rd80], %f287;
$L__BB52_78:
	setp.ge.s32 	%p105, %r73, %r75;
	setp.ge.s32 	%p106, %r58, %r76;
	cvt.s64.s32 	%rd81, %r74;
	add.s64 	%rd82, %rd4, %rd81;
	shl.b64 	%rd83, %rd82, 2;
	add.s64 	%rd12, %rd1, %rd83;
	or.pred  	%p107, %p105, %p106;
	@%p107 bra 	$L__BB52_80;
	ld.global.f32 	%f288, [%rd12+4];
	mul.f32 	%f289, %f130, %f288;
	fma.rn.f32 	%f290, %f129, %f363, %f289;
	st.global.f32 	[%rd12+4], %f290;
$L__BB52_80:
	setp.ge.s32 	%p108, %r73, %r75;
	setp.ge.s32 	%p109, %r59, %r76;
	or.pred  	%p110, %p108, %p109;
	@%p110 bra 	$L__BB52_82;
	ld.global.f32 	%f291, [%rd12+8];
	mul.f32 	%f292, %f130, %f291;
	fma.rn.f32 	%f293, %f129, %f362, %f292;
	st.global.f32 	[%rd12+8], %f293;
$L__BB52_82:
	setp.ge.s32 	%p111, %r73, %r75;
	setp.ge.s32 	%p112, %r60, %r76;
	or.pred  	%p113, %p111, %p112;
	@%p113 bra 	$L__BB52_84;
	ld.global.f32 	%f294, [%rd12+12];
	mul.f32 	%f295, %f130, %f294;
	fma.rn.f32 	%f296, %f129, %f361, %f295;
	st.global.f32 	[%rd12+12], %f296;
$L__BB52_84:
	ret;

}
	// .globl	_Z17sgemm_warp_tilingILi128ELi64ELi8ELi32ELi64ELi8ELi8EEvPKfS1_Pfiiiff
.visible .entry _Z17sgemm_warp_tilingILi128ELi64ELi8ELi32ELi64ELi8ELi8EEvPKfS1_Pfiiiff(
	.param .u64 .ptr .align 1 _Z17sgemm_warp_tilingILi128ELi64ELi8ELi32ELi64ELi8ELi8EEvPKfS1_Pfiiiff_param_0,
	.param .u64 .ptr .align 1 _Z17sgemm_warp_tilingILi128ELi64ELi8ELi32ELi64ELi8ELi8EEvPKfS1_Pfiiiff_param_1,
	.param .u64 .ptr .align 1 _Z17sgemm_warp_tilingILi128ELi64ELi8ELi32ELi64ELi8ELi8EEvPKfS1_Pfiiiff_param_2,
	.param .u32 _Z17sgemm_warp_tilingILi128ELi64ELi8ELi32ELi64ELi8ELi8EEvPKfS1_Pfiiiff_param_3,
	.param .u32 _Z17sgemm_warp_tilingILi128ELi64ELi8ELi32ELi64ELi8ELi8EEvPKfS1_Pfiiiff_param_4,
	.param .u32 _Z17sgemm_warp_tilingILi128ELi64ELi8ELi32ELi64ELi8ELi8EEvPKfS1_Pfiiiff_param_5,
	.param .f32 _Z17sgemm_warp_tilingILi128ELi64ELi8ELi32ELi64ELi8ELi8EEvPKfS1_Pfiiiff_param_6,
	.param .f32 _Z17sgemm_warp_tilingILi128ELi64ELi8ELi32ELi64ELi8ELi8EEvPKfS1_Pfiiiff_param_7
)
.maxntid 256
{
	.reg .pred 	%p<210>;
	.reg .b32 	%r<296>;
	.reg .b32 	%f<717>;
	.reg .b64 	%rd<84>;
	// demoted variable
	.shared .align 4 .b8 _ZZ17sgemm_warp_tilingILi128ELi64ELi8ELi32ELi64ELi8ELi8EEvPKfS1_PfiiiffE2As[4096];
	// demoted variable
	.shared .align 4 .b8 _ZZ17sgemm_warp_tilingILi128ELi64ELi8ELi32ELi64ELi8ELi8EEvPKfS1_PfiiiffE2Bs[2048];
	ld.param.u64 	%rd13, [_Z17sgemm_warp_tilingILi128ELi64ELi8ELi32ELi64ELi8ELi8EEvPKfS1_Pfiiiff_param_0];
	ld.param.u64 	%rd14, [_Z17sgemm_warp_tilingILi128ELi64ELi8ELi32ELi64ELi8ELi8EEvPKfS1_Pfiiiff_param_1];
	ld.param.u64 	%rd15, [_Z17sgemm_warp_tilingILi128ELi64ELi8ELi32ELi64ELi8ELi8EEvPKfS1_Pfiiiff_param_2];
	ld.param.u32 	%r90, [_Z17sgemm_warp_tilingILi128ELi64ELi8ELi32ELi64ELi8ELi8EEvPKfS1_Pfiiiff_param_3];
	ld.param.u32 	%r91, [_Z17sgemm_warp_tilingILi128ELi64ELi8ELi32ELi64ELi8ELi8EEvPKfS1_Pfiiiff_param_4];
	ld.param.u32 	%r92, [_Z17sgemm_warp_tilingILi128ELi64ELi8ELi32ELi64ELi8ELi8EEvPKfS1_Pfiiiff_param_5];
	ld.param.f32 	%f257, [_Z17sgemm_warp_tilingILi128ELi64ELi8ELi32ELi64ELi8ELi8EEvPKfS1_Pfiiiff_param_6];
	ld.param.f32 	%f258, [_Z17sgemm_warp_tilingILi128ELi64ELi8ELi32ELi64ELi8ELi8EEvPKfS1_Pfiiiff_param_7];
	cvta.to.global.u64 	%rd1, %rd15;
	cvta.to.global.u64 	%rd2, %rd13;
	cvta.to.global.u64 	%rd3, %rd14;
	mov.u32 	%r93, %ctaid.y;
	shl.b32 	%r1, %r93, 7;
	mov.u32 	%r94, %ctaid.x;
	shl.b32 	%r2, %r94, 6;
	mov.u32 	%r95, %tid.x;
	mov.u32 	%r96, %ntid.x;
	mov.u32 	%r97, %tid.y;
	mad.lo.s32 	%r3, %r96, %r97, %r95;
	mov.u32 	%r98, %ntid.y;
	mul.lo.s32 	%r4, %r96, %r98;
	and.b32  	%r5, %r3, 262112;
	shr.u32 	%r99, %r3, 3;
	and.b32  	%r6, %r99, 3;
	and.b32  	%r7, %r3, 7;
	setp.lt.s32 	%p1, %r92, -6;
	mov.f32 	%f653, 0f00000000;
	mov.f32 	%f654, %f653;
	mov.f32 	%f655, %f653;
	mov.f32 	%f656, %f653;
	mov.f32 	%f657, %f653;
	mov.f32 	%f658, %f653;
	mov.f32 	%f659, %f653;
	mov.f32 	%f660, %f653;
	mov.f32 	%f661, %f653;
	mov.f32 	%f662, %f653;
	mov.f32 	%f663, %f653;
	mov.f32 	%f664, %f653;
	mov.f32 	%f665, %f653;
	mov.f32 	%f666, %f653;
	mov.f32 	%f667, %f653;
	mov.f32 	%f668, %f653;
	mov.f32 	%f669, %f653;
	mov.f32 	%f670, %f653;
	mov.f32 	%f671, %f653;
	mov.f32 	%f672, %f653;
	mov.f32 	%f673, %f653;
	mov.f32 	%f674, %f653;
	mov.f32 	%f675, %f653;
	mov.f32 	%f676, %f653;
	mov.f32 	%f677, %f653;
	mov.f32 	%f678, %f653;
	mov.f32 	%f679, %f653;
	mov.f32 	%f680, %f653;
	mov.f32 	%f681, %f653;
	mov.f32 	%f682, %f653;
	mov.f32 	%f683, %f653;
	mov.f32 	%f684, %f653;
	mov.f32 	%f685, %f653;
	mov.f32 	%f686, %f653;
	mov.f32 	%f687, %f653;
	mov.f32 	%f688, %f653;
	mov.f32 	%f689, %f653;
	mov.f32 	%f690, %f653;
	mov.f32 	%f691, %f653;
	mov.f32 	%f692, %f653;
	mov.f32 	%f693, %f653;
	mov.f32 	%f694, %f653;
	mov.f32 	%f695, %f653;
	mov.f32 	%f696, %f653;
	mov.f32 	%f697, %f653;
	mov.f32 	%f698, %f653;
	mov.f32 	%f699, %f653;
	mov.f32 	%f700, %f653;
	mov.f32 	%f701, %f653;
	mov.f32 	%f702, %f653;
	mov.f32 	%f703, %f653;
	mov.f32 	%f704, %f653;
	mov.f32 	%f705, %f653;
	mov.f32 	%f706, %f653;
	mov.f32 	%f707, %f653;
	mov.f32 	%f708, %f653;
	mov.f32 	%f709, %f653;
	mov.f32 	%f710, %f653;
	mov.f32 	%f711, %f653;
	mov.f32 	%f712, %f653;
	mov.f32 	%f713, %f653;
	mov.f32 	%f714, %f653;
	mov.f32 	%f715, %f653;
	mov.f32 	%f716, %f653;
	@%p1 bra 	$L__BB53_20;
	add.s32 	%r101, %r92, -1;
	shr.s32 	%r102, %r101, 31;
	shr.u32 	%r103, %r102, 29;
	add.s32 	%r104, %r101, %r103;
	shr.s32 	%r8, %r104, 3;
	shl.b32 	%r105, %r6, 3;
	add.s32 	%r9, %r105, %r5;
	add.s32 	%r10, %r3, %r4;
	max.u32 	%r106, %r10, 256;
	setp.lt.u32 	%p2, %r10, 256;
	selp.u32 	%r107, 1, 0, %p2;
	add.s32 	%r108, %r10, %r107;
	sub.s32 	%r109, %r106, %r108;
	div.u32 	%r110, %r109, %r4;
	add.s32 	%r11, %r110, %r107;
	max.u32 	%r111, %r10, 128;
	setp.lt.u32 	%p3, %r10, 128;
	selp.u32 	%r112, 1, 0, %p3;
	add.s32 	%r113, %r10, %r112;
	sub.s32 	%r114, %r111, %r113;
	div.u32 	%r115, %r114, %r4;
	add.s32 	%r12, %r115, %r112;
	and.b32  	%r13, %r11, 3;
	shl.b32 	%r116, %r3, 2;
	and.b32  	%r117, %r116, 4;
	shr.u32 	%r118, %r3, 1;
	add.s32 	%r119, %r1, %r118;
	mad.lo.s32 	%r14, %r119, %r92, %r117;
	shl.b32 	%r120, %r3, 11;
	and.b32  	%r121, %r120, 2048;
	mov.u32 	%r122, _ZZ17sgemm_warp_tilingILi128ELi64ELi8ELi32ELi64ELi8ELi8EEvPKfS1_PfiiiffE2As;
	add.s32 	%r123, %r122, %r121;
	shl.b32 	%r124, %r118, 2;
	add.s32 	%r15, %r123, %r124;
	shl.b32 	%r125, %r10, 2;
	and.b32  	%r126, %r125, 4;
	shr.u32 	%r127, %r10, 1;
	add.s32 	%r128, %r1, %r127;
	mad.lo.s32 	%r16, %r128, %r92, %r126;
	shl.b32 	%r129, %r10, 11;
	and.b32  	%r130, %r129, 2048;
	add.s32 	%r131, %r122, %r130;
	shl.b32 	%r132, %r127, 2;
	add.s32 	%r17, %r131, %r132;
	add.s32 	%r18, %r10, %r4;
	shl.b32 	%r133, %r18, 2;
	and.b32  	%r134, %r133, 4;
	shr.u32 	%r135, %r18, 1;
	add.s32 	%r136, %r1, %r135;
	mad.lo.s32 	%r19, %r136, %r92, %r134;
	shl.b32 	%r137, %r18, 11;
	and.b32  	%r138, %r137, 2048;
	add.s32 	%r139, %r122, %r138;
	shl.b32 	%r140, %r135, 2;
	add.s32 	%r20, %r139, %r140;
	add.s32 	%r21, %r18, %r4;
	and.b32  	%r22, %r12, 3;
	and.b32  	%r141, %r116, 60;
	shr.u32 	%r23, %r3, 4;
	add.s32 	%r24, %r141, %r2;
	shl.b32 	%r142, %r23, 8;
	mov.u32 	%r143, _ZZ17sgemm_warp_tilingILi128ELi64ELi8ELi32ELi64ELi8ELi8EEvPKfS1_PfiiiffE2Bs;
	add.s32 	%r144, %r143, %r142;
	shl.b32 	%r145, %r3, 4;
	and.b32  	%r146, %r145, 240;
	add.s32 	%r25, %r144, %r146;
	and.b32  	%r147, %r125, 60;
	shr.u32 	%r26, %r10, 4;
	add.s32 	%r27, %r147, %r2;
	shl.b32 	%r148, %r26, 8;
	add.s32 	%r149, %r143, %r148;
	shl.b32 	%r150, %r10, 4;
	and.b32  	%r151, %r150, 240;
	add.s32 	%r28, %r149, %r151;
	and.b32  	%r152, %r133, 60;
	shr.u32 	%r29, %r18, 4;
	add.s32 	%r30, %r152, %r2;
	shl.b32 	%r153, %r29, 8;
	add.s32 	%r154, %r143, %r153;
	shl.b32 	%r155, %r18, 4;
	and.b32  	%r156, %r155, 240;
	add.s32 	%r31, %r154, %r156;
	shl.b32 	%r32, %r4, 4;
	shl.b32 	%r33, %r4, 2;
	mov.b32 	%r283, 0;
	mov.f32 	%f653, 0f00000000;
	shl.b32 	%r264, %r9, 2;
$L__BB53_2:
	setp.gt.u32 	%p4, %r3, 255;
	shl.b32 	%r38, %r283, 3;
	@%p4 bra 	$L__BB53_10;
	setp.eq.s32 	%p5, %r13, 3;
	mov.u32 	%r284, %r3;
	@%p5 bra 	$L__BB53_7;
	setp.eq.s32 	%p6, %r13, 0;
	add.s32 	%r157, %r38, %r14;
	mul.wide.s32 	%rd16, %r157, 4;
	add.s64 	%rd17, %rd2, %rd16;
	ld.global.nc.v4.f32 	{%f261, %f262, %f263, %f264}, [%rd17];
	st.shared.f32 	[%r15], %f261;
	st.shared.f32 	[%r15+512], %f262;
	st.shared.f32 	[%r15+1024], %f263;
	st.shared.f32 	[%r15+1536], %f264;
	mov.u32 	%r284, %r10;
	@%p6 bra 	$L__BB53_7;
	setp.eq.s32 	%p7, %r13, 1;
	add.s32 	%r158, %r38, %r16;
	mul.wide.s32 	%rd18, %r158, 4;
	add.s64 	%rd19, %rd2, %rd18;
	ld.global.nc.v4.f32 	{%f265, %f266, %f267, %f268}, [%rd19];
	st.shared.f32 	[%r17], %f265;
	st.shared.f32 	[%r17+512], %f266;
	st.shared.f32 	[%r17+1024], %f267;
	st.shared.f32 	[%r17+1536], %f268;
	mov.u32 	%r284, %r18;
	@%p7 bra 	$L__BB53_7;
	add.s32 	%r159, %r38, %r19;
	mul.wide.s32 	%rd20, %r159, 4;
	add.s64 	%rd21, %rd2, %rd20;
	ld.global.nc.v4.f32 	{%f269, %f270, %f271, %f272}, [%rd21];
	st.shared.f32 	[%r20], %f269;
	st.shared.f32 	[%r20+512], %f270;
	st.shared.f32 	[%r20+1024], %f271;
	st.shared.f32 	[%r20+1536], %f272;
	mov.u32 	%r284, %r21;
$L__BB53_7:
	setp.lt.u32 	%p8, %r11, 3;
	@%p8 bra 	$L__BB53_10;
	shl.b32 	%r286, %r284, 2;
	shl.b32 	%r160, %r4, 3;
	add.s32 	%r292, %r160, %r286;
	shl.b32 	%r161, %r4, 1;
	add.s32 	%r291, %r161, %r284;
	mad.lo.s32 	%r290, %r4, 12, %r286;
	mad.lo.s32 	%r289, %r4, 3, %r284;
	add.s32 	%r288, %r4, %r284;
	shl.b32 	%r287, %r288, 2;
$L__BB53_9:
	.pragma "nounroll";
	and.b32  	%r162, %r286, 4;
	shr.u32 	%r163, %r284, 1;
	add.s32 	%r164, %r162, %r38;
	add.s32 	%r165, %r1, %r163;
	mad.lo.s32 	%r166, %r165, %r92, %r164;
	mul.wide.s32 	%rd22, %r166, 4;
	add.s64 	%rd23, %rd2, %rd22;
	ld.global.nc.v4.f32 	{%f273, %f274, %f275, %f276}, [%rd23];
	shl.b32 	%r167, %r286, 9;
	and.b32  	%r168, %r167, 2048;
	mov.u32 	%r169, _ZZ17sgemm_warp_tilingILi128ELi64ELi8ELi32ELi64ELi8ELi8EEvPKfS1_PfiiiffE2As;
	add.s32 	%r170, %r169, %r168;
	shl.b32 	%r171, %r163, 2;
	add.s32 	%r172, %r170, %r171;
	st.shared.f32 	[%r172], %f273;
	st.shared.f32 	[%r172+512], %f274;
	st.shared.f32 	[%r172+1024], %f275;
	st.shared.f32 	[%r172+1536], %f276;
	add.s32 	%r173, %r284, %r4;
	and.b32  	%r174, %r287, 4;
	shr.u32 	%r175, %r288, 1;
	add.s32 	%r176, %r174, %r38;
	add.s32 	%r177, %r1, %r175;
	mad.lo.s32 	%r178, %r177, %r92, %r176;
	mul.wide.s32 	%rd24, %r178, 4;
	add.s64 	%rd25, %rd2, %rd24;
	ld.global.nc.v4.f32 	{%f277, %f278, %f279, %f280}, [%rd25];
	shl.b32 	%r179, %r287, 9;
	and.b32  	%r180, %r179, 2048;
	add.s32 	%r181, %r169, %r180;
	shl.b32 	%r182, %r175, 2;
	add.s32 	%r183, %r181, %r182;
	st.shared.f32 	[%r183], %f277;
	st.shared.f32 	[%r183+512], %f278;
	st.shared.f32 	[%r183+1024], %f279;
	st.shared.f32 	[%r183+1536], %f280;
	add.s32 	%r184, %r173, %r4;
	and.b32  	%r185, %r292, 4;
	shr.u32 	%r186, %r291, 1;
	add.s32 	%r187, %r185, %r38;
	add.s32 	%r188, %r1, %r186;
	mad.lo.s32 	%r189, %r188, %r92, %r187;
	mul.wide.s32 	%rd26, %r189, 4;
	add.s64 	%rd27, %rd2, %rd26;
	ld.global.nc.v4.f32 	{%f281, %f282, %f283, %f284}, [%rd27];
	shl.b32 	%r190, %r292, 9;
	and.b32  	%r191, %r190, 2048;
	add.s32 	%r192, %r169, %r191;
	shl.b32 	%r193, %r186, 2;
	add.s32 	%r194, %r192, %r193;
	st.shared.f32 	[%r194], %f281;
	st.shared.f32 	[%r194+512], %f282;
	st.shared.f32 	[%r194+1024], %f283;
	st.shared.f32 	[%r194+1536], %f284;
	add.s32 	%r195, %r184, %r4;
	and.b32  	%r196, %r290, 4;
	shr.u32 	%r197, %r289, 1;
	add.s32 	%r198, %r196, %r38;
	add.s32 	%r199, %r1, %r197;
	mad.lo.s32 	%r200, %r199, %r92, %r198;
	mul.wide.s32 	%rd28, %r200, 4;
	add.s64 	%rd29, %rd2, %rd28;
	ld.global.nc.v4.f32 	{%f285, %f286, %f287, %f288}, [%rd29];
	shl.b32 	%r201, %r290, 9;
	and.b32  	%r202, %r201, 2048;
	add.s32 	%r203, %r169, %r202;
	shl.b32 	%r204, %r197, 2;
	add.s32 	%r205, %r203, %r204;
	st.shared.f32 	[%r205], %f285;
	st.shared.f32 	[%r205+512], %f286;
	st.shared.f32 	[%r205+1024], %f287;
	st.shared.f32 	[%r205+1536], %f288;
	add.s32 	%r284, %r195, %r4;
	add.s32 	%r292, %r292, %r32;
	add.s32 	%r291, %r291, %r33;
	add.s32 	%r290, %r290, %r32;
	add.s32 	%r289, %r289, %r33;
	add.s32 	%r288, %r288, %r33;
	add.s32 	%r287, %r287, %r32;
	add.s32 	%r286, %r286, %r32;
	setp.lt.u32 	%p9, %r284, 256;
	@%p9 bra 	$L__BB53_9;
$L__BB53_10:
	setp.gt.u32 	%p10, %r3, 127;
	@%p10 bra 	$L__BB53_17;
	setp.eq.s32 	%p11, %r22, 3;
	mov.u32 	%r285, %r3;
	@%p11 bra 	$L__BB53_15;
	setp.eq.s32 	%p12, %r22, 0;
	add.s32 	%r206, %r38, %r23;
	mad.lo.s32 	%r207, %r206, %r91, %r24;
	mul.wide.s32 	%rd30, %r207, 4;
	add.s64 	%rd31, %rd3, %rd30;
	ld.global.nc.v4.f32 	{%f289, %f290, %f291, %f292}, [%rd31];
	st.shared.f32 	[%r25], %f289;
	st.shared.f32 	[%r25+4], %f290;
	st.shared.f32 	[%r25+8], %f291;
	st.shared.f32 	[%r25+12], %f292;
	mov.u32 	%r285, %r10;
	@%p12 bra 	$L__BB53_15;
	setp.eq.s32 	%p13, %r22, 1;
	add.s32 	%r208, %r38, %r26;
	mad.lo.s32 	%r209, %r208, %r91, %r27;
	mul.wide.s32 	%rd32, %r209, 4;
	add.s64 	%rd33, %rd3, %rd32;
	ld.global.nc.v4.f32 	{%f293, %f294, %f295, %f296}, [%rd33];
	st.shared.f32 	[%r28], %f293;
	st.shared.f32 	[%r28+4], %f294;
	st.shared.f32 	[%r28+8], %f295;
	st.shared.f32 	[%r28+12], %f296;
	mov.u32 	%r285, %r18;
	@%p13 bra 	$L__BB53_15;
	add.s32 	%r210, %r38, %r29;
	mad.lo.s32 	%r211, %r210, %r91, %r30;
	mul.wide.s32 	%rd34, %r211, 4;
	add.s64 	%rd35, %rd3, %rd34;
	ld.global.nc.v4.f32 	{%f297, %f298, %f299, %f300}, [%rd35];
	st.shared.f32 	[%r31], %f297;
	st.shared.f32 	[%r31+4], %f298;
	st.shared.f32 	[%r31+8], %f299;
	st.shared.f32 	[%r31+12], %f300;
	mov.u32 	%r285, %r21;
$L__BB53_15:
	setp.lt.u32 	%p14, %r12, 3;
	@%p14 bra 	$L__BB53_17;
$L__BB53_16:
	.pragma "nounroll";
	shl.b32 	%r212, %r285, 2;
	and.b32  	%r213, %r212, 60;
	shr.u32 	%r214, %r285, 4;
	add.s32 	%r215, %r213, %r2;
	add.s32 	%r216, %r38, %r214;
	mad.lo.s32 	%r217, %r216, %r91, %r215;
	mul.wide.s32 	%rd36, %r217, 4;
	add.s64 	%rd37, %rd3, %rd36;
	ld.global.nc.v4.f32 	{%f301, %f302, %f303, %f304}, [%rd37];
	shl.b32 	%r218, %r214, 8;
	mov.u32 	%r219, _ZZ17sgemm_warp_tilingILi128ELi64ELi8ELi32ELi64ELi8ELi8EEvPKfS1_PfiiiffE2Bs;
	add.s32 	%r220, %r219, %r218;
	shl.b32 	%r221, %r285, 4;
	and.b32  	%r222, %r221, 240;
	add.s32 	%r223, %r220, %r222;
	st.shared.f32 	[%r223], %f301;
	st.shared.f32 	[%r223+4], %f302;
	st.shared.f32 	[%r223+8], %f303;
	st.shared.f32 	[%r223+12], %f304;
	add.s32 	%r224, %r285, %r4;
	shl.b32 	%r225, %r224, 2;
	and.b32  	%r226, %r225, 60;
	shr.u32 	%r227, %r224, 4;
	add.s32 	%r228, %r226, %r2;
	add.s32 	%r229, %r38, %r227;
	mad.lo.s32 	%r230, %r229, %r91, %r228;
	mul.wide.s32 	%rd38, %r230, 4;
	add.s64 	%rd39, %rd3, %rd38;
	ld.global.nc.v4.f32 	{%f305, %f306, %f307, %f308}, [%rd39];
	shl.b32 	%r231, %r227, 8;
	add.s32 	%r232, %r219, %r231;
	shl.b32 	%r233, %r224, 4;
	and.b32  	%r234, %r233, 240;
	add.s32 	%r235, %r232, %r234;
	st.shared.f32 	[%r235], %f305;
	st.shared.f32 	[%r235+4], %f306;
	st.shared.f32 	[%r235+8], %f307;
	st.shared.f32 	[%r235+12], %f308;
	add.s32 	%r236, %r224, %r4;
	shl.b32 	%r237, %r236, 2;
	and.b32  	%r238, %r237, 60;
	shr.u32 	%r239, %r236, 4;
	add.s32 	%r240, %r238, %r2;
	add.s32 	%r241, %r38, %r239;
	mad.lo.s32 	%r242, %r241, %r91, %r240;
	mul.wide.s32 	%rd40, %r242, 4;
	add.s64 	%rd41, %rd3, %rd40;
	ld.global.nc.v4.f32 	{%f309, %f310, %f311, %f312}, [%rd41];
	shl.b32 	%r243, %r239, 8;
	add.s32 	%r244, %r219, %r243;
	shl.b32 	%r245, %r236, 4;
	and.b32  	%r246, %r245, 240;
	add.s32 	%r247, %r244, %r246;
	st.shared.f32 	[%r247], %f309;
	st.shared.f32 	[%r247+4], %f310;
	st.shared.f32 	[%r247+8], %f311;
	st.shared.f32 	[%r247+12], %f312;
	add.s32 	%r248, %r236, %r4;
	shl.b32 	%r249, %r248, 2;
	and.b32  	%r250, %r249, 60;
	shr.u32 	%r251, %r248, 4;
	add.s32 	%r252, %r250, %r2;
	add.s32 	%r253, %r38, %r251;
	mad.lo.s32 	%r254, %r253, %r91, %r252;
	mul.wide.s32 	%rd42, %r254, 4;
	add.s64 	%rd43, %rd3, %rd42;
	ld.global.nc.v4.f32 	{%f313, %f314, %f315, %f316}, [%rd43];
	shl.b32 	%r255, %r251, 8;
	add.s32 	%r256, %r219, %r255;
	shl.b32 	%r257, %r248, 4;
	and.b32  	%r258, %r257, 240;
	add.s32 	%r259, %r256, %r258;
	st.shared.f32 	[%r259], %f313;
	st.shared.f32 	[%r259+4], %f314;
	st.shared.f32 	[%r259+8], %f315;
	st.shared.f32 	[%r259+12], %f316;
	add.s32 	%r285, %r248, %r4;
	setp.lt.u32 	%p15, %r285, 128;
	@%p15 bra 	$L__BB53_16;
$L__BB53_17:
	bar.sync 	0;
	mov.b32 	%r295, 0;
$L__BB53_18:
	shl.b32 	%r261, %r295, 9;
	mov.u32 	%r262, _ZZ17sgemm_warp_tilingILi128ELi64ELi8ELi32ELi64ELi8ELi8EEvPKfS1_PfiiiffE2As;
	add.s32 	%r263, %r262, %r261;
	add.s32 	%r265, %r263, %r264;
	ld.shared.f32 	%f317, [%r265];
	ld.shared.f32 	%f318, [%r265+4];
	ld.shared.f32 	%f319, [%r265+8];
	ld.shared.f32 	%f320, [%r265+12];
	ld.shared.f32 	%f321, [%r265+16];
	ld.shared.f32 	%f322, [%r265+20];
	ld.shared.f32 	%f323, [%r265+24];
	ld.shared.f32 	%f324, [%r265+28];
	shl.b32 	%r266, %r295, 8;
	mov.u32 	%r267, _ZZ17sgemm_warp_tilingILi128ELi64ELi8ELi32ELi64ELi8ELi8EEvPKfS1_PfiiiffE2Bs;
	add.s32 	%r268, %r267, %r266;
	shl.b32 	%r269, %r7, 5;
	add.s32 	%r270, %r268, %r269;
	ld.shared.f32 	%f325, [%r270];
	ld.shared.f32 	%f326, [%r270+4];
	ld.shared.f32 	%f327, [%r270+8];
	ld.shared.f32 	%f328, [%r270+12];
	ld.shared.f32 	%f329, [%r270+16];
	ld.shared.f32 	%f330, [%r270+20];
	ld.shared.f32 	%f331, [%r270+24];
	ld.shared.f32 	%f332, [%r270+28];
	fma.rn.f32 	%f716, %f317, %f325, %f716;
	fma.rn.f32 	%f715, %f317, %f326, %f715;
	fma.rn.f32 	%f714, %f317, %f327, %f714;
	fma.rn.f32 	%f713, %f317, %f328, %f713;
	fma.rn.f32 	%f712, %f317, %f329, %f712;
	fma.rn.f32 	%f711, %f317, %f330, %f711;
	fma.rn.f32 	%f710, %f317, %f331, %f710;
	fma.rn.f32 	%f709, %f317, %f332, %f709;
	fma.rn.f32 	%f708, %f318, %f325, %f708;
	fma.rn.f32 	%f707, %f318, %f326, %f707;
	fma.rn.f32 	%f706, %f318, %f327, %f706;
	fma.rn.f32 	%f705, %f318, %f328, %f705;
	fma.rn.f32 	%f704, %f318, %f329, %f704;
	fma.rn.f32 	%f703, %f318, %f330, %f703;
	fma.rn.f32 	%f702, %f318, %f331, %f702;
	fma.rn.f32 	%f701, %f318, %f332, %f701;
	fma.rn.f32 	%f700, %f319, %f325, %f700;
	fma.rn.f32 	%f699, %f319, %f326, %f699;
	fma.rn.f32 	%f698, %f319, %f327, %f698;
	fma.rn.f32 	%f697, %f319, %f328, %f697;
	fma.rn.f32 	%f696, %f319, %f329, %f696;
	fma.rn.f32 	%f695, %f319, %f330, %f695;
	fma.rn.f32 	%f694, %f319, %f331, %f694;
	fma.rn.f32 	%f693, %f319, %f332, %f693;
	fma.rn.f32 	%f692, %f320, %f325, %f692;
	fma.rn.f32 	%f691, %f320, %f326, %f691;
	fma.rn.f32 	%f690, %f320, %f327, %f690;
	fma.rn.f32 	%f689, %f320, %f328, %f689;
	fma.rn.f32 	%f688, %f320, %f329, %f688;
	fma.rn.f32 	%f687, %f320, %f330, %f687;
	fma.rn.f32 	%f686, %f320, %f331, %f686;
	fma.rn.f32 	%f685, %f320, %f332, %f685;
	fma.rn.f32 	%f684, %f321, %f325, %f684;
	fma.rn.f32 	%f683, %f321, %f326, %f683;
	fma.rn.f32 	%f682, %f321, %f327, %f682;
	fma.rn.f32 	%f681, %f321, %f328, %f681;
	fma.rn.f32 	%f680, %f321, %f329, %f680;
	fma.rn.f32 	%f679, %f321, %f330, %f679;
	fma.rn.f32 	%f678, %f321, %f331, %f678;
	fma.rn.f32 	%f677, %f321, %f332, %f677;
	fma.rn.f32 	%f676, %f322, %f325, %f676;
	fma.rn.f32 	%f675, %f322, %f326, %f675;
	fma.rn.f32 	%f674, %f322, %f327, %f674;
	fma.rn.f32 	%f673, %f322, %f328, %f673;
	fma.rn.f32 	%f672, %f322, %f329, %f672;
	fma.rn.f32 	%f671, %f322, %f330, %f671;
	fma.rn.f32 	%f670, %f322, %f331, %f670;
	fma.rn.f32 	%f669, %f322, %f332, %f669;
	fma.rn.f32 	%f668, %f323, %f325, %f668;
	fma.rn.f32 	%f667, %f323, %f326, %f667;
	fma.rn.f32 	%f666, %f323, %f327, %f666;
	fma.rn.f32 	%f665, %f323, %f328, %f665;
	fma.rn.f32 	%f664, %f323, %f329, %f664;
	fma.rn.f32 	%f663, %f323, %f330, %f663;
	fma.rn.f32 	%f662, %f323, %f331, %f662;
	fma.rn.f32 	%f661, %f323, %f332, %f661;
	fma.rn.f32 	%f660, %f324, %f325, %f660;
	fma.rn.f32 	%f659, %f324, %f326, %f659;
	fma.rn.f32 	%f658, %f324, %f327, %f658;
	fma.rn.f32 	%f657, %f324, %f328, %f657;
	fma.rn.f32 	%f656, %f324, %f329, %f656;
	fma.rn.f32 	%f655, %f324, %f330, %f655;
	fma.rn.f32 	%f654, %f324, %f331, %f654;
	fma.rn.f32 	%f653, %f324, %f332, %f653;
	add.s32 	%r295, %r295, 1;
	setp.ne.s32 	%p16, %r295, 8;
	@%p16 bra 	$L__BB53_18;
	bar.sync 	0;
	add.s32 	%r68, %r283, 1;
	setp.eq.s32 	%p17, %r283, %r8;
	mov.u32 	%r283, %r68;
	@%p17 bra 	$L__BB53_20;
	bra.uni 	$L__BB53_2;
$L__BB53_20:
	add.s32 	%r271, %r5, %r1;
	shl.b32 	%r272, %r6, 3;
	add.s32 	%r34, %r271, %r272;
	shl.b32 	%r274, %r7, 3;
	add.s32 	%r35, %r274, %r2;
	setp.lt.s32 	%p18, %r34, %r90;
	mul.lo.s32 	%r36, %r34, %r91;
	setp.lt.s32 	%p19, %r35, %r91;
	and.pred  	%p20, %p18, %p19;
	@%p20 bra 	$L__BB53_21;
	bra.uni 	$L__BB53_22;
$L__BB53_21:
	add.s32 	%r275, %r35, %r36;
	mul.wide.s32 	%rd44, %r275, 4;
	add.s64 	%rd45, %rd1, %rd44;
	ld.global.f32 	%f333, [%rd45];
	mul.f32 	%f334, %f258, %f333;
	fma.rn.f32 	%f335, %f257, %f716, %f334;
	st.global.f32 	[%rd45], %f335;
$L__BB53_22:
	setp.ge.s32 	%p21, %r34, %r90;
	add.s32 	%r69, %r35, 1;
	setp.ge.s32 	%p22, %r69, %r91;
	cvt.s64.s32 	%rd46, %r36;
	cvt.s64.s32 	%rd4, %r35;
	add.s64 	%rd47, %rd4, %rd46;
	shl.b64 	%rd48, %rd47, 2;
	add.s64 	%rd5, %rd1, %rd48;
	or.pred  	%p23, %p21, %p22;
	@%p23 bra 	$L__BB53_24;
	ld.global.f32 	%f336, [%rd5+4];
	mul.f32 	%f337, %f258, %f336;
	fma.rn.f32 	%f338, %f257, %f715, %f337;
	st.global.f32 	[%rd5+4], %f338;
$L__BB53_24:
	add.s32 	%r70, %r35, 2;
	setp.ge.s32 	%p25, %r70, %r91;
	or.pred  	%p26, %p21, %p25;
	@%p26 bra 	$L__BB53_26;
	ld.global.f32 	%f339, [%rd5+8];
	mul.f32 	%f340, %f258, %f339;
	fma.rn.f32 	%f341, %f257, %f714, %f340;
	st.global.f32 	[%rd5+8], %f341;
$L__BB53_26:
	add.s32 	%r71, %r35, 3;
	setp.ge.s32 	%p28, %r71, %r91;
	or.pred  	%p29, %p21, %p28;
	@%p29 bra 	$L__BB53_28;
	ld.global.f32 	%f342, [%rd5+12];
	mul.f32 	%f343, %f258, %f342;
	fma.rn.f32 	%f344, %f257, %f713, %f343;
	st.global.f32 	[%rd5+12], %f344;
$L__BB53_28:
	add.s32 	%r72, %r35, 4;
	setp.ge.s32 	%p31, %r72, %r91;
	or.pred  	%p32, %p21, %p31;
	@%p32 bra 	$L__BB53_30;
	ld.global.f32 	%f345, [%rd5+16];
	mul.f32 	%f346, %f258, %f345;
	fma.rn.f32 	%f347, %f257, %f712, %f346;
	st.global.f32 	[%rd5+16], %f347;
$L__BB53_30:
	add.s32 	%r73, %r35, 5;
	setp.ge.s32 	%p34, %r73, %r91;
	or.pred  	%p35, %p21, %p34;
	@%p35 bra 	$L__BB53_32;
	ld.global.f32 	%f348, [%rd5+20];
	mul.f32 	%f349, %f258, %f348;
	fma.rn.f32 	%f350, %f257, %f711, %f349;
	st.global.f32 	[%rd5+20], %f350;
$L__BB53_32:
	add.s32 	%r74, %r35, 6;
	setp.ge.s32 	%p37, %r74, %r91;
	or.pred  	%p38, %p21, %p37;
	@%p38 bra 	$L__BB53_34;
	ld.global.f32 	%f351, [%rd5+24];
	mul.f32 	%f352, %f258, %f351;
	fma.rn.f32 	%f353, %f257, %f710, %f352;
	st.global.f32 	[%rd5+24], %f353;
$L__BB53_34:
	add.s32 	%r75, %r35, 7;
	setp.ge.s32 	%p40, %r75, %r91;
	or.pred  	%p41, %p21, %p40;
	@%p41 bra 	$L__BB53_36;
	ld.global.f32 	%f354, [%rd5+28];
	mul.f32 	%f355, %f258, %f354;
	fma.rn.f32 	%f356, %f257, %f709, %f355;
	st.global.f32 	[%rd5+28], %f356;
$L__BB53_36:
	setp.ge.s32 	%p42, %r35, %r91;
	add.s32 	%r76, %r34, 1;
	setp.ge.s32 	%p43, %r76, %r90;
	add.s32 	%r77, %r36, %r91;
	or.pred  	%p44, %p43, %p42;
	@%p44 bra 	$L__BB53_38;
	add.s32 	%r276, %r35, %r77;
	mul.wide.s32 	%rd49, %r276, 4;
	add.s64 	%rd50, %rd1, %rd49;
	ld.global.f32 	%f357, [%rd50];
	mul.f32 	%f358, %f258, %f357;
	fma.rn.f32 	%f359, %f257, %f708, %f358;
	st.global.f32 	[%rd50], %f359;
$L__BB53_38:
	cvt.s64.s32 	%rd51, %r77;
	add.s64 	%rd52, %rd4, %rd51;
	shl.b64 	%rd53, %rd52, 2;
	add.s64 	%rd6, %rd1, %rd53;
	or.pred  	%p47, %p43, %p22;
	@%p47 bra 	$L__BB53_40;
	ld.global.f32 	%f360, [%rd6+4];
	mul.f32 	%f361, %f258, %f360;
	fma.rn.f32 	%f362, %f257, %f707, %f361;
	st.global.f32 	[%rd6+4], %f362;
$L__BB53_40:
	or.pred  	%p50, %p43, %p25;
	@%p50 bra 	$L__BB53_42;
	ld.global.f32 	%f363, [%rd6+8];
	mul.f32 	%f364, %f258, %f363;
	fma.rn.f32 	%f365, %f257, %f706, %f364;
	st.global.f32 	[%rd6+8], %f365;
$L__BB53_42:
	or.pred  	%p53, %p43, %p28;
	@%p53 bra 	$L__BB53_44;
	ld.global.f32 	%f366, [%rd6+12];
	mul.f32 	%f367, %f258, %f366;
	fma.rn.f32 	%f368, %f257, %f705, %f367;
	st.global.f32 	[%rd6+12], %f368;
$L__BB53_44:
	setp.ge.s32 	%p54, %r76, %r90;
	setp.ge.s32 	%p55, %r72, %r91;
	or.pred  	%p56, %p54, %p55;
	@%p56 bra 	$L__BB53_46;
	ld.global.f32 	%f369, [%rd6+16];
	mul.f32 	%f370, %f258, %f369;
	fma.rn.f32 	%f371, %f257, %f704, %f370;
	st.global.f32 	[%rd6+16], %f371;
$L__BB53_46:
	setp.ge.s32 	%p58, %r73, %r91;
	or.pred  	%p59, %p54, %p58;
	@%p59 bra 	$L__BB53_48;
	ld.global.f32 	%f372, [%rd6+20];
	mul.f32 	%f373, %f258, %f372;
	fma.rn.f32 	%f374, %f257, %f703, %f373;
	st.global.f32 	[%rd6+20], %f374;
$L__BB53_48:
	setp.ge.s32 	%p61, %r74, %r91;
	or.pred  	%p62, %p54, %p61;
	@%p62 bra 	$L__BB53_50;
	ld.global.f32 	%f375, [%rd6+24];
	mul.f32 	%f376, %f258, %f375;
	fma.rn.f32 	%f377, %f257, %f702, %f376;
	st.global.f32 	[%rd6+24], %f377;
$L__BB53_50:
	setp.ge.s32 	%p64, %r75, %r91;
	or.pred  	%p65, %p54, %p64;
	@%p65 bra 	$L__BB53_52;
	ld.global.f32 	%f378, [%rd6+28];
	mul.f32 	%f379, %f258, %f378;
	fma.rn.f32 	%f380, %f257, %f701, %f379;
	st.global.f32 	[%rd6+28], %f380;
$L__BB53_52:
	setp.ge.s32 	%p66, %r35, %r91;
	add.s32 	%r78, %r34, 2;
	setp.ge.s32 	%p67, %r78, %r90;
	add.s32 	%r79, %r77, %r91;
	or.pred  	%p68, %p67, %p66;
	@%p68 bra 	$L__BB53_54;
	add.s32 	%r277, %r35, %r79;
	mul.wide.s32 	%rd54, %r277, 4;
	add.s64 	%rd55, %rd1, %rd54;
	ld.global.f32 	%f381, [%rd55];
	mul.f32 	%f382, %f258, %f381;
	fma.rn.f32 	%f383, %f257, %f700, %f382;
	st.global.f32 	[%rd55], %f383;
$L__BB53_54:
	setp.ge.s32 	%p70, %r69, %r91;
	cvt.s64.s32 	%rd56, %r79;
	add.s64 	%rd57, %rd4, %rd56;
	shl.b64 	%rd58, %rd57, 2;
	add.s64 	%rd7, %rd1, %rd58;
	or.pred  	%p71, %p67, %p70;
	@%p71 bra 	$L__BB53_56;
	ld.global.f32 	%f384, [%rd7+4];
	mul.f32 	%f385, %f258, %f384;
	fma.rn.f32 	%f386, %f257, %f699, %f385;
	st.global.f32 	[%rd7+4], %f386;
$L__BB53_56:
	setp.ge.s32 	%p73, %r70, %r91;
	or.pred  	%p74, %p67, %p73;
	@%p74 bra 	$L__BB53_58;
	ld.global.f32 	%f387, [%rd7+8];
	mul.f32 	%f388, %f258, %f387;
	fma.rn.f32 	%f389, %f257, %f698, %f388;
	st.global.f32 	[%rd7+8], %f389;
$L__BB53_58:
	setp.ge.s32 	%p76, %r71, %r91;
	or.pred  	%p77, %p67, %p76;
	@%p77 bra 	$L__BB53_60;
	ld.global.f32 	%f390, [%rd7+12];
	mul.f32 	%f391, %f258, %f390;
	fma.rn.f32 	%f392, %f257, %f697, %f391;
	st.global.f32 	[%rd7+12], %f392;
$L__BB53_60:
	or.pred  	%p80, %p67, %p55;
	@%p80 bra 	$L__BB53_62;
	ld.global.f32 	%f393, [%rd7+16];
	mul.f32 	%f394, %f258, %f393;
	fma.rn.f32 	%f395, %f257, %f696, %f394;
	st.global.f32 	[%rd7+16], %f395;
$L__BB53_62:
	or.pred  	%p83, %p67, %p58;
	@%p83 bra 	$L__BB53_64;
	ld.global.f32 	%f396, [%rd7+20];
	mul.f32 	%f397, %f258, %f396;
	fma.rn.f32 	%f398, %f257, %f695, %f397;
	st.global.f32 	[%rd7+20], %f398;
$L__BB53_64:
	setp.ge.s32 	%p84, %r78, %r90;
	setp.ge.s32 	%p85, %r74, %r91;
	or.pred  	%p86, %p84, %p85;
	@%p86 bra 	$L__BB53_66;
	ld.global.f32 	%f399, [%rd7+24];
	mul.f32 	%f400, %f258, %f399;
	fma.rn.f32 	%f401, %f257, %f694, %f400;
	st.global.f32 	[%rd7+24], %f401;
$L__BB53_66:
	setp.ge.s32 	%p87, %r78, %r90;
	setp.ge.s32 	%p88, %r75, %r91;
	or.pred  	%p89, %p87, %p88;
	@%p89 bra 	$L__BB53_68;
	ld.global.f32 	%f402, [%rd7+28];
	mul.f32 	%f403, %f258, %f402;
	fma.rn.f32 	%f404, %f257, %f693, %f403;
	st.global.f32 	[%rd7+28], %f404;
$L__BB53_68:
	setp.ge.s32 	%p90, %r35, %r91;
	add.s32 	%r80, %r34, 3;
	setp.ge.s32 	%p91, %r80, %r90;
	add.s32 	%r81, %r79, %r91;
	or.pred  	%p92, %p91, %p90;
	@%p92 bra 	$L__BB53_70;
	add.s32 	%r278, %r35, %r81;
	mul.wide.s32 	%rd59, %r278, 4;
	add.s64 	%rd60, %rd1, %rd59;
	ld.global.f32 	%f405, [%rd60];
	mul.f32 	%f406, %f258, %f405;
	fma.rn.f32 	%f407, %f257, %f692, %f406;
	st.global.f32 	[%rd60], %f407;
$L__BB53_70:
	setp.ge.s32 	%p93, %r80, %r90;
	setp.ge.s32 	%p94, %r69, %r91;
	cvt.s64.s32 	%rd61, %r81;
	add.s64 	%rd62, %rd4, %rd61;
	shl.b64 	%rd63, %rd62, 2;
	add.s64 	%rd8, %rd1, %rd63;
	or.pred  	%p95, %p93, %p94;
	@%p95 bra 	$L__BB53_72;
	ld.global.f32 	%f408, [%rd8+4];
	mul.f32 	%f409, %f258, %f408;
	fma.rn.f32 	%f410, %f257, %f691, %f409;
	st.global.f32 	[%rd8+4], %f410;
$L__BB53_72:
	setp.ge.s32 	%p96, %r80, %r90;
	setp.ge.s32 	%p97, %r70, %r91;
	or.pred  	%p98, %p96, %p97;
	@%p98 bra 	$L__BB53_74;
	ld.global.f32 	%f411, [%rd8+8];
	mul.f32 	%f412, %f258, %f411;
	fma.rn.f32 	%f413, %f257, %f690, %f412;
	st.global.f32 	[%rd8+8], %f413;
$L__BB53_74:
	setp.ge.s32 	%p99, %r80, %r90;
	setp.ge.s32 	%p100, %r71, %r91;
	or.pred  	%p101, %p99, %p100;
	@%p101 bra 	$L__BB53_76;
	ld.global.f32 	%f414, [%rd8+12];
	mul.f32 	%f415, %f258, %f414;
	fma.rn.f32 	%f416, %f257, %f689, %f415;
	st.global.f32 	[%rd8+12], %f416;
$L__BB53_76:
	setp.ge.s32 	%p102, %r80, %r90;
	setp.ge.s32 	%p103, %r72, %r91;
	or.pred  	%p104, %p102, %p103;
	@%p104 bra 	$L__BB53_78;
	ld.global.f32 	%f417, [%rd8+16];
	mul.f32 	%f418, %f258, %f417;
	fma.rn.f32 	%f419, %f257, %f688, %f418;
	st.global.f32 	[%rd8+16], %f419;
$L__BB53_78:
	setp.ge.s32 	%p105, %r80, %r90;
	setp.ge.s32 	%p106, %r73, %r91;
	or.pred  	%p107, %p105, %p106;
	@%p107 bra 	$L__BB53_80;
	ld.global.f32 	%f420, [%rd8+20];
	mul.f32 	%f421, %f258, %f420;
	fma.rn.f32 	%f422, %f257, %f687, %f421;
	st.global.f32 	[%rd8+20], %f422;
$L__BB53_80:
	setp.ge.s32 	%p108, %r80, %r90;
	setp.ge.s32 	%p109, %r74, %r91;
	or.pred  	%p110, %p108, %p109;
	@%p110 bra 	$L__BB53_82;
	ld.global.f32 	%f423, [%rd8+24];
	mul.f32 	%f424, %f258, %f423;
	fma.rn.f32 	%f425, %f257, %f686, %f424;
	st.global.f32 	[%rd8+24], %f425;
$L__BB53_82:
	setp.ge.s32 	%p111, %r80, %r90;
	setp.ge.s32 	%p112, %r75, %r91;
	or.pred  	%p113, %p111, %p112;
	@%p113 bra 	$L__BB53_84;
	ld.global.f32 	%f426, [%rd8+28];
	mul.f32 	%f427, %f258, %f426;
	fma.rn.f32 	%f428, %f257, %f685, %f427;
	st.global.f32 	[%rd8+28], %f428;
$L__BB53_84:
	setp.ge.s32 	%p114, %r35, %r91;
	add.s32 	%r82, %r34, 4;
	setp.ge.s32 	%p115, %r82, %r90;
	add.s32 	%r83, %r81, %r91;
	or.pred  	%p116, %p115, %p114;
	@%p116 bra 	$L__BB53_86;
	add.s32 	%r279, %r35, %r83;
	mul.wide.s32 	%rd64, %r279, 4;
	add.s64 	%rd65, %rd1, %rd64;
	ld.global.f32 	%f429, [%rd65];
	mul.f32 	%f430, %f258, %f429;
	fma.rn.f32 	%f431, %f257, %f684, %f430;
	st.global.f32 	[%rd65], %f431;
$L__BB53_86:
	setp.ge.s32 	%p117, %r82, %r90;
	setp.ge.s32 	%p118, %r69, %r91;
	cvt.s64.s32 	%rd66, %r83;
	add.s64 	%rd67, %rd4, %rd66;
	shl.b64 	%rd68, %rd67, 2;
	add.s64 	%rd9, %rd1, %rd68;
	or.pred  	%p119, %p117, %p118;
	@%p119 bra 	$L__BB53_88;
	ld.global.f32 	%f432, [%rd9+4];
	mul.f32 	%f433, %f258, %f432;
	fma.rn.f32 	%f434, %f257, %f683, %f433;
	st.global.f32 	[%rd9+4], %f434;
$L__BB53_88:
	setp.ge.s32 	%p120, %r82, %r90;
	setp.ge.s32 	%p121, %r70, %r91;
	or.pred  	%p122, %p120, %p121;
	@%p122 bra 	$L__BB53_90;
	ld.global.f32 	%f435, [%rd9+8];
	mul.f32 	%f436, %f258, %f435;
	fma.rn.f32 	%f437, %f257, %f682, %f436;
	st.global.f32 	[%rd9+8], %f437;
$L__BB53_90:
	setp.ge.s32 	%p123, %r82, %r90;
	setp.ge.s32 	%p124, %r71, %r91;
	or.pred  	%p125, %p123, %p124;
	@%p125 bra 	$L__BB53_92;
	ld.global.f32 	%f438, [%rd9+12];
	mul.f32 	%f439, %f258, %f438;
	fma.rn.f32 	%f440, %f257, %f681, %f439;
	st.global.f32 	[%rd9+12], %f440;
$L__BB53_92:
	setp.ge.s32 	%p126, %r82, %r90;
	setp.ge.s32 	%p127, %r72, %r91;
	or.pred  	%p128, %p126, %p127;
	@%p128 bra 	$L__BB53_94;
	ld.global.f32 	%f441, [%rd9+16];
	mul.f32 	%f442, %f258, %f441;
	fma.rn.f32 	%f443, %f257, %f680, %f442;
	st.global.f32 	[%rd9+16], %f443;
$L__BB53_94:
	setp.ge.s32 	%p129, %r82, %r90;
	setp.ge.s32 	%p130, %r73, %r91;
	or.pred  	%p131, %p129, %p130;
	@%p131 bra 	$L__BB53_96;
	ld.global.f32 	%f444, [%rd9+20];
	mul.f32 	%f445, %f258, %f444;
	fma.rn.f32 	%f446, %f257, %f679, %f445;
	st.global.f32 	[%rd9+20], %f446;
$L__BB53_96:
	setp.ge.s32 	%p132, %r82, %r90;
	setp.ge.s32 	%p133, %r74, %r91;
	or.pred  	%p134, %p132, %p133;
	@%p134 bra 	$L__BB53_98;
	ld.global.f32 	%f447, [%rd9+24];
	mul.f32 	%f448, %f258, %f447;
	fma.rn.f32 	%f449, %f257, %f678, %f448;
	st.global.f32 	[%rd9+24], %f449;
$L__BB53_98:
	setp.ge.s32 	%p135, %r82, %r90;
	setp.ge.s32 	%p136, %r75, %r91;
	or.pred  	%p137, %p135, %p136;
	@%p137 bra 	$L__BB53_100;
	ld.global.f32 	%f450, [%rd9+28];
	mul.f32 	%f451, %f258, %f450;
	fma.rn.f32 	%f452, %f257, %f677, %f451;
	st.global.f32 	[%rd9+28], %f452;
$L__BB53_100:
	setp.ge.s32 	%p138, %r35, %r91;
	add.s32 	%r84, %r34, 5;
	setp.ge.s32 	%p139, %r84, %r90;
	add.s32 	%r85, %r83, %r91;
	or.pred  	%p140, %p139, %p138;
	@%p140 bra 	$L__BB53_102;
	add.s32 	%r280, %r35, %r85;
	mul.wide.s32 	%rd69, %r280, 4;
	add.s64 	%rd70, %rd1, %rd69;
	ld.global.f32 	%f453, [%rd70];
	mul.f32 	%f454, %f258, %f453;
	fma.rn.f32 	%f455, %f257, %f676, %f454;
	st.global.f32 	[%rd70], %f455;
$L__BB53_102:
	setp.ge.s32 	%p141, %r84, %r90;
	setp.ge.s32 	%p142, %r69, %r91;
	cvt.s64.s32 	%rd71, %r85;
	add.s64 	%rd72, %rd4, %rd71;
	shl.b64 	%rd73, %rd72, 2;
	add.s64 	%rd10, %rd1, %rd73;
	or.pred  	%p143, %p141, %p142;
	@%p143 bra 	$L__BB53_104;
	ld.global.f32 	%f456, [%rd10+4];
	mul.f32 	%f457, %f258, %f456;
	fma.rn.f32 	%f458, %f257, %f675, %f457;
	st.global.f32 	[%rd10+4], %f458;
$L__BB53_104:
	setp.ge.s32 	%p144, %r84, %r90;
	setp.ge.s32 	%p145, %r70, %r91;
	or.pred  	%p146, %p144, %p145;
	@%p146 bra 	$L__BB53_106;
	ld.global.f32 	%f459, [%rd10+8];
	mul.f32 	%f460, %f258, %f459;
	fma.rn.f32 	%f461, %f257, %f674, %f460;
	st.global.f32 	[%rd10+8], %f461;
$L__BB53_106:
	setp.ge.s32 	%p147, %r84, %r90;
	setp.ge.s32 	%p148, %r71, %r91;
	or.pred  	%p149, %p147, %p148;
	@%p149 bra 	$L__BB53_108;
	ld.global.f32 	%f462, [%rd10+12];
	mul.f32 	%f463, %f258, %f462;
	fma.rn.f32 	%f464, %f257, %f673, %f463;
	st.global.f32 	[%rd10+12], %f464;
$L__BB53_108:
	setp.ge.s32 	%p150, %r84, %r90;
	setp.ge.s32 	%p151, %r72, %r91;
	or.pred  	%p152, %p150, %p151;
	@%p152 bra 	$L__BB53_110;
	ld.global.f32 	%f465, [%rd10+16];
	mul.f32 	%f466, %f258, %f465;
	fma.rn.f32 	%f467, %f257, %f672, %f466;
	st.global.f32 	[%rd10+16], %f467;
$L__BB53_110:
	setp.ge.s32 	%p153, %r84, %r90;
	setp.ge.s32 	%p154, %r73, %r91;
	or.pred  	%p155, %p153, %p154;
	@%p155 bra 	$L__BB53_112;
	ld.global.f32 	%f468, [%rd10+20];
	mul.f32 	%f469, %f258, %f468;
	fma.rn.f32 	%f470, %f257, %f671, %f469;
	st.global.f32 	[%rd10+20], %f470;
$L__BB53_112:
	setp.ge.s32 	%p156, %r84, %r90;
	setp.ge.s32 	%p157, %r74, %r91;
	or.pred  	%p158, %p156, %p157;
	@%p158 bra 	$L__BB53_114;
	ld.global.f32 	%f471, [%rd10+24];
	mul.f32 	%f472, %f258, %f471;
	fma.rn.f32 	%f473, %f257, %f670, %f472;
	st.global.f32 	[%rd10+24], %f473;
$L__BB53_114:
	setp.ge.s32 	%p159, %r84, %r90;
	setp.ge.s32 	%p160, %r75, %r91;
	or.pred  	%p161, %p159, %p160;
	@%p161 bra 	$L__BB53_116;
	ld.global.f32 	%f474, [%rd10+28];
	mul.f32 	%f475, %f258, %f474;
	fma.rn.f32 	%f476, %f257, %f669, %f475;
	st.global.f32 	[%rd10+28], %f476;
$L__BB53_116:
	setp.ge.s32 	%p162, %r35, %r91;
	add.s32 	%r86, %r34, 6;
	setp.ge.s32 	%p163, %r86, %r90;
	add.s32 	%r87, %r85, %r91;
	or.pred  	%p164, %p163, %p162;
	@%p164 bra 	$L__BB53_118;
	add.s32 	%r281, %r35, %r87;
	mul.wide.s32 	%rd74, %r281, 4;
	add.s64 	%rd75, %rd1, %rd74;
	ld.global.f32 	%f477, [%rd75];
	mul.f32 	%f478, %f258, %f477;
	fma.rn.f32 	%f479, %f257, %f668, %f478;
	st.global.f32 	[%rd75], %f479;
$L__BB53_118:
	setp.ge.s32 	%p165, %r86, %r90;
	setp.ge.s32 	%p166, %r69, %r91;
	cvt.s64.s32 	%rd76, %r87;
	add.s64 	%rd77, %rd4, %rd76;
	shl.b64 	%rd78, %rd77, 2;
	add.s64 	%rd11, %rd1, %rd78;
	or.pred  	%p167, %p165, %p166;
	@%p167 bra 	$L__BB53_120;
	ld.global.f32 	%f480, [%rd11+4];
	mul.f32 	%f481, %f258, %f480;
	fma.rn.f32 	%f482, %f257, %f667, %f481;
	st.global.f32 	[%rd11+4], %f482;
$L__BB53_120:
	setp.ge.s32 	%p168, %r86, %r90;
	setp.ge.s32 	%p169, %r70, %r91;
	or.pred  	%p170, %p168, %p169;
	@%p170 bra 	$L__BB53_122;
	ld.global.f32 	%f483, [%rd11+8];
	mul.f32 	%f484, %f258, %f483;
	fma.rn.f32 	%f485, %f257, %f666, %f484;
	st.global.f32 	[%rd11+8], %f485;
$L__BB53_122:
	setp.ge.s32 	%p171, %r86, %r90;
	setp.ge.s32 	%p172, %r71, %r91;
	or.pred  	%p173, %p171, %p172;
	@%p173 bra 	$L__BB53_124;
	ld.global.f32 	%f486, [%rd11+12];
	mul.f32 	%f487, %f258, %f486;
	fma.rn.f32 	%f488, %f257, %f665, %f487;
	st.global.f32 	[%rd11+12], %f488;
$L__BB53_124:
	setp.ge.s32 	%p174, %r86, %r90;
	setp.ge.s32 	%p175, %r72, %r91;
	or.pred  	%p176, %p174, %p175;
	@%p176 bra 	$L__BB53_126;
	ld.global.f32 	%f489, [%rd11+16];
	mul.f32 	%f490, %f258, %f489;
	fma.rn.f32 	%f491, %f257, %f664, %f490;
	st.global.f32 	[%rd11+16], %f491;
$L__BB53_126:
	setp.ge.s32 	%p177, %r86, %r90;
	setp.ge.s32 	%p178, %r73, %r91;
	or.pred  	%p179, %p177, %p178;
	@%p179 bra 	$L__BB53_128;
	ld.global.f32 	%f492, [%rd11+20];
	mul.f32 	%f493, %f258, %f492;
	fma.rn.f32 	%f494, %f257, %f663, %f493;
	st.global.f32 	[%rd11+20], %f494;
$L__BB53_128:
	setp.ge.s32 	%p180, %r86, %r90;
	setp.ge.s32 	%p181, %r74, %r91;
	or.pred  	%p182, %p180, %p181;
	@%p182 bra 	$L__BB53_130;
	ld.global.f32 	%f495, [%rd11+24];
	mul.f32 	%f496, %f258, %f495;
	fma.rn.f32 	%f497, %f257, %f662, %f496;
	st.global.f32 	[%rd11+24], %f497;
$L__BB53_130:
	setp.ge.s32 	%p183, %r86, %r90;
	setp.ge.s32 	%p184, %r75, %r91;
	or.pred  	%p185, %p183, %p184;
	@%p185 bra 	$L__BB53_132;
	ld.global.f32 	%f498, [%rd11+28];
	mul.f32 	%f499, %f258, %f498;
	fma.rn.f32 	%f500, %f257, %f661, %f499;
	st.global.f32 	[%rd11+28], %f500;
$L__BB53_132:
	setp.ge.s32 	%p186, %r35, %r91;
	add.s32 	%r88, %r34, 7;
	setp.ge.s32 	%p187, %r88, %r90;
	add.s32 	%r89, %r87, %r91;
	or.pred  	%p188, %p187, %p186;
	@%p188 bra 	$L__BB53_134;
	add.s32 	%r282, %r35, %r89;
	mul.wide.s32 	%rd79, %r282, 4;
	add.s64 	%rd80, %rd1, %rd79;
	ld.global.f32 	%f501, [%rd80];
	mul.f32 	%f502, %f258, %f501;
	fma.rn.f32 	%f503, %f257, %f660, %f502;
	st.global.f32 	[%rd80], %f503;
$L__BB53_134:
	setp.ge.s32 	%p189, %r88, %r90;
	setp.ge.s32 	%p190, %r69, %r91;
	cvt.s64.s32 	%rd81, %r89;
	add.s64 	%rd82, %rd4, %rd81;
	shl.b64 	%rd83, %rd82, 2;
	add.s64 	%rd12, %rd1, %rd83;
	or.pred  	%p191, %p189, %p190;
	@%p191 bra 	$L__BB53_136;
	ld.global.f32 	%f504, [%rd12+4];
	mul.f32 	%f505, %f258, %f504;
	fma.rn.f32 	%f506, %f257, %f659, %f505;
	st.global.f32 	[%rd12+4], %f506;
$L__BB53_136:
	setp.ge.s32 	%p192, %r88, %r90;
	setp.ge.s32 	%p193, %r70, %r91;
	or.pred  	%p194, %p192, %p193;
	@%p194 bra 	$L__BB53_138;
	ld.global.f32 	%f507, [%rd12+8];
	mul.f32 	%f508, %f258, %f507;
	fma.rn.f32 	%f509, %f257, %f658, %f508;
	st.global.f32 	[%rd12+8], %f509;
$L__BB53_138:
	setp.ge.s32 	%p195, %r88, %r90;
	setp.ge.s32 	%p196, %r71, %r91;
	or.pred  	%p197, %p195, %p196;
	@%p197 bra 	$L__BB53_140;
	ld.global.f32 	%f510, [%rd12+12];
	mul.f32 	%f511, %f258, %f510;
	fma.rn.f32 	%f512, %f257, %f657, %f511;
	st.global.f32 	[%rd12+12], %f512;
$L__BB53_140:
	setp.ge.s32 	%p198, %r88, %r90;
	setp.ge.s32 	%p199, %r72, %r91;
	or.pred  	%p200, %p198, %p199;
	@%p200 bra 	$L__BB53_142;
	ld.global.f32 	%f513, [%rd12+16];
	mul.f32 	%f514, %f258, %f513;
	fma.rn.f32 	%f515, %f257, %f656, %f514;
	st.global.f32 	[%rd12+16], %f515;
$L__BB53_142:
	setp.ge.s32 	%p201, %r88, %r90;
	setp.ge.s32 	%p202, %r73, %r91;
	or.pred  	%p203, %p201, %p202;
	@%p203 bra 	$L__BB53_144;
	ld.global.f32 	%f516, [%rd12+20];
	mul.f32 	%f517, %f258, %f516;
	fma.rn.f32 	%f518, %f257, %f655, %f517;
	st.global.f32 	[%rd12+20], %f518;
$L__BB53_144:
	setp.ge.s32 	%p204, %r88, %r90;
	setp.ge.s32 	%p205, %r74, %r91;
	or.pred  	%p206, %p204, %p205;
	@%p206 bra 	$L__BB53_146;
	ld.global.f32 	%f519, [%rd12+24];
	mul.f32 	%f520, %f258, %f519;
	fma.rn.f32 	%f521, %f257, %f654, %f520;
	st.global.f32 	[%rd12+24], %f521;
$L__BB53_146:
	setp.ge.s32 	%p207, %r88, %r90;
	setp.ge.s32 	%p208, %r75, %r91;
	or.pred  	%p209, %p207, %p208;
	@%p209 bra 	$L__BB53_148;
	ld.global.f32 	%f522, [%rd12+28];
	mul.f32 	%f523, %f258, %f522;
	fma.rn.f32 	%f524, %f257, %f653, %f523;
	st.global.f32 	[%rd12+28], %f524;
$L__BB53_148:
	ret;

}
	// .globl	_Z17sgemm_warp_tilingILi128ELi64ELi8ELi64ELi32ELi8ELi8EEvPKfS1_Pfiiiff
.visible .entry _Z17sgemm_warp_tilingILi128ELi64ELi8ELi64ELi32ELi8ELi8EEvPKfS1_Pfiiiff(
	.param .u64 .ptr .align 1 _Z17sgemm_warp_tilingILi128ELi64ELi8ELi64ELi32ELi8ELi8EEvPKfS1_Pfiiiff_param_0,
	.param .u64 .ptr .align 1 _Z17sgemm_warp_tilingILi128ELi64ELi8ELi64ELi32ELi8ELi8EEvPKfS1_Pfiiiff_param_1,
	.param .u64 .ptr .align 1 _Z17sgemm_warp_tilingILi128ELi64ELi8ELi64ELi32ELi8ELi8EEvPKfS1_Pfiiiff_param_2,
	.param .u32 _Z17sgemm_warp_tilingILi128ELi64ELi8ELi64ELi32ELi8ELi8EEvPKfS1_Pfiiiff_param_3,
	.param .u32 _Z17sgemm_warp_tilingILi128ELi64ELi8ELi64ELi32ELi8ELi8EEvPKfS1_Pfiiiff_param_4,
	.param .u32 _Z17sgemm_warp_tilingILi128ELi64ELi8ELi64ELi32ELi8ELi8EEvPKfS1_Pfiiiff_param_5,
	.param .f32 _Z17sgemm_warp_tilingILi128ELi64ELi8ELi64ELi32ELi8ELi8EEvPKfS1_Pfiiiff_param_6,
	.param .f32 _Z17sgemm_warp_tilingILi128ELi64ELi8ELi64ELi32ELi8ELi8EEvPKfS1_Pfiiiff_param_7
)
.maxntid 256
{
	.reg .pred 	%p<210>;
	.reg .b32 	%r<303>;
	.reg .b32 	%f<717>;
	.reg .b64 	%rd<84>;
	// demoted variable
	.shared .align 4 .b8 _ZZ17sgemm_warp_tilingILi128ELi64ELi8ELi64ELi32ELi8ELi8EEvPKfS1_PfiiiffE2As[4096];
	// demoted variable
	.shared .align 4 .b8 _ZZ17sgemm_warp_tilingILi128ELi64ELi8ELi64ELi32ELi8ELi8EEvPKfS1_PfiiiffE2Bs[2048];
	ld.param.u64 	%rd13, [_Z17sgemm_warp_tilingILi128ELi64ELi8ELi64ELi32ELi8ELi8EEvPKfS1_Pfiiiff_param_0];
	ld.param.u64 	%rd14, [_Z17sgemm_warp_tilingILi128ELi64ELi8ELi64ELi32ELi8ELi8EEvPKfS1_Pfiiiff_param_1];
	ld.param.u64 	%rd15, [_Z17sgemm_warp_tilingILi128ELi64ELi8ELi64ELi32ELi8ELi8EEvPKfS1_Pfiiiff_param_2];
	ld.param.u32 	%r90, [_Z17sgemm_warp_tilingILi128ELi64ELi8ELi64ELi32ELi8ELi8EEvPKfS1_Pfiiiff_param_3];
	ld.param.u32 	%r91, [_Z17sgemm_warp_tilingILi128ELi64ELi8ELi64ELi32ELi8ELi8EEvPKfS1_Pfiiiff_param_4];
	ld.param.u32 	%r92, [_Z17sgemm_warp_tilingILi128ELi64ELi8ELi64ELi32ELi8ELi8EEvPKfS1_Pfiiiff_param_5];
	ld.param.f32 	%f257, [_Z17sgemm_warp_tilingILi128ELi64ELi8ELi64ELi32ELi8ELi8EEvPKfS1_Pfiiiff_param_6];
	ld.param.f32 	%f258, [_Z17sgemm_warp_tilingILi128ELi64ELi8ELi64ELi32ELi8ELi8EEvPKfS1_Pfiiiff_param_7];
	cvta.to.global.u64 	%rd1, %rd15;
	cvta.to.global.u64 	%rd2, %rd13;
	cvta.to.global.u64 	%rd3, %rd14;
	mov.u32 	%r93, %ctaid.y;
	shl.b32 	%r1, %r93, 7;
	mov.u32 	%r94, %ctaid.x;
	shl.b32 	%r2, %r94, 6;
	mov.u32 	%r95, %tid.x;
	mov.u32 	%r96, %ntid.x;
	mov.u32 	%r97, %tid.y;
	mad.lo.s32 	%r3, %r96, %r97, %r95;
	mov.u32 	%r98, %ntid.y;
	mul.lo.s32 	%r4, %r96, %r98;
	shr.u32 	%r99, %r3, 5;
	and.b32  	%r5, %r3, 262080;
	and.b32  	%r6, %r99, 1;
	shr.u32 	%r100, %r3, 2;
	and.b32  	%r7, %r100, 7;
	and.b32  	%r8, %r3, 3;
	setp.lt.s32 	%p1, %r92, -6;
	mov.f32 	%f653, 0f00000000;
	mov.f32 	%f654, %f653;
	mov.f32 	%f655, %f653;
	mov.f32 	%f656, %f653;
	mov.f32 	%f657, %f653;
	mov.f32 	%f658, %f653;
	mov.f32 	%f659, %f653;
	mov.f32 	%f660, %f653;
	mov.f32 	%f661, %f653;
	mov.f32 	%f662, %f653;
	mov.f32 	%f663, %f653;
	mov.f32 	%f664, %f653;
	mov.f32 	%f665, %f653;
	mov.f32 	%f666, %f653;
	mov.f32 	%f667, %f653;
	mov.f32 	%f668, %f653;
	mov.f32 	%f669, %f653;
	mov.f32 	%f670, %f653;
	mov.f32 	%f671, %f653;
	mov.f32 	%f672, %f653;
	mov.f32 	%f673, %f653;
	mov.f32 	%f674, %f653;
	mov.f32 	%f675, %f653;
	mov.f32 	%f676, %f653;
	mov.f32 	%f677, %f653;
	mov.f32 	%f678, %f653;
	mov.f32 	%f679, %f653;
	mov.f32 	%f680, %f653;
	mov.f32 	%f681, %f653;
	mov.f32 	%f682, %f653;
	mov.f32 	%f683, %f653;
	mov.f32 	%f684, %f653;
	mov.f32 	%f685, %f653;
	mov.f32 	%f686, %f653;
	mov.f32 	%f687, %f653;
	mov.f32 	%f688, %f653;
	mov.f32 	%f689, %f653;
	mov.f32 	%f690, %f653;
	mov.f32 	%f691, %f653;
	mov.f32 	%f692, %f653;
	mov.f32 	%f693, %f653;
	mov.f32 	%f694, %f653;
	mov.f32 	%f695, %f653;
	mov.f32 	%f696, %f653;
	mov.f32 	%f697, %f653;
	mov.f32 	%f698, %f653;
	mov.f32 	%f699, %f653;
	mov.f32 	%f700, %f653;
	mov.f32 	%f701, %f653;
	mov.f32 	%f702, %f653;
	mov.f32 	%f703, %f653;
	mov.f32 	%f704, %f653;
	mov.f32 	%f705, %f653;
	mov.f32 	%f706, %f653;
	mov.f32 	%f707, %f653;
	mov.f32 	%f708, %f653;
	mov.f32 	%f709, %f653;
	mov.f32 	%f710, %f653;
	mov.f32 	%f711, %f653;
	mov.f32 	%f712, %f653;
	mov.f32 	%f713, %f653;
	mov.f32 	%f714, %f653;
	mov.f32 	%f715, %f653;
	mov.f32 	%f716, %f653;
	@%p1 bra 	$L__BB54_20;
	add.s32 	%r102, %r92, -1;
	shr.s32 	%r103, %r102, 31;
	shr.u32 	%r104, %r103, 29;
	add.s32 	%r105, %r102, %r104;
	shr.s32 	%r9, %r105, 3;
	shl.b32 	%r106, %r7, 3;
	add.s32 	%r10, %r106, %r5;
	shl.b32 	%r107, %r6, 5;
	shl.b32 	%r108, %r8, 3;
	or.b32  	%r11, %r107, %r108;
	add.s32 	%r12, %r3, %r4;
	max.u32 	%r109, %r12, 256;
	setp.lt.u32 	%p2, %r12, 256;
	selp.u32 	%r110, 1, 0, %p2;
	add.s32 	%r111, %r12, %r110;
	sub.s32 	%r112, %r109, %r111;
	div.u32 	%r113, %r112, %r4;
	add.s32 	%r13, %r113, %r110;
	max.u32 	%r114, %r12, 128;
	setp.lt.u32 	%p3, %r12, 128;
	selp.u32 	%r115, 1, 0, %p3;
	add.s32 	%r116, %r12, %r115;
	sub.s32 	%r117, %r114, %r116;
	div.u32 	%r118, %r117, %r4;
	add.s32 	%r14, %r118, %r115;
	and.b32  	%r15, %r13, 3;
	shl.b32 	%r119, %r3, 2;
	and.b32  	%r120, %r119, 4;
	shr.u32 	%r121, %r3, 1;
	add.s32 	%r122, %r1, %r121;
	mad.lo.s32 	%r16, %r122, %r92, %r120;
	shl.b32 	%r123, %r3, 11;
	and.b32  	%r124, %r123, 2048;
	mov.u32 	%r125, _ZZ17sgemm_warp_tilingILi128ELi64ELi8ELi64ELi32ELi8ELi8EEvPKfS1_PfiiiffE2As;
	add.s32 	%r126, %r125, %r124;
	shl.b32 	%r127, %r121, 2;
	add.s32 	%r17, %r126, %r127;
	shl.b32 	%r128, %r12, 2;
	and.b32  	%r129, %r128, 4;
	shr.u32 	%r130, %r12, 1;
	add.s32 	%r131, %r1, %r130;
	mad.lo.s32 	%r18, %r131, %r92, %r129;
	shl.b32 	%r132, %r12, 11;
	and.b32  	%r133, %r132, 2048;
	add.s32 	%r134, %r125, %r133;
	shl.b32 	%r135, %r130, 2;
	add.s32 	%r19, %r134, %r135;
	add.s32 	%r20, %r12, %r4;
	shl.b32 	%r136, %r20, 2;
	and.b32  	%r137, %r136, 4;
	shr.u32 	%r138, %r20, 1;
	add.s32 	%r139, %r1, %r138;
	mad.lo.s32 	%r21, %r139, %r92, %r137;
	shl.b32 	%r140, %r20, 11;
	and.b32  	%r141, %r140, 2048;
	add.s32 	%r142, %r125, %r141;
	shl.b32 	%r143, %r138, 2;
	add.s32 	%r22, %r142, %r143;
	add.s32 	%r23, %r20, %r4;
	and.b32  	%r24, %r14, 3;
	and.b32  	%r144, %r119, 60;
	shr.u32 	%r25, %r3, 4;
	add.s32 	%r26, %r144, %r2;
	shl.b32 	%r145, %r25, 8;
	mov.u32 	%r146, _ZZ17sgemm_warp_tilingILi128ELi64ELi8ELi64ELi32ELi8ELi8EEvPKfS1_PfiiiffE2Bs;
	add.s32 	%r147, %r146, %r145;
	shl.b32 	%r148, %r3, 4;
	and.b32  	%r149, %r148, 240;
	add.s32 	%r27, %r147, %r149;
	and.b32  	%r150, %r128, 60;
	shr.u32 	%r28, %r12, 4;
	add.s32 	%r29, %r150, %r2;
	shl.b32 	%r151, %r28, 8;
	add.s32 	%r152, %r146, %r151;
	shl.b32 	%r153, %r12, 4;
	and.b32  	%r154, %r153, 240;
	add.s32 	%r30, %r152, %r154;
	and.b32  	%r155, %r136, 60;
	shr.u32 	%r31, %r20, 4;
	add.s32 	%r32, %r155, %r2;
	shl.b32 	%r156, %r31, 8;
	add.s32 	%r157, %r146, %r156;
	shl.b32 	%r158, %r20, 4;
	and.b32  	%r159, %r158, 240;
	add.s32 	%r33, %r157, %r159;
	mov.b32 	%r290, 0;
	mov.f32 	%f653, 0f00000000;
	shl.b32 	%r269, %r10, 2;
	shl.b32 	%r274, %r11, 2;
$L__BB54_2:
	setp.gt.u32 	%p4, %r3, 255;
	shl.b32 	%r38, %r290, 3;
	@%p4 bra 	$L__BB54_10;
	setp.eq.s32 	%p5, %r15, 3;
	mov.u32 	%r291, %r3;
	@%p5 bra 	$L__BB54_7;
	setp.eq.s32 	%p6, %r15, 0;
	add.s32 	%r160, %r38, %r16;
	mul.wide.s32 	%rd16, %r160, 4;
	add.s64 	%rd17, %rd2, %rd16;
	ld.global.nc.v4.f32 	{%f261, %f262, %f263, %f264}, [%rd17];
	st.shared.f32 	[%r17], %f261;
	st.shared.f32 	[%r17+512], %f262;
	st.shared.f32 	[%r17+1024], %f263;
	st.shared.f32 	[%r17+1536], %f264;
	mov.u32 	%r291, %r12;
	@%p6 bra 	$L__BB54_7;
	setp.eq.s32 	%p7, %r15, 1;
	add.s32 	%r161, %r38, %r18;
	mul.wide.s32 	%rd18, %r161, 4;
	add.s64 	%rd19, %rd2, %rd18;
	ld.global.nc.v4.f32 	{%f265, %f266, %f267, %f268}, [%rd19];
	st.shared.f32 	[%r19], %f265;
	st.shared.f32 	[%r19+512], %f266;
	st.shared.f32 	[%r19+1024], %f267;
	st.shared.f32 	[%r19+1536], %f268;
	mov.u32 	%r291, %r20;
	@%p7 bra 	$L__BB54_7;
	add.s32 	%r162, %r38, %r21;
	mul.wide.s32 	%rd20, %r162, 4;
	add.s64 	%rd21, %rd2, %rd20;
	ld.global.nc.v4.f32 	{%f269, %f270, %f271, %f272}, [%rd21];
	st.shared.f32 	[%r22], %f269;
	st.shared.f32 	[%r22+512], %f270;
	st.shared.f32 	[%r22+1024], %f271;
	st.shared.f32 	[%r22+1536], %f272;
	mov.u32 	%r291, %r23;
$L__BB54_7:
	setp.lt.u32 	%p8, %r13, 3;
	@%p8 bra 	$L__BB54_10;
	shl.b32 	%r293, %r291, 2;
	shl.b32 	%r163, %r4, 3;
	add.s32 	%r299, %r163, %r293;
	shl.b32 	%r164, %r4, 1;
	add.s32 	%r298, %r164, %r291;
	mad.lo.s32 	%r297, %r4, 12, %r293;
	mad.lo.s32 	%r296, %r4, 3, %r291;
	add.s32 	%r295, %r4, %r291;
	shl.b32 	%r294, %r295, 2;
$L__BB54_9:
	.pragma "nounroll";
	and.b32  	%r165, %r293, 4;
	shr.u32 	%r166, %r291, 1;
	add.s32 	%r167, %r165, %r38;
	add.s32 	%r168, %r1, %r166;
	mad.lo.s32 	%r169, %r168, %r92, %r167;
	mul.wide.s32 	%rd22, %r169, 4;
	add.s64 	%rd23, %rd2, %rd22;
	ld.global.nc.v4.f32 	{%f273, %f274, %f275, %f276}, [%rd23];
	shl.b32 	%r170, %r293, 9;
	and.b32  	%r171, %r170, 2048;
	mov.u32 	%r172, _ZZ17sgemm_warp_tilingILi128ELi64ELi8ELi64ELi32ELi8ELi8EEvPKfS1_PfiiiffE2As;
	add.s32 	%r173, %r172, %r171;
	shl.b32 	%r174, %r166, 2;
	add.s32 	%r175, %r173, %r174;
	st.shared.f32 	[%r175], %f273;
	st.shared.f32 	[%r175+512], %f274;
	st.shared.f32 	[%r175+1024], %f275;
	st.shared.f32 	[%r175+1536], %f276;
	add.s32 	%r176, %r291, %r4;
	and.b32  	%r177, %r294, 4;
	shr.u32 	%r178, %r295, 1;
	add.s32 	%r179, %r177, %r38;
	add.s32 	%r180, %r1, %r178;
	mad.lo.s32 	%r181, %r180, %r92, %r179;
	mul.wide.s32 	%rd24, %r181, 4;
	add.s64 	%rd25, %rd2, %rd24;
	ld.global.nc.v4.f32 	{%f277, %f278, %f279, %f280}, [%rd25];
	shl.b32 	%r182, %r294, 9;
	and.b32  	%r183, %r182, 2048;
	add.s32 	%r184, %r172, %r183;
	shl.b32 	%r185, %r178, 2;
	add.s32 	%r186, %r184, %r185;
	st.shared.f32 	[%r186], %f277;
	st.shared.f32 	[%r186+512], %f278;
	st.shared.f32 	[%r186+1024], %f279;
	st.shared.f32 	[%r186+1536], %f280;
	add.s32 	%r187, %r176, %r4;
	and.b32  	%r188, %r299, 4;
	shr.u32 	%r189, %r298, 1;
	add.s32 	%r190, %r188, %r38;
	add.s32 	%r191, %r1, %r189;
	mad.lo.s32 	%r192, %r191, %r92, %r190;
	mul.wide.s32 	%rd26, %r192, 4;
	add.s64 	%rd27, %rd2, %rd26;
	ld.global.nc.v4.f32 	{%f281, %f282, %f283, %f284}, [%rd27];
	shl.b32 	%r193, %r299, 9;
	and.b32  	%r194, %r193, 2048;
	add.s32 	%r195, %r172, %r194;
	shl.b32 	%r196, %r189, 2;
	add.s32 	%r197, %r195, %r196;
	st.shared.f32 	[%r197], %f281;
	st.shared.f32 	[%r197+512], %f282;
	st.shared.f32 	[%r197+1024], %f283;
	st.shared.f32 	[%r197+1536], %f284;
	add.s32 	%r198, %r187, %r4;
	and.b32  	%r199, %r297, 4;
	shr.u32 	%r200, %r296, 1;
	add.s32 	%r201, %r199, %r38;
	add.s32 	%r202, %r1, %r200;
	mad.lo.s32 	%r203, %r202, %r92, %r201;
	mul.wide.s32 	%rd28, %r203, 4;
	add.s64 	%rd29, %rd2, %rd28;
	ld.global.nc.v4.f32 	{%f285, %f286, %f287, %f288}, [%rd29];
	shl.b32 	%r204, %r297, 9;
	and.b32  	%r205, %r204, 2048;
	add.s32 	%r206, %r172, %r205;
	shl.b32 	%r207, %r200, 2;
	add.s32 	%r208, %r206, %r207;
	st.shared.f32 	[%r208], %f285;
	st.shared.f32 	[%r208+512], %f286;
	st.shared.f32 	[%r208+1024], %f287;
	st.shared.f32 	[%r208+1536], %f288;
	add.s32 	%r291, %r198, %r4;
	shl.b32 	%r209, %r4, 4;
	add.s32 	%r299, %r299, %r209;
	shl.b32 	%r210, %r4, 2;
	add.s32 	%r298, %r298, %r210;
	add.s32 	%r297, %r297, %r209;
	add.s32 	%r296, %r296, %r210;
	add.s32 	%r295, %r295, %r210;
	add.s32 	%r294, %r294, %r209;
	add.s32 	%r293, %r293, %r209;
	setp.lt.u32 	%p9, %r291, 256;
	@%p9 bra 	$L__BB54_9;
$L__BB54_10:
	setp.gt.u32 	%p10, %r3, 127;
	@%p10 bra 	$L__BB54_17;
	setp.eq.s32 	%p11, %r24, 3;
	mov.u32 	%r292, %r3;
	@%p11 bra 	$L__BB54_15;
	setp.eq.s32 	%p12, %r24, 0;
	add.s32 	%r211, %r38, %r25;
	mad.lo.s32 	%r212, %r211, %r91, %r26;
	mul.wide.s32 	%rd30, %r212, 4;
	add.s64 	%rd31, %rd3, %rd30;
	ld.global.nc.v4.f32 	{%f289, %f290, %f291, %f292}, [%rd31];
	st.shared.f32 	[%r27], %f289;
	st.shared.f32 	[%r27+4], %f290;
	st.shared.f32 	[%r27+8], %f291;
	st.shared.f32 	[%r27+12], %f292;
	mov.u32 	%r292, %r12;
	@%p12 bra 	$L__BB54_15;
	setp.eq.s32 	%p13, %r24, 1;
	add.s32 	%r213, %r38, %r28;
	mad.lo.s32 	%r214, %r213, %r91, %r29;
	mul.wide.s32 	%rd32, %r214, 4;
	add.s64 	%rd33, %rd3, %rd32;
	ld.global.nc.v4.f32 	{%f293, %f294, %f295, %f296}, [%rd33];
	st.shared.f32 	[%r30], %f293;
	st.shared.f32 	[%r30+4], %f294;
	st.shared.f32 	[%r30+8], %f295;
	st.shared.f32 	[%r30+12], %f296;
	mov.u32 	%r292, %r20;
	@%p13 bra 	$L__BB54_15;
	add.s32 	%r215, %r38, %r31;
	mad.lo.s32 	%r216, %r215, %r91, %r32;
	mul.wide.s32 	%rd34, %r216, 4;
	add.s64 	%rd35, %rd3, %rd34;
	ld.global.nc.v4.f32 	{%f297, %f298, %f299, %f300}, [%rd35];
	st.shared.f32 	[%r33], %f297;
	st.shared.f32 	[%r33+4], %f298;
	st.shared.f32 	[%r33+8], %f299;
	st.shared.f32 	[%r33+12], %f300;
	mov.u32 	%r292, %r23;
$L__BB54_15:
	setp.lt.u32 	%p14, %r14, 3;
	@%p14 bra 	$L__BB54_17;
$L__BB54_16:
	.pragma "nounroll";
	shl.b32 	%r217, %r292, 2;
	and.b32  	%r218, %r217, 60;
	shr.u32 	%r219, %r292, 4;
	add.s32 	%r220, %r218, %r2;
	add.s32 	%r221, %r38, %r219;
	mad.lo.s32 	%r222, %r221, %r91, %r220;
	mul.wide.s32 	%rd36, %r222, 4;
	add.s64 	%rd37, %rd3, %rd36;
	ld.global.nc.v4.f32 	{%f301, %f302, %f303, %f304}, [%rd37];
	shl.b32 	%r223, %r219, 8;
	mov.u32 	%r224, _ZZ17sgemm_warp_tilingILi128ELi64ELi8ELi64ELi32ELi8ELi8EEvPKfS1_PfiiiffE2Bs;
	add.s32 	%r225, %r224, %r223;
	shl.b32 	%r226, %r292, 4;
	and.b32  	%r227, %r226, 240;
	add.s32 	%r228, %r225, %r227;
	st.shared.f32 	[%r228], %f301;
	st.shared.f32 	[%r228+4], %f302;
	st.shared.f32 	[%r228+8], %f303;
	st.shared.f32 	[%r228+12], %f304;
	add.s32 	%r229, %r292, %r4;
	shl.b32 	%r230, %r229, 2;
	and.b32  	%r231, %r230, 60;
	shr.u32 	%r232, %r229, 4;
	add.s32 	%r233, %r231, %r2;
	add.s32 	%r234, %r38, %r232;
	mad.lo.s32 	%r235, %r234, %r91, %r233;
	mul.wide.s32 	%rd38, %r235, 4;
	add.s64 	%rd39, %rd3, %rd38;
	ld.global.nc.v4.f32 	{%f305, %f306, %f307, %f308}, [%rd39];
	shl.b32 	%r236, %r232, 8;
	add.s32 	%r237, %r224, %r236;
	shl.b32 	%r238, %r229, 4;
	and.b32  	%r239, %r238, 240;
	add.s32 	%r240, %r237, %r239;
	st.shared.f32 	[%r240], %f305;
	st.shared.f32 	[%r240+4], %f306;
	st.shared.f32 	[%r240+8], %f307;
	st.shared.f32 	[%r240+12], %f308;
	add.s32 	%r241, %r229, %r4;
	shl.b32 	%r242, %r241, 2;
	and.b32  	%r243, %r242, 60;
	shr.u32 	%r244, %r241, 4;
	add.s32 	%r245, %r243, %r2;
	add.s32 	%r246, %r38, %r244;
	mad.lo.s32 	%r247, %r246, %r91, %r245;
	mul.wide.s32 	%rd40, %r247, 4;
	add.s64 	%rd41, %rd3, %rd40;
	ld.global.nc.v4.f32 	{%f309, %f310, %f311, %f312}, [%rd41];
	shl.b32 	%r248, %r244, 8;
	add.s32 	%r249, %r224, %r248;
	shl.b32 	%r250, %r241, 4;
	and.b32  	%r251, %r250, 240;
	add.s32 	%r252, %r249, %r251;
	st.shared.f32 	[%r252], %f309;
	st.shared.f32 	[%r252+4], %f310;
	st.shared.f32 	[%r252+8], %f311;
	st.shared.f32 	[%r252+12], %f312;
	add.s32 	%r253, %r241, %r4;
	shl.b32 	%r254, %r253, 2;
	and.b32  	%r255, %r254, 60;
	shr.u32 	%r256, %r253, 4;
	add.s32 	%r257, %r255, %r2;
	add.s32 	%r258, %r38, %r256;
	mad.lo.s32 	%r259, %r258, %r91, %r257;
	mul.wide.s32 	%rd42, %r259, 4;
	add.s64 	%rd43, %rd3, %rd42;
	ld.global.nc.v4.f32 	{%f313, %f314, %f315, %f316}, [%rd43];
	shl.b32 	%r260, %r256, 8;
	add.s32 	%r261, %r224, %r260;
	shl.b32 	%r262, %r253, 4;
	and.b32  	%r263, %r262, 240;
	add.s32 	%r264, %r261, %r263;
	st.shared.f32 	[%r264], %f313;
	st.shared.f32 	[%r264+4], %f314;
	st.shared.f32 	[%r264+8], %f315;
	st.shared.f32 	[%r264+12], %f316;
	add.s32 	%r292, %r253, %r4;
	setp.lt.u32 	%p15, %r292, 128;
	@%p15 bra 	$L__BB54_16;
$L__BB54_17:
	bar.sync 	0;
	mov.b32 	%r302, 0;
$L__BB54_18:
	shl.b32 	%r266, %r302, 9;
	mov.u32 	%r267, _ZZ17sgemm_warp_tilingILi128ELi64ELi8ELi64ELi32ELi8ELi8EEvPKfS1_PfiiiffE2As;
	add.s32 	%r268, %r267, %r266;
	add.s32 	%r270, %r268, %r269;
	ld.shared.f32 	%f317, [%r270];
	ld.shared.f32 	%f318, [%r270+4];
	ld.shared.f32 	%f319, [%r270+8];
	ld.shared.f32 	%f320, [%r270+12];
	ld.shared.f32 	%f321, [%r270+16];
	ld.shared.f32 	%f322, [%r270+20];
	ld.shared.f32 	%f323, [%r270+24];
	ld.shared.f32 	%f324, [%r270+28];
	shl.b32 	%r271, %r302, 8;
	mov.u32 	%r272, _ZZ17sgemm_warp_tilingILi128ELi64ELi8ELi64ELi32ELi8ELi8EEvPKfS1_PfiiiffE2Bs;
	add.s32 	%r273, %r272, %r271;
	add.s32 	%r275, %r273, %r274;
	ld.shared.f32 	%f325, [%r275];
	ld.shared.f32 	%f326, [%r275+4];
	ld.shared.f32 	%f327, [%r275+8];
	ld.shared.f32 	%f328, [%r275+12];
	ld.shared.f32 	%f329, [%r275+16];
	ld.shared.f32 	%f330, [%r275+20];
	ld.shared.f32 	%f331, [%r275+24];
	ld.shared.f32 	%f332, [%r275+28];
	fma.rn.f32 	%f716, %f317, %f325, %f716;
	fma.rn.f32 	%f715, %f317, %f326, %f715;
	fma.rn.f32 	%f714, %f317, %f327, %f714;
	fma.rn.f32 	%f713, %f317, %f328, %f713;
	fma.rn.f32 	%f712, %f317, %f329, %f712;
	fma.rn.f32 	%f711, %f317, %f330, %f711;
	fma.rn.f32 	%f710, %f317, %f331, %f710;
	fma.rn.f32 	%f709, %f317, %f332, %f709;
	fma.rn.f32 	%f708, %f318, %f325, %f708;
	fma.rn.f32 	%f707, %f318, %f326, %f707;
	fma.rn.f32 	%f706, %f318, %f327, %f706;
	fma.rn.f32 	%f705, %f318, %f328, %f705;
	fma.rn.f32 	%f704, %f318, %f329, %f704;
	fma.rn.f32 	%f703, %f318, %f330, %f703;
	fma.rn.f32 	%f702, %f318, %f331, %f702;
	fma.rn.f32 	%f701, %f318, %f332, %f701;
	fma.rn.f32 	%f700, %f319, %f325, %f700;
	fma.rn.f32 	%f699, %f319, %f326, %f699;
	fma.rn.f32 	%f698, %f319, %f327, %f698;
	fma.rn.f32 	%f697, %f319, %f328, %f697;
	fma.rn.f32 	%f696, %f319, %f329, %f696;
	fma.rn.f32 	%f695, %f319, %f330, %f695;
	fma.rn.f32 	%f694, %f319, %f331, %f694;
	fma.rn.f32 	%f693, %f319, %f332, %f693;
	fma.rn.f32 	%f692, %f320, %f325, %f692;
	fma.rn.f32 	%f691, %f320, %f326, %f691;
	fma.rn.f32 	%f690, %f320, %f327, %f690;
	fma.rn.f32 	%f689, %f320, %f328, %f689;
	fma.rn.f32 	%f688, %f320, %f329, %f688;
	fma.rn.f32 	%f687, %f320, %f330, %f687;
	fma.rn.f32 	%f686, %f320, %f331, %f686;
	fma.rn.f32 	%f685, %f320, %f332, %f685;
	fma.rn.f32 	%f684, %f321, %f325, %f684;
	fma.rn.f32 	%f683, %f321, %f326, %f683;
	fma.rn.f32 	%f682, %f321, %f327, %f682;
	fma.rn.f32 	%f681, %f321, %f328, %f681;
	fma.rn.f32 	%f680, %f321, %f329, %f680;
	fma.rn.f32 	%f679, %f321, %f330, %f679;
	fma.rn.f32 	%f678, %f321, %f331, %f678;
	fma.rn.f32 	%f677, %f321, %f332, %f677;
	fma.rn.f32 	%f676, %f322, %f325, %f676;
	fma.rn.f32 	%f675, %f322, %f326, %f675;
	fma.rn.f32 	%f674, %f322, %f327, %f674;
	fma.rn.f32 	%f673, %f322, %f328, %f673;
	fma.rn.f32 	%f672, %f322, %f329, %f672;
	fma.rn.f32 	%f671, %f322, %f330, %f671;
	fma.rn.f32 	%f670, %f322, %f331, %f670;
	fma.rn.f32 	%f669, %f322, %f332, %f669;
	fma.rn.f32 	%f668, %f323, %f325, %f668;
	fma.rn.f32 	%f667, %f323, %f326, %f667;
	fma.rn.f32 	%f666, %f323, %f327, %f666;
	fma.rn.f32 	%f665, %f323, %f328, %f665;
	fma.rn.f32 	%f664, %f323, %f329, %f664;
	fma.rn.f32 	%f663, %f323, %f330, %f663;
	fma.rn.f32 	%f662, %f323, %f331, %f662;
	fma.rn.f32 	%f661, %f323, %f332, %f661;
	fma.rn.f32 	%f660, %f324, %f325, %f660;
	fma.rn.f32 	%f659, %f324, %f326, %f659;
	fma.rn.f32 	%f658, %f324, %f327, %f658;
	fma.rn.f32 	%f657, %f324, %f328, %f657;
	fma.rn.f32 	%f656, %f324, %f329, %f656;
	fma.rn.f32 	%f655, %f324, %f330, %f655;
	fma.rn.f32 	%f654, %f324, %f331, %f654;
	fma.rn.f32 	%f653, %f324, %f332, %f653;
	add.s32 	%r302, %r302, 1;
	setp.ne.s32 	%p16, %r302, 8;
	@%p16 bra 	$L__BB54_18;
	bar.sync 	0;
	add.s32 	%r68, %r290, 1;
	setp.eq.s32 	%p17, %r290, %r9;
	mov.u32 	%r290, %r68;
	@%p17 bra 	$L__BB54_20;
	bra.uni 	$L__BB54_2;
$L__BB54_20:
	add.s32 	%r276, %r5, %r1;
	shl.b32 	%r277, %r7, 3;
	add.s32 	%r34, %r276, %r277;
	shl.b32 	%r278, %r6, 5;
	shl.b32 	%r279, %r8, 3;
	add.s32 	%r280, %r279, %r2;
	add.s32 	%r281, %r280, %r278;
	setp.lt.s32 	%p18, %r34, %r90;
	mul.lo.s32 	%r36, %r34, %r91;
	setp.lt.s32 	%p19, %r281, %r91;
	and.pred  	%p20, %p18, %p19;
	@%p20 bra 	$L__BB54_21;
	bra.uni 	$L__BB54_22;
$L__BB54_21:
	add.s32 	%r282, %r281, %r36;
	mul.wide.s32 	%rd44, %r282, 4;
	add.s64 	%rd45, %rd1, %rd44;
	ld.global.f32 	%f333, [%rd45];
	mul.f32 	%f334, %f258, %f333;
	fma.rn.f32 	%f335, %f257, %f716, %f334;
	st.global.f32 	[%rd45], %f335;
$L__BB54_22:
	setp.ge.s32 	%p21, %r34, %r90;
	add.s32 	%r69, %r281, 1;
	setp.ge.s32 	%p22, %r69, %r91;
	cvt.s64.s32 	%rd46, %r36;
	cvt.s64.s32 	%rd4, %r281;
	add.s64 	%rd47, %rd4, %rd46;
	shl.b64 	%rd48, %rd47, 2;
	add.s64 	%rd5, %rd1, %rd48;
	or.pred  	%p23, %p21, %p22;
	@%p23 bra 	$L__BB54_24;
	ld.global.f32 	%f336, [%rd5+4];
	mul.f32 	%f337, %f258, %f336;
	fma.rn.f32 	%f338, %f257, %f715, %f337;
	st.global.f32 	[%rd5+4], %f338;
$L__BB54_24:
	add.s32 	%r70, %r281, 2;
	setp.ge.s32 	%p25, %r70, %r91;
	or.pred  	%p26, %p21, %p25;
	@%p26 bra 	$L__BB54_26;
	ld.global.f32 	%f339, [%rd5+8];
	mul.f32 	%f340, %f258, %f339;
	fma.rn.f32 	%f341, %f257, %f714, %f340;
	st.global.f32 	[%rd5+8], %f341;
$L__BB54_26:
	add.s32 	%r71, %r281, 3;
	setp.ge.s32 	%p28, %r71, %r91;
	or.pred  	%p29, %p21, %p28;
	@%p29 bra 	$L__BB54_28;
	ld.global.f32 	%f342, [%rd5+12];
	mul.f32 	%f343, %f258, %f342;
	fma.rn.f32 	%f344, %f257, %f713, %f343;
	st.global.f32 	[%rd5+12], %f344;
$L__BB54_28:
	add.s32 	%r72, %r281, 4;
	setp.ge.s32 	%p31, %r72, %r91;
	or.pred  	%p32, %p21, %p31;
	@%p32 bra 	$L__BB54_30;
	ld.global.f32 	%f345, [%rd5+16];
	mul.f32 	%f346, %f258, %f345;
	fma.rn.f32 	%f347, %f257, %f712, %f346;
	st.global.f32 	[%rd5+16], %f347;
$L__BB54_30:
	add.s32 	%r73, %r281, 5;
	setp.ge.s32 	%p34, %r73, %r91;
	or.pred  	%p35, %p21, %p34;
	@%p35 bra 	$L__BB54_32;
	ld.global.f32 	%f348, [%rd5+20];
	mul.f32 	%f349, %f258, %f348;
	fma.rn.f32 	%f350, %f257, %f711, %f349;
	st.global.f32 	[%rd5+20], %f350;
$L__BB54_32:
	add.s32 	%r74, %r281, 6;
	setp.ge.s32 	%p37, %r74, %r91;
	or.pred  	%p38, %p21, %p37;
	@%p38 bra 	$L__BB54_34;
	ld.global.f32 	%f351, [%rd5+24];
	mul.f32 	%f352, %f258, %f351;
	fma.rn.f32 	%f353, %f257, %f710, %f352;
	st.global.f32 	[%rd5+24], %f353;
$L__BB54_34:
	add.s32 	%r75, %r281, 7;
	setp.ge.s32 	%p40, %r75, %r91;
	or.pred  	%p41, %p21, %p40;
	@%p41 bra 	$L__BB54_36;
	ld.global.f32 	%f354, [%rd5+28];
	mul.f32 	%f355, %f258, %f354;
	fma.rn.f32 	%f356, %f257, %f709, %f355;
	st.global.f32 	[%rd5+28], %f356;
$L__BB54_36:
	setp.ge.s32 	%p42, %r281, %r91;
	add.s32 	%r76, %r34, 1;
	setp.ge.s32 	%p43, %r76, %r90;
	add.s32 	%r77, %r36, %r91;
	or.pred  	%p44, %p43, %p42;
	@%p44 bra 	$L__BB54_38;
	add.s32 	%r283, %r281, %r77;
	mul.wide.s32 	%rd49, %r283, 4;
	add.s64 	%rd50, %rd1, %rd49;
	ld.global.f32 	%f357, [%rd50];
	mul.f32 	%f358, %f258, %f357;
	fma.rn.f32 	%f359, %f257, %f708, %f358;
	st.global.f32 	[%rd50], %f359;
$L__BB54_38:
	cvt.s64.s32 	%rd51, %r77;
	add.s64 	%rd52, %rd4, %rd51;
	shl.b64 	%rd53, %rd52, 2;
	add.s64 	%rd6, %rd1, %rd53;
	or.pred  	%p47, %p43, %p22;
	@%p47 bra 	$L__BB54_40;
	ld.global.f32 	%f360, [%rd6+4];
	mul.f32 	%f361, %f258, %f360;
	fma.rn.f32 	%f362, %f257, %f707, %f361;
	st.global.f32 	[%rd6+4], %f362;
$L__BB54_40:
	or.pred  	%p50, %p43, %p25;
	@%p50 bra 	$L__BB54_42;
	ld.global.f32 	%f363, [%rd6+8];
	mul.f32 	%f364, %f258, %f363;
	fma.rn.f32 	%f365, %f257, %f706, %f364;
	st.global.f32 	[%rd6+8], %f365;
$L__BB54_42:
	or.pred  	%p53, %p43, %p28;
	@%p53 bra 	$L__BB54_44;
	ld.global.f32 	%f366, [%rd6+12];
	mul.f32 	%f367, %f258, %f366;
	fma.rn.f32 	%f368, %f257, %f705, %f367;
	st.global.f32 	[%rd6+12], %f368;
$L__BB54_44:
	setp.ge.s32 	%p54, %r76, %r90;
	setp.ge.s32 	%p55, %r72, %r91;
	or.pred  	%p56, %p54, %p55;
	@%p56 bra 	$L__BB54_46;
	ld.global.f32 	%f369, [%rd6+16];
	mul.f32 	%f370, %f258, %f369;
	fma.rn.f32 	%f371, %f257, %f704, %f370;
	st.global.f32 	[%rd6+16], %f371;
$L__BB54_46:
	setp.ge.s32 	%p58, %r73, %r91;
	or.pred  	%p59, %p54, %p58;
	@%p59 bra 	$L__BB54_48;
	ld.global.f32 	%f372, [%rd6+20];
	mul.f32 	%f373, %f258, %f372;
	fma.rn.f32 	%f374, %f257, %f703, %f373;
	st.global.f32 	[%rd6+20], %f374;
$L__BB54_48:
	setp.ge.s32 	%p61, %r74, %r91;
	or.pred  	%p62, %p54, %p61;
	@%p62 bra 	$L__BB54_50;
	ld.global.f32 	%f375, [%rd6+24];
	mul.f32 	%f376, %f258, %f375;
	fma.rn.f32 	%f377, %f257, %f702, %f376;
	st.global.f32 	[%rd6+24], %f377;
$L__BB54_50:
	setp.ge.s32 	%p64, %r75, %r91;
	or.pred  	%p65, %p54, %p64;
	@%p65 bra 	$L__BB54_52;
	ld.global.f32 	%f378, [%rd6+28];
	mul.f32 	%f379, %f258, %f378;
	fma.rn.f32 	%f380, %f257, %f701, %f379;
	st.global.f32 	[%rd6+28], %f380;
$L__BB54_52:
	setp.ge.s32 	%p66, %r281, %r91;
	add.s32 	%r78, %r34, 2;
	setp.ge.s32 	%p67, %r78, %r90;
	add.s32 	%r79, %r77, %r91;
	or.pred  	%p68, %p67, %p66;
	@%p68 bra 	$L__BB54_54;
	add.s32 	%r284, %r281, %r79;
	mul.wide.s32 	%rd54, %r284, 4;
	add.s64 	%rd55, %rd1, %rd54;
	ld.global.f32 	%f381, [%rd55];
	mul.f32 	%f382, %f258, %f381;
	fma.rn.f32 	%f383, %f257, %f700, %f382;
	st.global.f32 	[%rd55], %f383;
$L__BB54_54:
	setp.ge.s32 	%p70, %r69, %r91;
	cvt.s64.s32 	%rd56, %r79;
	add.s64 	%rd57, %rd4, %rd56;
	shl.b64 	%rd58, %rd57, 2;
	add.s64 	%rd7, %rd1, %rd58;
	or.pred  	%p71, %p67, %p70;
	@%p71 bra 	$L__BB54_56;
	ld.global.f32 	%f384, [%rd7+4];
	mul.f32 	%f385, %f258, %f384;
	fma.rn.f32 	%f386, %f257, %f699, %f385;
	st.global.f32 	[%rd7+4], %f386;
$L__BB54_56:
	setp.ge.s32 	%p73, %r70, %r91;
	or.pred  	%p74, %p67, %p73;
	@%p74 bra 	$L__BB54_58;
	ld.global.f32 	%f387, [%rd7+8];
	mul.f32 	%f388, %f258, %f387;
	fma.rn.f32 	%f389, %f257, %f698, %f388;
	st.global.f32 	[%rd7+8], %f389;
$L__BB54_58:
	setp.ge.s32 	%p76, %r71, %r91;
	or.pred  	%p77, %p67, %p76;
	@%p77 bra 	$L__BB54_60;
	ld.global.f32 	%f390, [%rd7+12];
	mul.f32 	%f391, %f258, %f390;
	fma.rn.f32 	%f392, %f257, %f697, %f391;
	st.global.f32 	[%rd7+12], %f392;
$L__BB54_60:
	or.pred  	%p80, %p67, %p55;
	@%p80 bra 	$L__BB54_62;
	ld.global.f32 	%f393, [%rd7+16];
	mul.f32 	%f394, %f258, %f393;
	fma.rn.f32 	%f395, %f257, %f696, %f394;
	st.global.f32 	[%rd7+16], %f395;
$L__BB54_62:
	or.pred  	%p83, %p67, %p58;
	@%p83 bra 	$L__BB54_64;
	ld.global.f32 	%f396, [%rd7+20];
	mul.f32 	%f397, %f258, %f396;
	fma.rn.f32 	%f398, %f257, %f695, %f397;
	st.global.f32 	[%rd7+20], %f398;
$L__BB54_64:
	setp.ge.s32 	%p84, %r78, %r90;
	setp.ge.s32 	%p85, %r74, %r91;
	or.pred  	%p86, %p84, %p85;
	@%p86 bra 	$L__BB54_66;
	ld.global.f32 	%f399, [%rd7+24];
	mul.f32 	%f400, %f258, %f399;
	fma.rn.f32 	%f401, %f257, %f694, %f400;
	st.global.f32 	[%rd7+24], %f401;
$L__BB54_66:
	setp.ge.s32 	%p87, %r78, %r90;
	setp.ge.s32 	%p88, %r75, %r91;
	or.pred  	%p89, %p87, %p88;
	@%p89 bra 	$L__BB54_68;
	ld.global.f32 	%f402, [%rd7+28];
	mul.f32 	%f403, %f258, %f402;
	fma.rn.f32 	%f404, %f257, %f693, %f403;
	st.global.f32 	[%rd7+28], %f404;
$L__BB54_68:
	setp.ge.s32 	%p90, %r281, %r91;
	add.s32 	%r80, %r34, 3;
	setp.ge.s32 	%p91, %r80, %r90;
	add.s32 	%r81, %r79, %r91;
	or.pred  	%p92, %p91, %p90;
	@%p92 bra 	$L__BB54_70;
	add.s32 	%r285, %r281, %r81;
	mul.wide.s32 	%rd59, %r285, 4;
	add.s64 	%rd60, %rd1, %rd59;
	ld.global.f32 	%f405, [%rd60];
	mul.f32 	%f406, %f258, %f405;
	fma.rn.f32 	%f407, %f257, %f692, %f406;
	st.global.f32 	[%rd60], %f407;
$L__BB54_70:
	setp.ge.s32 	%p93, %r80, %r90;
	setp.ge.s32 	%p94, %r69, %r91;
	cvt.s64.s32 	%rd61, %r81;
	add.s64 	%rd62, %rd4, %rd61;
	shl.b64 	%rd63, %rd62, 2;
	add.s64 	%rd8, %rd1, %rd63;
	or.pred  	%p95, %p93, %p94;
	@%p95 bra 	$L__BB54_72;
	ld.global.f32 	%f408, [%rd8+4];
	mul.f32 	%f409, %f258, %f408;
	fma.rn.f32 	%f410, %f257, %f691, %f409;
	st.global.f32 	[%rd8+4], %f410;
$L__BB54_72:
	setp.ge.s32 	%p96, %r80, %r90;
	setp.ge.s32 	%p97, %r70, %r91;
	or.pred  	%p98, %p96, %p97;
	@%p98 bra 	$L__BB54_74;
	ld.global.f32 	%f411, [%rd8+8];
	mul.f32 	%f412, %f258, %f411;
	fma.rn.f32 	%f413, %f257, %f690, %f412;
	st.global.f32 	[%rd8+8], %f413;
$L__BB54_74:
	setp.ge.s32 	%p99, %r80, %r90;
	setp.ge.s32 	%p100, %r71, %r91;
	or.pred  	%p101, %p99, %p100;
	@%p101 bra 	$L__BB54_76;
	ld.global.f32 	%f414, [%rd8+12];
	mul.f32 	%f415, %f258, %f414;
	fma.rn.f32 	%f416, %f257, %f689, %f415;
	st.global.f32 	[%rd8+12], %f416;
$L__BB54_76:
	setp.ge.s32 	%p102, %r80, %r90;
	setp.ge.s32 	%p103, %r72, %r91;
	or.pred  	%p104, %p102, %p103;
	@%p104 bra 	$L__BB54_78;
	ld.global.f32 	%f417, [%rd8+16];
	mul.f32 	%f418, %f258, %f417;
	fma.rn.f32 	%f419, %f257, %f688, %f418;
	st.global.f32 	[%rd8+16], %f419;
$L__BB54_78:
	setp.ge.s32 	%p105, %r80, %r90;
	setp.ge.s32 	%p106, %r73, %r91;
	or.pred  	%p107, %p105, %p106;
	@%p107 bra 	$L__BB54_80;
	ld.global.f32 	%f420, [%rd8+20];
	mul.f32 	%f421, %f258, %f420;
	fma.rn.f32 	%f422, %f257, %f687, %f421;
	st.global.f32 	[%rd8+20], %f422;
$L__BB54_80:
	setp.ge.s32 	%p108, %r80, %r90;
	setp.ge.s32 	%p109, %r74, %r91;
	or.pred  	%p110, %p108, %p109;
	@%p110 bra 	$L__BB54_82;
	ld.global.f32 	%f423, [%rd8+24];
	mul.f32 	%f424, %f258, %f423;
	fma.rn.f32 	%f425, %f257, %f686, %f424;
	st.global.f32 	[%rd8+24], %f425;
$L__BB54_82:
	setp.ge.s32 	%p111, %r80, %r90;
	setp.ge.s32 	%p112, %r75, %r91;
	or.pred  	%p113, %p111, %p112;
	@%p113 bra 	$L__BB54_84;
	ld.global.f32 	%f426, [%rd8+28];
	mul.f32 	%f427, %f258, %f426;
	fma.rn.f32 	%f428, %f257, %f685, %f427;
	st.global.f32 	[%rd8+28], %f428;
$L__BB54_84:
	setp.ge.s32 	%p114, %r281, %r91;
	add.s32 	%r82, %r34, 4;
	setp.ge.s32 	%p115, %r82, %r90;
	add.s32 	%r83, %r81, %r91;
	or.pred  	%p116, %p115, %p114;
	@%p116 bra 	$L__BB54_86;
	add.s32 	%r286, %r281, %r83;
	mul.wide.s32 	%rd64, %r286, 4;
	add.s64 	%rd65, %rd1, %rd64;
	ld.global.f32 	%f429, [%rd65];
	mul.f32 	%f430, %f258, %f429;
	fma.rn.f32 	%f431, %f257, %f684, %f430;
	st.global.f32 	[%rd65], %f431;
$L__BB54_86:
	setp.ge.s32 	%p117, %r82, %r90;
	setp.ge.s32 	%p118, %r69, %r91;
	cvt.s64.s32 	%rd66, %r83;
	add.s64 	%rd67, %rd4, %rd66;
	shl.b64 	%rd68, %rd67, 2;
	add.s64 	%rd9, %rd1, %rd68;
	or.pred  	%p119, %p117, %p118;
	@%p119 bra 	$L__BB54_88;
	ld.global.f32 	%f432, [%rd9+4];
	mul.f32 	%f433, %f258, %f432;
	fma.rn.f32 	%f434, %f257, %f683, %f433;
	st.global.f32 	[%rd9+4], %f434;
$L__BB54_88:
	setp.ge.s32 	%p120, %r82, %r90;
	setp.ge.s32 	%p121, %r70, %r91;
	or.pred  	%p122, %p120, %p121;
	@%p122 bra 	$L__BB54_90;
	ld.global.f32 	%f435, [%rd9+8];
	mul.f32 	%f436, %f258, %f435;
	fma.rn.f32 	%f437, %f257, %f682, %f436;
	st.global.f32 	[%rd9+8], %f437;
$L__BB54_90:
	setp.ge.s32 	%p123, %r82, %r90;
	setp.ge.s32 	%p124, %r71, %r91;
	or.pred  	%p125, %p123, %p124;
	@%p125 bra 	$L__BB54_92;
	ld.global.f32 	%f438, [%rd9+12];
	mul.f32 	%f439, %f258, %f438;
	fma.rn.f32 	%f440, %f257, %f681, %f439;
	st.global.f32 	[%rd9+12], %f440;
$L__BB54_92:
	setp.ge.s32 	%p126, %r82, %r90;
	setp.ge.s32 	%p127, %r72, %r91;
	or.pred  	%p128, %p126, %p127;
	@%p128 bra 	$L__BB54_94;
	ld.global.f32 	%f441, [%rd9+16];
	mul.f32 	%f442, %f258, %f441;
	fma.rn.f32 	%f443, %f257, %f680, %f442;
	st.global.f32 	[%rd9+16], %f443;
$L__BB54_94:
	setp.ge.s32 	%p129, %r82, %r90;
	setp.ge.s32 	%p130, %r73, %r91;
	or.pred  	%p131, %p129, %p130;
	@%p131 bra 	$L__BB54_96;
	ld.global.f32 	%f444, [%rd9+20];
	mul.f32 	%f445, %f258, %f444;
	fma.rn.f32 	%f446, %f257, %f679, %f445;
	st.global.f32 	[%rd9+20], %f446;
$L__BB54_96:
	setp.ge.s32 	%p132, %r82, %r90;
	setp.ge.s32 	%p133, %r74, %r91;
	or.pred  	%p134, %p132, %p133;
	@%p134 bra 	$L__BB54_98;
	ld.global.f32 	%f447, [%rd9+24];
	mul.f32 	%f448, %f258, %f447;
	fma.rn.f32 	%f449, %f257, %f678, %f448;
	st.global.f32 	[%rd9+24], %f449;
$L__BB54_98:
	setp.ge.s32 	%p135, %r82, %r90;
	setp.ge.s32 	%p136, %r75, %r91;
	or.pred  	%p137, %p135, %p136;
	@%p137 bra 	$L__BB54_100;
	ld.global.f32 	%f450, [%rd9+28];
	mul.f32 	%f451, %f258, %f450;
	fma.rn.f32 	%f452, %f257, %f677, %f451;
	st.global.f32 	[%rd9+28], %f452;
$L__BB54_100:
	setp.ge.s32 	%p138, %r281, %r91;
	add.s32 	%r84, %r34, 5;
	setp.ge.s32 	%p139, %r84, %r90;
	add.s32 	%r85, %r83, %r91;
	or.pred  	%p140, %p139, %p138;
	@%p140 bra 	$L__BB54_102;
	add.s32 	%r287, %r281, %r85;
	mul.wide.s32 	%rd69, %r287, 4;
	add.s64 	%rd70, %rd1, %rd69;
	ld.global.f32 	%f453, [%rd70];
	mul.f32 	%f454, %f258, %f453;
	fma.rn.f32 	%f455, %f257, %f676, %f454;
	st.global.f32 	[%rd70], %f455;
$L__BB54_102:
	setp.ge.s32 	%p141, %r84, %r90;
	setp.ge.s32 	%p142, %r69, %r91;
	cvt.s64.s32 	%rd71, %r85;
	add.s64 	%rd72, %rd4, %rd71;
	shl.b64 	%rd73, %rd72, 2;
	add.s64 	%rd10, %rd1, %rd73;
	or.pred  	%p143, %p141, %p142;
	@%p143 bra 	$L__BB54_104;
	ld.global.f32 	%f456, [%rd10+4];
	mul.f32 	%f457, %f258, %f456;
	fma.rn.f32 	%f458, %f257, %f675, %f457;
	st.global.f32 	[%rd10+4], %f458;
$L__BB54_104:
	setp.ge.s32 	%p144, %r84, %r90;
	setp.ge.s32 	%p145, %r70, %r91;
	or.pred  	%p146, %p144, %p145;
	@%p146 bra 	$L__BB54_106;
	ld.global.f32 	%f459, [%rd10+8];
	mul.f32 	%f460, %f258, %f459;
	fma.rn.f32 	%f461, %f257, %f674, %f460;
	st.global.f32 	[%rd10+8], %f461;
$L__BB54_106:
	setp.ge.s32 	%p147, %r84, %r90;
	setp.ge.s32 	%p148, %r71, %r91;
	or.pred  	%p149, %p147, %p148;
	@%p149 bra 	$L__BB54_108;
	ld.global.f32 	%f462, [%rd10+12];
	mul.f32 	%f463, %f258, %f462;
	fma.rn.f32 	%f464, %f257, %f673, %f463;
	st.global.f32 	[%rd10+12], %f464;
$L__BB54_108:
	setp.ge.s32 	%p150, %r84, %r90;
	setp.ge.s32 	%p151, %r72, %r91;
	or.pred  	%p152, %p150, %p151;
	@%p152 bra 	$L__BB54_110;
	ld.global.f32 	%f465, [%rd10+16];
	mul.f32 	%f466, %f258, %f465;
	fma.rn.f32 	%f467, %f257, %f672, %f466;
	st.global.f32 	[%rd10+16], %f467;
$L__BB54_110:
	setp.ge.s32 	%p153, %r84, %r90;
	setp.ge.s32 	%p154, %r73, %r91;
	or.pred  	%p155, %p153, %p154;
	@%p155 bra 	$L__BB54_112;
	ld.global.f32 	%f468, [%rd10+20];
	mul.f32 	%f469, %f258, %f468;
	fma.rn.f32 	%f470, %f257, %f671, %f469;
	st.global.f32 	[%rd10+20], %f470;
$L__BB54_112:
	setp.ge.s32 	%p156, %r84, %r90;
	setp.ge.s32 	%p157, %r74, %r91;
	or.pred  	%p158, %p156, %p157;
	@%p158 bra 	$L__BB54_114;
	ld.global.f32 	%f471, [%rd10+24];
	mul.f32 	%f472, %f258, %f471;
	fma.rn.f32 	%f473, %f257, %f670, %f472;
	st.global.f32 	[%rd10+24], %f473;
$L__BB54_114:
	setp.ge.s32 	%p159, %r84, %r90;
	setp.ge.s32 	%p160, %r75, %r91;
	or.pred  	%p161, %p159, %p160;
	@%p161 bra 	$L__BB54_116;
	ld.global.f32 	%f474, [%rd10+28];
	mul.f32 	%f475, %f258, %f474;
	fma.rn.f32 	%f476, %f257, %f669, %f475;
	st.global.f32 	[%rd10+28], %f476;
$L__BB54_116:
	setp.ge.s32 	%p162, %r281, %r91;
	add.s32 	%r86, %r34, 6;
	setp.ge.s32 	%p163, %r86, %r90;
	add.s32 	%r87, %r85, %r91;
	or.pred  	%p164, %p163, %p162;
	@%p164 bra 	$L__BB54_118;
	add.s32 	%r288, %r281, %r87;
	mul.wide.s32 	%rd74, %r288, 4;
	add.s64 	%rd75, %rd1, %rd74;
	ld.global.f32 	%f477, [%rd75];
	mul.f32 	%f478, %f258, %f477;
	fma.rn.f32 	%f479, %f257, %f668, %f478;
	st.global.f32 	[%rd75], %f479;
$L__BB54_118:
	setp.ge.s32 	%p165, %r86, %r90;
	setp.ge.s32 	%p166, %r69, %r91;
	cvt.s64.s32 	%rd76, %r87;
	add.s64 	%rd77, %rd4, %rd76;
	shl.b64 	%rd78, %rd77, 2;
	add.s64 	%rd11, %rd1, %rd78;
	or.pred  	%p167, %p165, %p166;
	@%p167 bra 	$L__BB54_120;
	ld.global.f32 	%f480, [%rd11+4];
	mul.f32 	%f481, %f258, %f480;
	fma.rn.f32 	%f482, %f257, %f667, %f481;
	st.global.f32 	[%rd11+4], %f482;
$L__BB54_120:
	setp.ge.s32 	%p168, %r86, %r90;
	setp.ge.s32 	%p169, %r70, %r91;
	or.pred  	%p170, %p168, %p169;
	@%p170 bra 	$L__BB54_122;
	ld.global.f32 	%f483, [%rd11+8];
	mul.f32 	%f484, %f258, %f483;
	fma.rn.f32 	%f485, %f257, %f666, %f484;
	st.global.f32 	[%rd11+8], %f485;
$L__BB54_122:
	setp.ge.s32 	%p171, %r86, %r90;
	setp.ge.s32 	%p172, %r71, %r91;
	or.pred  	%p173, %p171, %p172;
	@%p173 bra 	$L__BB54_124;
	ld.global.f32 	%f486, [%rd11+12];
	mul.f32 	%f487, %f258, %f486;
	fma.rn.f32 	%f488, %f257, %f665, %f487;
	st.global.f32 	[%rd11+12], %f488;
$L__BB54_124:
	setp.ge.s32 	%p174, %r86, %r90;
	setp.ge.s32 	%p175, %r72, %r91;
	or.pred  	%p176, %p174, %p175;
	@%p176 bra 	$L__BB54_126;
	ld.global.f32 	%f489, [%rd11+16];
	mul.f32 	%f490, %f258, %f489;
	fma.rn.f32 	%f491, %f257, %f664, %f490;
	st.global.f32 	[%rd11+16], %f491;
$L__BB54_126:
	setp.ge.s32 	%p177, %r86, %r90;
	setp.ge.s32 	%p178, %r73, %r91;
	or.pred  	%p179, %p177, %p178;
	@%p179 bra 	$L__BB54_128;
	ld.global.f32 	%f492, [%rd11+20];
	mul.f32 	%f493, %f258, %f492;
	fma.rn.f32 	%f494, %f257, %f663, %f493;
	st.global.f32 	[%rd11+20], %f494;
$L__BB54_128:
	setp.ge.s32 	%p180, %r86, %r90;
	setp.ge.s32 	%p181, %r74, %r91;
	or.pred  	%p182, %p180, %p181;
	@%p182 bra 	$L__BB54_130;
	ld.global.f32 	%f495, [%rd11+24];
	mul.f32 	%f496, %f258, %f495;
	fma.rn.f32 	%f497, %f257, %f662, %f496;
	st.global.f32 	[%rd11+24], %f497;
$L__BB54_130:
	setp.ge.s32 	%p183, %r86, %r90;
	setp.ge.s32 	%p184, %r75, %r91;
	or.pred  	%p185, %p183, %p184;
	@%p185 bra 	$L__BB54_132;
	ld.global.f32 	%f498, [%rd11+28];
	mul.f32 	%f499, %f258, %f498;
	fma.rn.f32 	%f500, %f257, %f661, %f499;
	st.global.f32 	[%rd11+28], %f500;
$L__BB54_132:
	setp.ge.s32 	%p186, %r281, %r91;
	add.s32 	%r88, %r34, 7;
	setp.ge.s32 	%p187, %r88, %r90;
	add.s32 	%r89, %r87, %r91;
	or.pred  	%p188, %p187, %p186;
	@%p188 bra 	$L__BB54_134;
	add.s32 	%r289, %r281, %r89;
	mul.wide.s32 	%rd79, %r289, 4;
	add.s64 	%rd80, %rd1, %rd79;
	ld.global.f32 	%f501, [%rd80];
	mul.f32 	%f502, %f258, %f501;
	fma.rn.f32 	%f503, %f257, %f660, %f502;
	st.global.f32 	[%rd80], %f503;
$L__BB54_134:
	setp.ge.s32 	%p189, %r88, %r90;
	setp.ge.s32 	%p190, %r69, %r91;
	cvt.s64.s32 	%rd81, %r89;
	add.s64 	%rd82, %rd4, %rd81;
	shl.b64 	%rd83, %rd82, 2;
	add.s64 	%rd12, %rd1, %rd83;
	or.pred  	%p191, %p189, %p190;
	@%p191 bra 	$L__BB54_136;
	ld.global.f32 	%f504, [%rd12+4];
	mul.f32 	%f505, %f258, %f504;
	fma.rn.f32 	%f506, %f257, %f659, %f505;
	st.global.f32 	[%rd12+4], %f506;
$L__BB54_136:
	setp.ge.s32 	%p192, %r88, %r90;
	setp.ge.s32 	%p193, %r70, %r91;
	or.pred  	%p194, %p192, %p193;
	@%p194 bra 	$L__BB54_138;
	ld.global.f32 	%f507, [%rd12+8];
	mul.f32 	%f508, %f258, %f507;
	fma.rn.f32 	%f509, %f257, %f658, %f508;
	st.global.f32 	[%rd12+8], %f509;
$L__BB54_138:
	setp.ge.s32 	%p195, %r88, %r90;
	setp.ge.s32 	%p196, %r71, %r91;
	or.pred  	%p197, %p195, %p196;
	@%p197 bra 	$L__BB54_140;
	ld.global.f32 	%f510, [%rd12+12];
	mul.f32 	%f511, %f258, %f510;
	fma.rn.f32 	%f512, %f257, %f657, %f511;
	st.global.f32 	[%rd12+12], %f512;
$L__BB54_140:
	setp.ge.s32 	%p198, %r88, %r90;
	setp.ge.s32 	%p199, %r72, %r91;
	or.pred  	%p200, %p198, %p199;
	@%p200 bra 	$L__BB54_142;
	ld.global.f32 	%f513, [%rd12+16];
	mul.f32 	%f514, %f258, %f513;
	fma.rn.f32 	%f515, %f257, %f656, %f514;
	st.global.f32 	[%rd12+16], %f515;
$L__BB54_142:
	setp.ge.s32 	%p201, %r88, %r90;
	setp.ge.s32 	%p202, %r73, %r91;
	or.pred  	%p203, %p201, %p202;
	@%p203 bra 	$L__BB54_144;
	ld.global.f32 	%f516, [%rd12+20];
	mul.f32 	%f517, %f258, %f516;
	fma.rn.f32 	%f518, %f257, %f655, %f517;
	st.global.f32 	[%rd12+20], %f518;
$L__BB54_144:
	setp.ge.s32 	%p204, %r88, %r90;
	setp.ge.s32 	%p205, %r74, %r91;
	or.pred  	%p206, %p204, %p205;
	@%p206 bra 	$L__BB54_146;
	ld.global.f32 	%f519, [%rd12+24];
	mul.f32 	%f520, %f258, %f519;
	fma.rn.f32 	%f521, %f257, %f654, %f520;
	st.global.f32 	[%rd12+24], %f521;
$L__BB54_146:
	setp.ge.s32 	%p207, %r88, %r90;
	setp.ge.s32 	%p208, %r75, %r91;
	or.pred  	%p209, %p207, %p208;
	@%p209 bra 	$L__BB54_148;
	ld.global.f32 	%f522, [%rd12+28];
	mul.f32 	%f523, %f258, %f522;
	fma.rn.f32 	%f524, %f257, %f653, %f523;
	st.global.f32 	[%rd12+28], %f524;
$L__BB54_148:
	ret;

}
	// .globl	_Z17sgemm_warp_tilingILi128ELi128ELi8ELi32ELi64ELi8ELi8EEvPKfS1_Pfiiiff
.visible .entry _Z17sgemm_warp_tilingILi128ELi128ELi8ELi32ELi64ELi8ELi8EEvPKfS1_Pfiiiff(
	.param .u64 .ptr .align 1 _Z17sgemm_warp_tilingILi128ELi128ELi8ELi32ELi64ELi8ELi8EEvPKfS1_Pfiiiff_param_0,
	.param .u64 .ptr .align 1 _Z17sgemm_warp_tilingILi128ELi128ELi8ELi32ELi64ELi8ELi8EEvPKfS1_Pfiiiff_param_1,
	.param .u64 .ptr .align 1 _Z17sgemm_warp_tilingILi128ELi128ELi8ELi32ELi64ELi8ELi8EEvPKfS1_Pfiiiff_param_2,
	.param .u32 _Z17sgemm_warp_tilingILi128ELi128ELi8ELi32ELi64ELi8ELi8EEvPKfS1_Pfiiiff_param_3,
	.param .u32 _Z17sgemm_warp_tilingILi128ELi128ELi8ELi32ELi64ELi8ELi8EEvPKfS1_Pfiiiff_param_4,
	.param .u32 _Z17sgemm_warp_tilingILi128ELi128ELi8ELi32ELi64ELi8ELi8EEvPKfS1_Pfiiiff_param_5,
	.param .f32 _Z17sgemm_warp_tilingILi128ELi128ELi8ELi32ELi64ELi8ELi8EEvPKfS1_Pfiiiff_param_6,
	.param .f32 _Z17sgemm_warp_tilingILi128ELi128ELi8ELi32ELi64ELi8ELi8EEvPKfS1_Pfiiiff_param_7
)
.maxntid 256
{
	.reg .pred 	%p<208>;
	.reg .b32 	%r<297>;
	.reg .b32 	%f<717>;
	.reg .b64 	%rd<84>;
	// demoted variable
	.shared .align 4 .b8 _ZZ17sgemm_warp_tilingILi128ELi128ELi8ELi32ELi64ELi8ELi8EEvPKfS1_PfiiiffE2As[4096];
	// demoted variable
	.shared .align 4 .b8 _ZZ17sgemm_warp_tilingILi128ELi128ELi8ELi32ELi64ELi8ELi8EEvPKfS1_PfiiiffE2Bs[4096];
	ld.param.u64 	%rd13, [_Z17sgemm_warp_tilingILi128ELi128ELi8ELi32ELi64ELi8ELi8EEvPKfS1_Pfiiiff_param_0];
	ld.param.u64 	%rd14, [_Z17sgemm_warp_tilingILi128ELi128ELi8ELi32ELi64ELi8ELi8EEvPKfS1_Pfiiiff_param_1];
	ld.param.u64 	%rd15, [_Z17sgemm_warp_tilingILi128ELi128ELi8ELi32ELi64ELi8ELi8EEvPKfS1_Pfiiiff_param_2];
	ld.param.u32 	%r90, [_Z17sgemm_warp_tilingILi128ELi128ELi8ELi32ELi64ELi8ELi8EEvPKfS1_Pfiiiff_param_3];
	ld.param.u32 	%r91, [_Z17sgemm_warp_tilingILi128ELi128ELi8ELi32ELi64ELi8ELi8EEvPKfS1_Pfiiiff_param_4];
	ld.param.u32 	%r92, [_Z17sgemm_warp_tilingILi128ELi128ELi8ELi32ELi64ELi8ELi8EEvPKfS1_Pfiiiff_param_5];
	ld.param.f32 	%f257, [_Z17sgemm_warp_tilingILi128ELi128ELi8ELi32ELi64ELi8ELi8EEvPKfS1_Pfiiiff_param_6];
	ld.param.f32 	%f258, [_Z17sgemm_warp_tilingILi128ELi128ELi8ELi32ELi64ELi8ELi8EEvPKfS1_Pfiiiff_param_7];
	cvta.to.global.u64 	%rd1, %rd15;
	cvta.to.global.u64 	%rd2, %rd13;
	cvta.to.global.u64 	%rd3, %rd14;
	mov.u32 	%r93, %ctaid.y;
	shl.b32 	%r1, %r93, 7;
	mov.u32 	%r94, %ctaid.x;
	shl.b32 	%r2, %r94, 7;
	mov.u32 	%r95, %tid.x;
	mov.u32 	%r96, %ntid.x;
	mov.u32 	%r97, %tid.y;
	mad.lo.s32 	%r3, %r96, %r97, %r95;
	mov.u32 	%r98, %ntid.y;
	mul.lo.s32 	%r4, %r96, %r98;
	shr.u32 	%r5, %r3, 5;
	shr.u32 	%r6, %r3, 6;
	and.b32  	%r7, %r5, 1;
	shr.u32 	%r99, %r3, 3;
	and.b32  	%r8, %r99, 3;
	and.b32  	%r9, %r3, 7;
	setp.lt.s32 	%p1, %r92, -6;
	mov.f32 	%f653, 0f00000000;
	mov.f32 	%f654, %f653;
	mov.f32 	%f655, %f653;
	mov.f32 	%f656, %f653;
	mov.f32 	%f657, %f653;
	mov.f32 	%f658, %f653;
	mov.f32 	%f659, %f653;
	mov.f32 	%f660, %f653;
	mov.f32 	%f661, %f653;
	mov.f32 	%f662, %f653;
	mov.f32 	%f663, %f653;
	mov.f32 	%f664, %f653;
	mov.f32 	%f665, %f653;
	mov.f32 	%f666, %f653;
	mov.f32 	%f667, %f653;
	mov.f32 	%f668, %f653;
	mov.f32 	%f669, %f653;
	mov.f32 	%f670, %f653;
	mov.f32 	%f671, %f653;
	mov.f32 	%f672, %f653;
	mov.f32 	%f673, %f653;
	mov.f32 	%f674, %f653;
	mov.f32 	%f675, %f653;
	mov.f32 	%f676, %f653;
	mov.f32 	%f677, %f653;
	mov.f32 	%f678, %f653;
	mov.f32 	%f679, %f653;
	mov.f32 	%f680, %f653;
	mov.f32 	%f681, %f653;
	mov.f32 	%f682, %f653;
	mov.f32 	%f683, %f653;
	mov.f32 	%f684, %f653;
	mov.f32 	%f685, %f653;
	mov.f32 	%f686, %f653;
	mov.f32 	%f687, %f653;
	mov.f32 	%f688, %f653;
	mov.f32 	%f689, %f653;
	mov.f32 	%f690, %f653;
	mov.f32 	%f691, %f653;
	mov.f32 	%f692, %f653;
	mov.f32 	%f693, %f653;
	mov.f32 	%f694, %f653;
	mov.f32 	%f695, %f653;
	mov.f32 	%f696, %f653;
	mov.f32 	%f697, %f653;
	mov.f32 	%f698, %f653;
	mov.f32 	%f699, %f653;
	mov.f32 	%f700, %f653;
	mov.f32 	%f701, %f653;
	mov.f32 	%f702, %f653;
	mov.f32 	%f703, %f653;
	mov.f32 	%f704, %f653;
	mov.f32 	%f705, %f653;
	mov.f32 	%f706, %f653;
	mov.f32 	%f707, %f653;
	mov.f32 	%f708, %f653;
	mov.f32 	%f709, %f653;
	mov.f32 	%f710, %f653;
	mov.f32 	%f711, %f653;
	mov.f32 	%f712, %f653;
	mov.f32 	%f713, %f653;
	mov.f32 	%f714, %f653;
	mov.f32 	%f715, %f653;
	mov.f32 	%f716, %f653;
	@%p1 bra 	$L__BB55_19;
	add.s32 	%r101, %r92, -1;
	shr.s32 	%r102, %r101, 31;
	shr.u32 	%r103, %r102, 29;
	add.s32 	%r104, %r101, %r103;
	shr.s32 	%r10, %r104, 3;
	shl.b32 	%r105, %r6, 5;
	shl.b32 	%r106, %r8, 3;
	or.b32  	%r11, %r106, %r105;
	shl.b32 	%r107, %r7, 6;
	shl.b32 	%r108, %r9, 3;
	or.b32  	%r12, %r107, %r108;
	add.s32 	%r13, %r3, %r4;
	max.u32 	%r109, %r13, 256;
	setp.lt.u32 	%p2, %r13, 256;
	selp.u32 	%r110, 1, 0, %p2;
	add.s32 	%r111, %r13, %r110;
	sub.s32 	%r112, %r109, %r111;
	div.u32 	%r113, %r112, %r4;
	add.s32 	%r14, %r113, %r110;
	add.s32 	%r114, %r14, 1;
	and.b32  	%r15, %r114, 3;
	shl.b32 	%r115, %r3, 2;
	and.b32  	%r116, %r115, 4;
	shr.u32 	%r117, %r3, 1;
	add.s32 	%r118, %r1, %r117;
	mad.lo.s32 	%r16, %r118, %r92, %r116;
	shl.b32 	%r119, %r3, 11;
	and.b32  	%r120, %r119, 2048;
	mov.u32 	%r121, _ZZ17sgemm_warp_tilingILi128ELi128ELi8ELi32ELi64ELi8ELi8EEvPKfS1_PfiiiffE2As;
	add.s32 	%r122, %r121, %r120;
	shl.b32 	%r123, %r117, 2;
	add.s32 	%r17, %r122, %r123;
	shl.b32 	%r124, %r13, 2;
	and.b32  	%r125, %r124, 4;
	shr.u32 	%r126, %r13, 1;
	add.s32 	%r127, %r1, %r126;
	mad.lo.s32 	%r18, %r127, %r92, %r125;
	shl.b32 	%r128, %r13, 11;
	and.b32  	%r129, %r128, 2048;
	add.s32 	%r130, %r121, %r129;
	shl.b32 	%r131, %r126, 2;
	add.s32 	%r19, %r130, %r131;
	add.s32 	%r20, %r13, %r4;
	shl.b32 	%r132, %r20, 2;
	and.b32  	%r133, %r132, 4;
	shr.u32 	%r134, %r20, 1;
	add.s32 	%r135, %r1, %r134;
	mad.lo.s32 	%r21, %r135, %r92, %r133;
	shl.b32 	%r136, %r20, 11;
	and.b32  	%r137, %r136, 2048;
	add.s32 	%r138, %r121, %r137;
	shl.b32 	%r139, %r134, 2;
	add.s32 	%r22, %r138, %r139;
	add.s32 	%r23, %r20, %r4;
	and.b32  	%r140, %r115, 124;
	add.s32 	%r24, %r140, %r2;
	shl.b32 	%r141, %r5, 9;
	mov.u32 	%r142, _ZZ17sgemm_warp_tilingILi128ELi128ELi8ELi32ELi64ELi8ELi8EEvPKfS1_PfiiiffE2Bs;
	add.s32 	%r143, %r142, %r141;
	shl.b32 	%r144, %r3, 4;
	and.b32  	%r145, %r144, 496;
	add.s32 	%r25, %r143, %r145;
	and.b32  	%r146, %r124, 124;
	shr.u32 	%r26, %r13, 5;
	add.s32 	%r27, %r146, %r2;
	shl.b32 	%r147, %r26, 9;
	add.s32 	%r148, %r142, %r147;
	shl.b32 	%r149, %r13, 4;
	and.b32  	%r150, %r149, 496;
	add.s32 	%r28, %r148, %r150;
	and.b32  	%r151, %r132, 124;
	shr.u32 	%r29, %r20, 5;
	add.s32 	%r30, %r151, %r2;
	shl.b32 	%r152, %r29, 9;
	add.s32 	%r153, %r142, %r152;
	shl.b32 	%r154, %r20, 4;
	and.b32  	%r155, %r154, 496;
	add.s32 	%r31, %r153, %r155;
	shl.b32 	%r32, %r4, 4;
	shl.b32 	%r33, %r4, 2;
	mov.b32 	%r284, 0;
	mov.f32 	%f653, 0f00000000;
	shl.b32 	%r263, %r11, 2;
	shl.b32 	%r267, %r12, 2;
$L__BB55_2:
	setp.gt.u32 	%p3, %r3, 255;
	shl.b32 	%r38, %r284, 3;
	@%p3 bra 	$L__BB55_16;
	setp.eq.s32 	%p4, %r15, 0;
	mov.u32 	%r285, %r3;
	@%p4 bra 	$L__BB55_7;
	setp.eq.s32 	%p5, %r15, 1;
	add.s32 	%r156, %r38, %r16;
	mul.wide.s32 	%rd16, %r156, 4;
	add.s64 	%rd17, %rd2, %rd16;
	ld.global.nc.v4.f32 	{%f261, %f262, %f263, %f264}, [%rd17];
	st.shared.f32 	[%r17], %f261;
	st.shared.f32 	[%r17+512], %f262;
	st.shared.f32 	[%r17+1024], %f263;
	st.shared.f32 	[%r17+1536], %f264;
	mov.u32 	%r285, %r13;
	@%p5 bra 	$L__BB55_7;
	setp.eq.s32 	%p6, %r15, 2;
	add.s32 	%r157, %r38, %r18;
	mul.wide.s32 	%rd18, %r157, 4;
	add.s64 	%rd19, %rd2, %rd18;
	ld.global.nc.v4.f32 	{%f265, %f266, %f267, %f268}, [%rd19];
	st.shared.f32 	[%r19], %f265;
	st.shared.f32 	[%r19+512], %f266;
	st.shared.f32 	[%r19+1024], %f267;
	st.shared.f32 	[%r19+1536], %f268;
	mov.u32 	%r285, %r20;
	@%p6 bra 	$L__BB55_7;
	add.s32 	%r158, %r38, %r21;
	mul.wide.s32 	%rd20, %r158, 4;
	add.s64 	%rd21, %rd2, %rd20;
	ld.global.nc.v4.f32 	{%f269, %f270, %f271, %f272}, [%rd21];
	st.shared.f32 	[%r22], %f269;
	st.shared.f32 	[%r22+512], %f270;
	st.shared.f32 	[%r22+1024], %f271;
	st.shared.f32 	[%r22+1536], %f272;
	mov.u32 	%r285, %r23;
$L__BB55_7:
	setp.lt.u32 	%p7, %r14, 3;
	@%p7 bra 	$L__BB55_10;
	shl.b32 	%r287, %r285, 2;
	shl.b32 	%r159, %r4, 3;
	add.s32 	%r293, %r159, %r287;
	shl.b32 	%r160, %r4, 1;
	add.s32 	%r292, %r160, %r285;
	mad.lo.s32 	%r291, %r4, 12, %r287;
	mad.lo.s32 	%r290, %r4, 3, %r285;
	add.s32 	%r289, %r4, %r285;
	shl.b32 	%r288, %r289, 2;
$L__BB55_9:
	.pragma "nounroll";
	and.b32  	%r161, %r287, 4;
	shr.u32 	%r162, %r285, 1;
	add.s32 	%r163, %r161, %r38;
	add.s32 	%r164, %r1, %r162;
	mad.lo.s32 	%r165, %r164, %r92, %r163;
	mul.wide.s32 	%rd22, %r165, 4;
	add.s64 	%rd23, %rd2, %rd22;
	ld.global.nc.v4.f32 	{%f273, %f274, %f275, %f276}, [%rd23];
	shl.b32 	%r166, %r287, 9;
	and.b32  	%r167, %r166, 2048;
	mov.u32 	%r168, _ZZ17sgemm_warp_tilingILi128ELi128ELi8ELi32ELi64ELi8ELi8EEvPKfS1_PfiiiffE2As;
	add.s32 	%r169, %r168, %r167;
	shl.b32 	%r170, %r162, 2;
	add.s32 	%r171, %r169, %r170;
	st.shared.f32 	[%r171], %f273;
	st.shared.f32 	[%r171+512], %f274;
	st.shared.f32 	[%r171+1024], %f275;
	st.shared.f32 	[%r171+1536], %f276;
	add.s32 	%r172, %r285, %r4;
	and.b32  	%r173, %r288, 4;
	shr.u32 	%r174, %r289, 1;
	add.s32 	%r175, %r173, %r38;
	add.s32 	%r176, %r1, %r174;
	mad.lo.s32 	%r177, %r176, %r92, %r175;
	mul.wide.s32 	%rd24, %r177, 4;
	add.s64 	%rd25, %rd2, %rd24;
	ld.global.nc.v4.f32 	{%f277, %f278, %f279, %f280}, [%rd25];
	shl.b32 	%r178, %r288, 9;
	and.b32  	%r179, %r178, 2048;
	add.s32 	%r180, %r168, %r179;
	shl.b32 	%r181, %r174, 2;
	add.s32 	%r182, %r180, %r181;
	st.shared.f32 	[%r182], %f277;
	st.shared.f32 	[%r182+512], %f278;
	st.shared.f32 	[%r182+1024], %f279;
	st.shared.f32 	[%r182+1536], %f280;
	add.s32 	%r183, %r172, %r4;
	and.b32  	%r184, %r293, 4;
	shr.u32 	%r185, %r292, 1;
	add.s32 	%r186, %r184, %r38;
	add.s32 	%r187, %r1, %r185;
	mad.lo.s32 	%r188, %r187, %r92, %r186;
	mul.wide.s32 	%rd26, %r188, 4;
	add.s64 	%rd27, %rd2, %rd26;
	ld.global.nc.v4.f32 	{%f281, %f282, %f283, %f284}, [%rd27];
	shl.b32 	%r189, %r293, 9;
	and.b32  	%r190, %r189, 2048;
	add.s32 	%r191, %r168, %r190;
	shl.b32 	%r192, %r185, 2;
	add.s32 	%r193, %r191, %r192;
	st.shared.f32 	[%r193], %f281;
	st.shared.f32 	[%r193+512], %f282;
	st.shared.f32 	[%r193+1024], %f283;
	st.shared.f32 	[%r193+1536], %f284;
	add.s32 	%r194, %r183, %r4;
	and.b32  	%r195, %r291, 4;
	shr.u32 	%r196, %r290, 1;
	add.s32 	%r197, %r195, %r38;
	add.s32 	%r198, %r1, %r196;
	mad.lo.s32 	%r199, %r198, %r92, %r197;
	mul.wide.s32 	%rd28, %r199, 4;
	add.s64 	%rd29, %rd2, %rd28;
	ld.global.nc.v4.f32 	{%f285, %f286, %f287, %f288}, [%rd29];
	shl.b32 	%r200, %r291, 9;
	and.b32  	%r201, %r200, 2048;
	add.s32 	%r202, %r168, %r201;
	shl.b32 	%r203, %r196, 2;
	add.s32 	%r204, %r202, %r203;
	st.shared.f32 	[%r204], %f285;
	st.shared.f32 	[%r204+512], %f286;
	st.shared.f32 	[%r204+1024], %f287;
	st.shared.f32 	[%r204+1536], %f288;
	add.s32 	%r285, %r194, %r4;
	add.s32 	%r293, %r293, %r32;
	add.s32 	%r292, %r292, %r33;
	add.s32 	%r291, %r291, %r32;
	add.s32 	%r290, %r290, %r33;
	add.s32 	%r289, %r289, %r33;
	add.s32 	%r288, %r288, %r32;
	add.s32 	%r287, %r287, %r32;
	setp.lt.u32 	%p8, %r285, 256;
	@%p8 bra 	$L__BB55_9;
$L__BB55_10:
	mov.u32 	%r286, %r3;
	@%p4 bra 	$L__BB55_14;
	setp.eq.s32 	%p10, %r15, 1;
	add.s32 	%r205, %r38, %r5;
	mad.lo.s32 	%r206, %r205, %r91, %r24;
	mul.wide.s32 	%rd30, %r206, 4;
	add.s64 	%rd31, %rd3, %rd30;
	ld.global.nc.v4.f32 	{%f289, %f290, %f291, %f292}, [%rd31];
	st.shared.f32 	[%r25], %f289;
	st.shared.f32 	[%r25+4], %f290;
	st.shared.f32 	[%r25+8], %f291;
	st.shared.f32 	[%r25+12], %f292;
	mov.u32 	%r286, %r13;
	@%p10 bra 	$L__BB55_14;
	setp.eq.s32 	%p11, %r15, 2;
	add.s32 	%r207, %r38, %r26;
	mad.lo.s32 	%r208, %r207, %r91, %r27;
	mul.wide.s32 	%rd32, %r208, 4;
	add.s64 	%rd33, %rd3, %rd32;
	ld.global.nc.v4.f32 	{%f293, %f294, %f295, %f296}, [%rd33];
	st.shared.f32 	[%r28], %f293;
	st.shared.f32 	[%r28+4], %f294;
	st.shared.f32 	[%r28+8], %f295;
	st.shared.f32 	[%r28+12], %f296;
	mov.u32 	%r286, %r20;
	@%p11 bra 	$L__BB55_14;
	add.s32 	%r209, %r38, %r29;
	mad.lo.s32 	%r210, %r209, %r91, %r30;
	mul.wide.s32 	%rd34, %r210, 4;
	add.s64 	%rd35, %rd3, %rd34;
	ld.global.nc.v4.f32 	{%f297, %f298, %f299, %f300}, [%rd35];
	st.shared.f32 	[%r31], %f297;
	st.shared.f32 	[%r31+4], %f298;
	st.shared.f32 	[%r31+8], %f299;
	st.shared.f32 	[%r31+12], %f300;
	mov.u32 	%r286, %r23;
$L__BB55_14:
	@%p7 bra 	$L__BB55_16;
$L__BB55_15:
	.pragma "nounroll";
	shl.b32 	%r211, %r286, 2;
	and.b32  	%r212, %r211, 124;
	shr.u32 	%r213, %r286, 5;
	add.s32 	%r214, %r212, %r2;
	add.s32 	%r215, %r38, %r213;
	mad.lo.s32 	%r216, %r215, %r91, %r214;
	mul.wide.s32 	%rd36, %r216, 4;
	add.s64 	%rd37, %rd3, %rd36;
	ld.global.nc.v4.f32 	{%f301, %f302, %f303, %f304}, [%rd37];
	shl.b32 	%r217, %r213, 9;
	mov.u32 	%r218, _ZZ17sgemm_warp_tilingILi128ELi128ELi8ELi32ELi64ELi8ELi8EEvPKfS1_PfiiiffE2Bs;
	add.s32 	%r219, %r218, %r217;
	shl.b32 	%r220, %r286, 4;
	and.b32  	%r221, %r220, 496;
	add.s32 	%r222, %r219, %r221;
	st.shared.f32 	[%r222], %f301;
	st.shared.f32 	[%r222+4], %f302;
	st.shared.f32 	[%r222+8], %f303;
	st.shared.f32 	[%r222+12], %f304;
	add.s32 	%r223, %r286, %r4;
	shl.b32 	%r224, %r223, 2;
	and.b32  	%r225, %r224, 124;
	shr.u32 	%r226, %r223, 5;
	add.s32 	%r227, %r225, %r2;
	add.s32 	%r228, %r38, %r226;
	mad.lo.s32 	%r229, %r228, %r91, %r227;
	mul.wide.s32 	%rd38, %r229, 4;
	add.s64 	%rd39, %rd3, %rd38;
	ld.global.nc.v4.f32 	{%f305, %f306, %f307, %f308}, [%rd39];
	shl.b32 	%r230, %r226, 9;
	add.s32 	%r231, %r218, %r230;
	shl.b32 	%r232, %r223, 4;
	and.b32  	%r233, %r232, 496;
	add.s32 	%r234, %r231, %r233;
	st.shared.f32 	[%r234], %f305;
	st.shared.f32 	[%r234+4], %f306;
	st.shared.f32 	[%r234+8], %f307;
	st.shared.f32 	[%r234+12], %f308;
	add.s32 	%r235, %r223, %r4;
	shl.b32 	%r236, %r235, 2;
	and.b32  	%r237, %r236, 124;
	shr.u32 	%r238, %r235, 5;
	add.s32 	%r239, %r237, %r2;
	add.s32 	%r240, %r38, %r238;
	mad.lo.s32 	%r241, %r240, %r91, %r239;
	mul.wide.s32 	%rd40, %r241, 4;
	add.s64 	%rd41, %rd3, %rd40;
	ld.global.nc.v4.f32 	{%f309, %f310, %f311, %f312}, [%rd41];
	shl.b32 	%r242, %r238, 9;
	add.s32 	%r243, %r218, %r242;
	shl.b32 	%r244, %r235, 4;
	and.b32  	%r245, %r244, 496;
	add.s32 	%r246, %r243, %r245;
	st.shared.f32 	[%r246], %f309;
	st.shared.f32 	[%r246+4], %f310;
	st.shared.f32 	[%r246+8], %f311;
	st.shared.f32 	[%r246+12], %f312;
	add.s32 	%r247, %r235, %r4;
	shl.b32 	%r248, %r247, 2;
	and.b32  	%r249, %r248, 124;
	shr.u32 	%r250, %r247, 5;
	add.s32 	%r251, %r249, %r2;
	add.s32 	%r252, %r38, %r250;
	mad.lo.s32 	%r253, %r252, %r91, %r251;
	mul.wide.s32 	%rd42, %r253, 4;
	add.s64 	%rd43, %rd3, %rd42;
	ld.global.nc.v4.f32 	{%f313, %f314, %f315, %f316}, [%rd43];
	shl.b32 	%r254, %r250, 9;
	add.s32 	%r255, %r218, %r254;
	shl.b32 	%r256, %r247, 4;
	and.b32  	%r257, %r256, 496;
	add.s32 	%r258, %r255, %r257;
	st.shared.f32 	[%r258], %f313;
	st.shared.f32 	[%r258+4], %f314;
	st.shared.f32 	[%r258+8], %f315;
	st.shared.f32 	[%r258+12], %f316;
	add.s32 	%r286, %r247, %r4;
	setp.lt.u32 	%p13, %r286, 256;
	@%p13 bra 	$L__BB55_15;
$L__BB55_16:
	bar.sync 	0;
	mov.b32 	%r296, 0;
$L__BB55_17:
	shl.b32 	%r260, %r296, 9;
	mov.u32 	%r261, _ZZ17sgemm_warp_tilingILi128ELi128ELi8ELi32ELi64ELi8ELi8EEvPKfS1_PfiiiffE2As;
	add.s32 	%r262, %r261, %r260;
	add.s32 	%r264, %r262, %r263;
	ld.shared.f32 	%f317, [%r264];
	ld.shared.f32 	%f318, [%r264+4];
	ld.shared.f32 	%f319, [%r264+8];
	ld.shared.f32 	%f320, [%r264+12];
	ld.shared.f32 	%f321, [%r264+16];
	ld.shared.f32 	%f322, [%r264+20];
	ld.shared.f32 	%f323, [%r264+24];
	ld.shared.f32 	%f324, [%r264+28];
	mov.u32 	%r265, _ZZ17sgemm_warp_tilingILi128ELi128ELi8ELi32ELi64ELi8ELi8EEvPKfS1_PfiiiffE2Bs;
	add.s32 	%r266, %r265, %r260;
	add.s32 	%r268, %r266, %r267;
	ld.shared.f32 	%f325, [%r268];
	ld.shared.f32 	%f326, [%r268+4];
	ld.shared.f32 	%f327, [%r268+8];
	ld.shared.f32 	%f328, [%r268+12];
	ld.shared.f32 	%f329, [%r268+16];
	ld.shared.f32 	%f330, [%r268+20];
	ld.shared.f32 	%f331, [%r268+24];
	ld.shared.f32 	%f332, [%r268+28];
	fma.rn.f32 	%f716, %f317, %f325, %f716;
	fma.rn.f32 	%f715, %f317, %f326, %f715;
	fma.rn.f32 	%f714, %f317, %f327, %f714;
	fma.rn.f32 	%f713, %f317, %f328, %f713;
	fma.rn.f32 	%f712, %f317, %f329, %f712;
	fma.rn.f32 	%f711, %f317, %f330, %f711;
	fma.rn.f32 	%f710, %f317, %f331, %f710;
	fma.rn.f32 	%f709, %f317, %f332, %f709;
	fma.rn.f32 	%f708, %f318, %f325, %f708;
	fma.rn.f32 	%f707, %f318, %f326, %f707;
	fma.rn.f32 	%f706, %f318, %f327, %f706;
	fma.rn.f32 	%f705, %f318, %f328, %f705;
	fma.rn.f32 	%f704, %f318, %f329, %f704;
	fma.rn.f32 	%f703, %f318, %f330, %f703;
	fma.rn.f32 	%f702, %f318, %f331, %f702;
	fma.rn.f32 	%f701, %f318, %f332, %f701;
	fma.rn.f32 	%f700, %f319, %f325, %f700;
	fma.rn.f32 	%f699, %f319, %f326, %f699;
	fma.rn.f32 	%f698, %f319, %f327, %f698;
	fma.rn.f32 	%f697, %f319, %f328, %f697;
	fma.rn.f32 	%f696, %f319, %f329, %f696;
	fma.rn.f32 	%f695, %f319, %f330, %f695;
	fma.rn.f32 	%f694, %f319, %f331, %f694;
	fma.rn.f32 	%f693, %f319, %f332, %f693;
	fma.rn.f32 	%f692, %f320, %f325, %f692;
	fma.rn.f32 	%f691, %f320, %f326, %f691;
	fma.rn.f32 	%f690, %f320, %f327, %f690;
	fma.rn.f32 	%f689, %f320, %f328, %f689;
	fma.rn.f32 	%f688, %f320, %f329, %f688;
	fma.rn.f32 	%f687, %f320, %f330, %f687;
	fma.rn.f32 	%f686, %f320, %f331, %f686;
	fma.rn.f32 	%f685, %f320, %f332, %f685;
	fma.rn.f32 	%f684, %f321, %f325, %f684;
	fma.rn.f32 	%f683, %f321, %f326, %f683;
	fma.rn.f32 	%f682, %f321, %f327, %f682;
	fma.rn.f32 	%f681, %f321, %f328, %f681;
	fma.rn.f32 	%f680, %f321, %f329, %f680;
	fma.rn.f32 	%f679, %f321, %f330, %f679;
	fma.rn.f32 	%f678, %f321, %f331, %f678;
	fma.rn.f32 	%f677, %f321, %f332, %f677;
	fma.rn.f32 	%f676, %f322, %f325, %f676;
	fma.rn.f32 	%f675, %f322, %f326, %f675;
	fma.rn.f32 	%f674, %f322, %f327, %f674;
	fma.rn.f32 	%f673, %f322, %f328, %f673;
	fma.rn.f32 	%f672, %f322, %f329, %f672;
	fma.rn.f32 	%f671, %f322, %f330, %f671;
	fma.rn.f32 	%f670, %f322, %f331, %f670;
	fma.rn.f32 	%f669, %f322, %f332, %f669;
	fma.rn.f32 	%f668, %f323, %f325, %f668;
	fma.rn.f32 	%f667, %f323, %f326, %f667;
	fma.rn.f32 	%f666, %f323, %f327, %f666;
	fma.rn.f32 	%f665, %f323, %f328, %f665;
	fma.rn.f32 	%f664, %f323, %f329, %f664;
	fma.rn.f32 	%f663, %f323, %f330, %f663;
	fma.rn.f32 	%f662, %f323, %f331, %f662;
	fma.rn.f32 	%f661, %f323, %f332, %f661;
	fma.rn.f32 	%f660, %f324, %f325, %f660;
	fma.rn.f32 	%f659, %f324, %f326, %f659;
	fma.rn.f32 	%f658, %f324, %f327, %f658;
	fma.rn.f32 	%f657, %f324, %f328, %f657;
	fma.rn.f32 	%f656, %f324, %f329, %f656;
	fma.rn.f32 	%f655, %f324, %f330, %f655;
	fma.rn.f32 	%f654, %f324, %f331, %f654;
	fma.rn.f32 	%f653, %f324, %f332, %f653;
	add.s32 	%r296, %r296, 1;
	setp.ne.s32 	%p14, %r296, 8;
	@%p14 bra 	$L__BB55_17;
	bar.sync 	0;
	add.s32 	%r68, %r284, 1;
	setp.eq.s32 	%p15, %r284, %r10;
	mov.u32 	%r284, %r68;
	@%p15 bra 	$L__BB55_19;
	bra.uni 	$L__BB55_2;
$L__BB55_19:
	shl.b32 	%r269, %r6, 5;
	add.s32 	%r270, %r269, %r1;
	shl.b32 	%r271, %r8, 3;
	add.s32 	%r34, %r270, %r271;
	shl.b32 	%r272, %r7, 6;
	shl.b32 	%r273, %r9, 3;
	add.s32 	%r274, %r273, %r2;
	add.s32 	%r275, %r274, %r272;
	setp.lt.s32 	%p16, %r34, %r90;
	mul.lo.s32 	%r36, %r34, %r91;
	setp.lt.s32 	%p17, %r275, %r91;
	and.pred  	%p18, %p16, %p17;
	@%p18 bra 	$L__BB55_20;
	bra.uni 	$L__BB55_21;
$L__BB55_20:
	add.s32 	%r276, %r275, %r36;
	mul.wide.s32 	%rd44, %r276, 4;
	add.s64 	%rd45, %rd1, %rd44;
	ld.global.f32 	%f333, [%rd45];
	mul.f32 	%f334, %f258, %f333;
	fma.rn.f32 	%f335, %f257, %f716, %f334;
	st.global.f32 	[%rd45], %f335;
$L__BB55_21:
	setp.ge.s32 	%p19, %r34, %r90;
	add.s32 	%r69, %r275, 1;
	setp.ge.s32 	%p20, %r69, %r91;
	cvt.s64.s32 	%rd46, %r36;
	cvt.s64.s32 	%rd4, %r275;
	add.s64 	%rd47, %rd4, %rd46;
	shl.b64 	%rd48, %rd47, 2;
	add.s64 	%rd5, %rd1, %rd48;
	or.pred  	%p21, %p19, %p20;
	@%p21 bra 	$L__BB55_23;
	ld.global.f32 	%f336, [%rd5+4];
	mul.f32 	%f337, %f258, %f336;
	fma.rn.f32 	%f338, %f257, %f715, %f337;
	st.global.f32 	[%rd5+4], %f338;
$L__BB55_23:
	add.s32 	%r70, %r275, 2;
	setp.ge.s32 	%p23, %r70, %r91;
	or.pred  	%p24, %p19, %p23;
	@%p24 bra 	$L__BB55_25;
	ld.global.f32 	%f339, [%rd5+8];
	mul.f32 	%f340, %f258, %f339;
	fma.rn.f32 	%f341, %f257, %f714, %f340;
	st.global.f32 	[%rd5+8], %f341;
$L__BB55_25:
	add.s32 	%r71, %r275, 3;
	setp.ge.s32 	%p26, %r71, %r91;
	or.pred  	%p27, %p19, %p26;
	@%p27 bra 	$L__BB55_27;
	ld.global.f32 	%f342, [%rd5+12];
	mul.f32 	%f343, %f258, %f342;
	fma.rn.f32 	%f344, %f257, %f713, %f343;
	st.global.f32 	[%rd5+12], %f344;
$L__BB55_27:
	add.s32 	%r72, %r275, 4;
	setp.ge.s32 	%p29, %r72, %r91;
	or.pred  	%p30, %p19, %p29;
	@%p30 bra 	$L__BB55_29;
	ld.global.f32 	%f345, [%rd5+16];
	mul.f32 	%f346, %f258, %f345;
	fma.rn.f32 	%f347, %f257, %f712, %f346;
	st.global.f32 	[%rd5+16], %f347;
$L__BB55_29:
	add.s32 	%r73, %r275, 5;
	setp.ge.s32 	%p32, %r73, %r91;
	or.pred  	%p33, %p19, %p32;
	@%p33 bra 	$L__BB55_31;
	ld.global.f32 	%f348, [%rd5+20];
	mul.f32 	%f349, %f258, %f348;
	fma.rn.f32 	%f350, %f257, %f711, %f349;
	st.global.f32 	[%rd5+20], %f350;
$L__BB55_31:
	add.s32 	%r74, %r275, 6;
	setp.ge.s32 	%p35, %r74, %r91;
	or.pred  	%p36, %p19, %p35;
	@%p36 bra 	$L__BB55_33;
	ld.global.f32 	%f351, [%rd5+24];
	mul.f32 	%f352, %f258, %f351;
	fma.rn.f32 	%f353, %f257, %f710, %f352;
	st.global.f32 	[%rd5+24], %f353;
$L__BB55_33:
	add.s32 	%r75, %r275, 7;
	setp.ge.s32 	%p38, %r75, %r91;
	or.pred  	%p39, %p19, %p38;
	@%p39 bra 	$L__BB55_35;
	ld.global.f32 	%f354, [%rd5+28];
	mul.f32 	%f355, %f258, %f354;
	fma.rn.f32 	%f356, %f257, %f709, %f355;
	st.global.f32 	[%rd5+28], %f356;
$L__BB55_35:
	setp.ge.s32 	%p40, %r275, %r91;
	add.s32 	%r76, %r34, 1;
	setp.ge.s32 	%p41, %r76, %r90;
	add.s32 	%r77, %r36, %r91;
	or.pred  	%p42, %p41, %p40;
	@%p42 bra 	$L__BB55_37;
	add.s32 	%r277, %r275, %r77;
	mul.wide.s32 	%rd49, %r277, 4;
	add.s64 	%rd50, %rd1, %rd49;
	ld.global.f32 	%f357, [%rd50];
	mul.f32 	%f358, %f258, %f357;
	fma.rn.f32 	%f359, %f257, %f708, %f358;
	st.global.f32 	[%rd50], %f359;
$L__BB55_37:
	cvt.s64.s32 	%rd51, %r77;
	add.s64 	%rd52, %rd4, %rd51;
	shl.b64 	%rd53, %rd52, 2;
	add.s64 	%rd6, %rd1, %rd53;
	or.pred  	%p45, %p41, %p20;
	@%p45 bra 	$L__BB55_39;
	ld.global.f32 	%f360, [%rd6+4];
	mul.f32 	%f361, %f258, %f360;
	fma.rn.f32 	%f362, %f257, %f707, %f361;
	st.global.f32 	[%rd6+4], %f362;
$L__BB55_39:
	or.pred  	%p48, %p41, %p23;
	@%p48 bra 	$L__BB55_41;
	ld.global.f32 	%f363, [%rd6+8];
	mul.f32 	%f364, %f258, %f363;
	fma.rn.f32 	%f365, %f257, %f706, %f364;
	st.global.f32 	[%rd6+8], %f365;
$L__BB55_41:
	or.pred  	%p51, %p41, %p26;
	@%p51 bra 	$L__BB55_43;
	ld.global.f32 	%f366, [%rd6+12];
	mul.f32 	%f367, %f258, %f366;
	fma.rn.f32 	%f368, %f257, %f705, %f367;
	st.global.f32 	[%rd6+12], %f368;
$L__BB55_43:
	setp.ge.s32 	%p52, %r76, %r90;
	setp.ge.s32 	%p53, %r72, %r91;
	or.pred  	%p54, %p52, %p53;
	@%p54 bra 	$L__BB55_45;
	ld.global.f32 	%f369, [%rd6+16];
	mul.f32 	%f370, %f258, %f369;
	fma.rn.f32 	%f371, %f257, %f704, %f370;
	st.global.f32 	[%rd6+16], %f371;
$L__BB55_45:
	setp.ge.s32 	%p56, %r73, %r91;
	or.pred  	%p57, %p52, %p56;
	@%p57 bra 	$L__BB55_47;
	ld.global.f32 	%f372, [%rd6+20];
	mul.f32 	%f373, %f258, %f372;
	fma.rn.f32 	%f374, %f257, %f703, %f373;
	st.global.f32 	[%rd6+20], %f374;
$L__BB55_47:
	setp.ge.s32 	%p59, %r74, %r91;
	or.pred  	%p60, %p52, %p59;
	@%p60 bra 	$L__BB55_49;
	ld.global.f32 	%f375, [%rd6+24];
	mul.f32 	%f376, %f258, %f375;
	fma.rn.f32 	%f377, %f257, %f702, %f376;
	st.global.f32 	[%rd6+24], %f377;
$L__BB55_49:
	setp.ge.s32 	%p62, %r75, %r91;
	or.pred  	%p63, %p52, %p62;
	@%p63 bra 	$L__BB55_51;
	ld.global.f32 	%f378, [%rd6+28];
	mul.f32 	%f379, %f258, %f378;
	fma.rn.f32 	%f380, %f257, %f701, %f379;
	st.global.f32 	[%rd6+28], %f380;
$L__BB55_51:
	setp.ge.s32 	%p64, %r275, %r91;
	add.s32 	%r78, %r34, 2;
	setp.ge.s32 	%p65, %r78, %r90;
	add.s32 	%r79, %r77, %r91;
	or.pred  	%p66, %p65, %p64;
	@%p66 bra 	$L__BB55_53;
	add.s32 	%r278, %r275, %r79;
	mul.wide.s32 	%rd54, %r278, 4;
	add.s64 	%rd55, %rd1, %rd54;
	ld.global.f32 	%f381, [%rd55];
	mul.f32 	%f382, %f258, %f381;
	fma.rn.f32 	%f383, %f257, %f700, %f382;
	st.global.f32 	[%rd55], %f383;
$L__BB55_53:
	setp.ge.s32 	%p68, %r69, %r91;
	cvt.s64.s32 	%rd56, %r79;
	add.s64 	%rd57, %rd4, %rd56;
	shl.b64 	%rd58, %rd57, 2;
	add.s64 	%rd7, %rd1, %rd58;
	or.pred  	%p69, %p65, %p68;
	@%p69 bra 	$L__BB55_55;
	ld.global.f32 	%f384, [%rd7+4];
	mul.f32 	%f385, %f258, %f384;
	fma.rn.f32 	%f386, %f257, %f699, %f385;
	st.global.f32 	[%rd7+4], %f386;
$L__BB55_55:
	setp.ge.s32 	%p71, %r70, %r91;
	or.pred  	%p72, %p65, %p71;
	@%p72 bra 	$L__BB55_57;
	ld.global.f32 	%f387, [%rd7+8];
	mul.f32 	%f388, %f258, %f387;
	fma.rn.f32 	%f389, %f257, %f698, %f388;
	st.global.f32 	[%rd7+8], %f389;
$L__BB55_57:
	setp.ge.s32 	%p74, %r71, %r91;
	or.pred  	%p75, %p65, %p74;
	@%p75 bra 	$L__BB55_59;
	ld.global.f32 	%f390, [%rd7+12];
	mul.f32 	%f391, %f258, %f390;
	fma.rn.f32 	%f392, %f257, %f697, %f391;
	st.global.f32 	[%rd7+12], %f392;
$L__BB55_59:
	or.pred  	%p78, %p65, %p53;
	@%p78 bra 	$L__BB55_61;
	ld.global.f32 	%f393, [%rd7+16];
	mul.f32 	%f394, %f258, %f393;
	fma.rn.f32 	%f395, %f257, %f696, %f394;
	st.global.f32 	[%rd7+16], %f395;
$L__BB55_61:
	or.pred  	%p81, %p65, %p56;
	@%p81 bra 	$L__BB55_63;
	ld.global.f32 	%f396, [%rd7+20];
	mul.f32 	%f397, %f258, %f396;
	fma.rn.f32 	%f398, %f257, %f695, %f397;
	st.global.f32 	[%rd7+20], %f398;
$L__BB55_63:
	setp.ge.s32 	%p82, %r78, %r90;
	setp.ge.s32 	%p83, %r74, %r91;
	or.pred  	%p84, %p82, %p83;
	@%p84 bra 	$L__BB55_65;
	ld.global.f32 	%f399, [%rd7+24];
	mul.f32 	%f400, %f258, %f399;
	fma.rn.f32 	%f401, %f257, %f694, %f400;
	st.global.f32 	[%rd7+24], %f401;
$L__BB55_65:
	setp.ge.s32 	%p85, %r78, %r90;
	setp.ge.s32 	%p86, %r75, %r91;
	or.pred  	%p87, %p85, %p86;
	@%p87 bra 	$L__BB55_67;
	ld.global.f32 	%f402, [%rd7+28];
	mul.f32 	%f403, %f258, %f402;
	fma.rn.f32 	%f404, %f257, %f693, %f403;
	st.global.f32 	[%rd7+28], %f404;
$L__BB55_67:
	setp.ge.s32 	%p88, %r275, %r91;
	add.s32 	%r80, %r34, 3;
	setp.ge.s32 	%p89, %r80, %r90;
	add.s32 	%r81, %r79, %r91;
	or.pred  	%p90, %p89, %p88;
	@%p90 bra 	$L__BB55_69;
	add.s32 	%r279, %r275, %r81;
	mul.wide.s32 	%rd59, %r279, 4;
	add.s64 	%rd60, %rd1, %rd59;
	ld.global.f32 	%f405, [%rd60];
	mul.f32 	%f406, %f258, %f405;
	fma.rn.f32 	%f407, %f257, %f692, %f406;
	st.global.f32 	[%rd60], %f407;
$L__BB55_69:
	setp.ge.s32 	%p91, %r80, %r90;
	setp.ge.s32 	%p92, %r69, %r91;
	cvt.s64.s32 	%rd61, %r81;
	add.s64 	%rd62, %rd4, %rd61;
	shl.b64 	%rd63, %rd62, 2;
	add.s64 	%rd8, %rd1, %rd63;
	or.pred  	%p93, %p91, %p92;
	@%p93 bra 	$L__BB55_71;
	ld.global.f32 	%f408, [%rd8+4];
	mul.f32 	%f409, %f258, %f408;
	fma.rn.f32 	%f410, %f257, %f691, %f409;
	st.global.f32 	[%rd8+4], %f410;
$L__BB55_71:
	setp.ge.s32 	%p94, %r80, %r90;
	setp.ge.s32 	%p95, %r70, %r91;
	or.pred  	%p96, %p94, %p95;
	@%p96 bra 	$L__BB55_73;
	ld.global.f32 	%f411, [%rd8+8];
	mul.f32 	%f412, %f258, %f411;
	fma.rn.f32 	%f413, %f257, %f690, %f412;
	st.global.f32 	[%rd8+8], %f413;
$L__BB55_73:
	setp.ge.s32 	%p97, %r80, %r90;
	setp.ge.s32 	%p98, %r71, %r91;
	or.pred  	%p99, %p97, %p98;
	@%p99 bra 	$L__BB55_75;
	ld.global.f32 	%f414, [%rd8+12];
	mul.f32 	%f415, %f258, %f414;
	fma.rn.f32 	%f416, %f257, %f689, %f415;
	st.global.f32 	[%rd8+12], %f416;
$L__BB55_75:
	setp.ge.s32 	%p100, %r80, %r90;
	setp.ge.s32 	%p101, %r72, %r91;
	or.pred  	%p102, %p100, %p101;
	@%p102 bra 	$L__BB55_77;
	ld.global.f32 	%f417, [%rd8+16];
	mul.f32 	%f418, %f258, %f417;
	fma.rn.f32 	%f419, %f257, %f688, %f418;
	st.global.f32 	[%rd8+16], %f419;
$L__BB55_77:
	setp.ge.s32 	%p103, %r80, %r90;
	setp.ge.s32 	%p104, %r73, %r91;
	or.pred  	%p105, %p103, %p104;
	@%p105 bra 	$L__BB55_79;
	ld.global.f32 	%f420, [%rd8+20];
	mul.f32 	%f421, %f258, %f420;
	fma.rn.f32 	%f422, %f257, %f687, %f421;
	st.global.f32 	[%rd8+20], %f422;
$L__BB55_79:
	setp.ge.s32 	%p106, %r80, %r90;
	setp.ge.s32 	%p107, %r74, %r91;
	or.pred  	%p108, %p106, %p107;
	@%p108 bra 	$L__BB55_81;
	ld.global.f32 	%f423, [%rd8+24];
	mul.f32 	%f424, %f258, %f423;
	fma.rn.f32 	%f425, %f257, %f686, %f424;
	st.global.f32 	[%rd8+24], %f425;
$L__BB55_81:
	setp.ge.s32 	%p109, %r80, %r90;
	setp.ge.s32 	%p110, %r75, %r91;
	or.pred  	%p111, %p109, %p110;
	@%p111 bra 	$L__BB55_83;
	ld.global.f32 	%f426, [%rd8+28];
	mul.f32 	%f427, %f258, %f426;
	fma.rn.f32 	%f428, %f257, %f685, %f427;
	st.global.f32 	[%rd8+28], %f428;
$L__BB55_83:
	setp.ge.s32 	%p112, %r275, %r91;
	add.s32 	%r82, %r34, 4;
	setp.ge.s32 	%p113, %r82, %r90;
	add.s32 	%r83, %r81, %r91;
	or.pred  	%p114, %p113, %p112;
	@%p114 bra 	$L__BB55_85;
	add.s32 	%r280, %r275, %r83;
	mul.wide.s32 	%rd64, %r280, 4;
	add.s64 	%rd65, %rd1, %rd64;
	ld.global.f32 	%f429, [%rd65];
	mul.f32 	%f430, %f258, %f429;
	fma.rn.f32 	%f431, %f257, %f684, %f430;
	st.global.f32 	[%rd65], %f431;
$L__BB55_85:
	setp.ge.s32 	%p115, %r82, %r90;
	setp.ge.s32 	%p116, %r69, %r91;
	cvt.s64.s32 	%rd66, %r83;
	add.s64 	%rd67, %rd4, %rd66;
	shl.b64 	%rd68, %rd67, 2;
	add.s64 	%rd9, %rd1, %rd68;
	or.pred  	%p117, %p115, %p116;
	@%p117 bra 	$L__BB55_87;
	ld.global.f32 	%f432, [%rd9+4];
	mul.f32 	%f433, %f258, %f432;
	fma.rn.f32 	%f434, %f257, %f683, %f433;
	st.global.f32 	[%rd9+4], %f434;
$L__BB55_87:
	setp.ge.s32 	%p118, %r82, %r90;
	setp.ge.s32 	%p119, %r70, %r91;
	or.pred  	%p120, %p118, %p119;
	@%p120 bra 	$L__BB55_89;
	ld.global.f32 	%f435, [%rd9+8];
	mul.f32 	%f436, %f258, %f435;
	fma.rn.f32 	%f437, %f257, %f682, %f436;
	st.global.f32 	[%rd9+8], %f437;
$L__BB55_89:
	setp.ge.s32 	%p121, %r82, %r90;
	setp.ge.s32 	%p122, %r71, %r91;
	or.pred  	%p123, %p121, %p122;
	@%p123 bra 	$L__BB55_91;
	ld.global.f32 	%f438, [%rd9+12];
	mul.f32 	%f439, %f258, %f438;
	fma.rn.f32 	%f440, %f257, %f681, %f439;
	st.global.f32 	[%rd9+12], %f440;
$L__BB55_91:
	setp.ge.s32 	%p124, %r82, %r90;
	setp.ge.s32 	%p125, %r72, %r91;
	or.pred  	%p126, %p124, %p125;
	@%p126 bra 	$L__BB55_93;
	ld.global.f32 	%f441, [%rd9+16];
	mul.f32 	%f442, %f258, %f441;
	fma.rn.f32 	%f443, %f257, %f680, %f442;
	st.global.f32 	[%rd9+16], %f443;
$L__BB55_93:
	setp.ge.s32 	%p127, %r82, %r90;
	setp.ge.s32 	%p128, %r73, %r91;
	or.pred  	%p129, %p127, %p128;
	@%p129 bra 	$L__BB55_95;
	ld.global.f32 	%f444, [%rd9+20];
	mul.f32 	%f445, %f258, %f444;
	fma.rn.f32 	%f446, %f257, %f679, %f445;
	st.global.f32 	[%rd9+20], %f446;
$L__BB55_95:
	setp.ge.s32 	%p130, %r82, %r90;
	setp.ge.s32 	%p131, %r74, %r91;
	or.pred  	%p132, %p130, %p131;
	@%p132 bra 	$L__BB55_97;
	ld.global.f32 	%f447, [%rd9+24];
	mul.f32 	%f448, %f258, %f447;
	fma.rn.f32 	%f449, %f257, %f678, %f448;
	st.global.f32 	[%rd9+24], %f449;
$L__BB55_97:
	setp.ge.s32 	%p133, %r82, %r90;
	setp.ge.s32 	%p134, %r75, %r91;
	or.pred  	%p135, %p133, %p134;
	@%p135 bra 	$L__BB55_99;
	ld.global.f32 	%f450, [%rd9+28];
	mul.f32 	%f451, %f258, %f450;
	fma.rn.f32 	%f452, %f257, %f677, %f451;
	st.global.f32 	[%rd9+28], %f452;
$L__BB55_99:
	setp.ge.s32 	%p136, %r275, %r91;
	add.s32 	%r84, %r34, 5;
	setp.ge.s32 	%p137, %r84, %r90;
	add.s32 	%r85, %r83, %r91;
	or.pred  	%p138, %p137, %p136;
	@%p138 bra 	$L__BB55_101;
	add.s32 	%r281, %r275, %r85;
	mul.wide.s32 	%rd69, %r281, 4;
	add.s64 	%rd70, %rd1, %rd69;
	ld.global.f32 	%f453, [%rd70];
	mul.f32 	%f454, %f258, %f453;
	fma.rn.f32 	%f455, %f257, %f676, %f454;
	st.global.f32 	[%rd70], %f455;
$L__BB55_101:
	setp.ge.s32 	%p139, %r84, %r90;
	setp.ge.s32 	%p140, %r69, %r91;
	cvt.s64.s32 	%rd71, %r85;
	add.s64 	%rd72, %rd4, %rd71;
	shl.b64 	%rd73, %rd72, 2;
	add.s64 	%rd10, %rd1, %rd73;
	or.pred  	%p141, %p139, %p140;
	@%p141 bra 	$L__BB55_103;
	ld.global.f32 	%f456, [%rd10+4];
	mul.f32 	%f457, %f258, %f456;
	fma.rn.f32 	%f458, %f257, %f675, %f457;
	st.global.f32 	[%rd10+4], %f458;
$L__BB55_103:
	setp.ge.s32 	%p142, %r84, %r90;
	setp.ge.s32 	%p143, %r70, %r91;
	or.pred  	%p144, %p142, %p143;
	@%p144 bra 	$L__BB55_105;
	ld.global.f32 	%f459, [%rd10+8];
	mul.f32 	%f460, %f258, %f459;
	fma.rn.f32 	%f461, %f257, %f674, %f460;
	st.global.f32 	[%rd10+8], %f461;
$L__BB55_105:
	setp.ge.s32 	%p145, %r84, %r90;
	setp.ge.s32 	%p146, %r71, %r91;
	or.pred  	%p147, %p145, %p146;
	@%p147 bra 	$L__BB55_107;
	ld.global.f32 	%f462, [%rd10+12];
	mul.f32 	%f463, %f258, %f462;
	fma.rn.f32 	%f464, %f257, %f673, %f463;
	st.global.f32 	[%rd10+12], %f464;
$L__BB55_107:
	setp.ge.s32 	%p148, %r84, %r90;
	setp.ge.s32 	%p149, %r72, %r91;
	or.pred  	%p150, %p148, %p149;
	@%p150 bra 	$L__BB55_109;
	ld.global.f32 	%f465, [%rd10+16];
	mul.f32 	%f466, %f258, %f465;
	fma.rn.f32 	%f467, %f257, %f672, %f466;
	st.global.f32 	[%rd10+16], %f467;
$L__BB55_109:
	setp.ge.s32 	%p151, %r84, %r90;
	setp.ge.s32 	%p152, %r73, %r91;
	or.pred  	%p153, %p151, %p152;
	@%p153 bra 	$L__BB55_111;
	ld.global.f32 	%f468, [%rd10+20];
	mul.f32 	%f469, %f258, %f468;
	fma.rn.f32 	%f470, %f257, %f671, %f469;
	st.global.f32 	[%rd10+20], %f470;
$L__BB55_111:
	setp.ge.s32 	%p154, %r84, %r90;
	setp.ge.s32 	%p155, %r74, %r91;
	or.pred  	%p156, %p154, %p155;
	@%p156 bra 	$L__BB55_113;
	ld.global.f32 	%f471, [%rd10+24];
	mul.f32 	%f472, %f258, %f471;
	fma.rn.f32 	%f473, %f257, %f670, %f472;
	st.global.f32 	[%rd10+24], %f473;
$L__BB55_113:
	setp.ge.s32 	%p157, %r84, %r90;
	setp.ge.s32 	%p158, %r75, %r91;
	or.pred  	%p159, %p157, %p158;
	@%p159 bra 	$L__BB55_115;
	ld.global.f32 	%f474, [%rd10+28];
	mul.f32 	%f475, %f258, %f474;
	fma.rn.f32 	%f476, %f257, %f669, %f475;
	st.global.f32 	[%rd10+28], %f476;
$L__BB55_115:
	setp.ge.s32 	%p160, %r275, %r91;
	add.s32 	%r86, %r34, 6;
	setp.ge.s32 	%p161, %r86, %r90;
	add.s32 	%r87, %r85, %r91;
	or.pred  	%p162, %p161, %p160;
	@%p162 bra 	$L__BB55_117;
	add.s32 	%r282, %r275, %r87;
	mul.wide.s32 	%rd74, %r282, 4;
	add.s64 	%rd75, %rd1, %rd74;
	ld.global.f32 	%f477, [%rd75];
	mul.f32 	%f478, %f258, %f477;
	fma.rn.f32 	%f479, %f257, %f668, %f478;
	st.global.f32 	[%rd75], %f479;
$L__BB55_117:
	setp.ge.s32 	%p163, %r86, %r90;
	setp.ge.s32 	%p164, %r69, %r91;
	cvt.s64.s32 	%rd76, %r87;
	add.s64 	%rd77, %rd4, %rd76;
	shl.b64 	%rd78, %rd77, 2;
	add.s64 	%rd11, %rd1, %rd78;
	or.pred  	%p165, %p163, %p164;
	@%p165 bra 	$L__BB55_119;
	ld.global.f32 	%f480, [%rd11+4];
	mul.f32 	%f481, %f258, %f480;
	fma.rn.f32 	%f482, %f257, %f667, %f481;
	st.global.f32 	[%rd11+4], %f482;
$L__BB55_119:
	setp.ge.s32 	%p166, %r86, %r90;
	setp.ge.s32 	%p167, %r70, %r91;
	or.pred  	%p168, %p166, %p167;
	@%p168 bra 	$L__BB55_121;
	ld.global.f32 	%f483, [%rd11+8];
	mul.f32 	%f484, %f258, %f483;
	fma.rn.f32 	%f485, %f257, %f666, %f484;
	st.global.f32 	[%rd11+8], %f485;
$L__BB55_121:
	setp.ge.s32 	%p169, %r86, %r90;
	setp.ge.s32 	%p170, %r71, %r91;
	or.pred  	%p171, %p169, %p170;
	@%p171 bra 	$L__BB55_123;
	ld.global.f32 	%f486, [%rd11+12];
	mul.f32 	%f487, %f258, %f486;
	fma.rn.f32 	%f488, %f257, %f665, %f487;
	st.global.f32 	[%rd11+12], %f488;
$L__BB55_123:
	setp.ge.s32 	%p172, %r86, %r90;
	setp.ge.s32 	%p173, %r72, %r91;
	or.pred  	%p174, %p172, %p173;
	@%p174 bra 	$L__BB55_125;
	ld.global.f32 	%f489, [%rd11+16];
	mul.f32 	%f490, %f258, %f489;
	fma.rn.f32 	%f491, %f257, %f664, %f490;
	st.global.f32 	[%rd11+16], %f491;
$L__BB55_125:
	setp.ge.s32 	%p175, %r86, %r90;
	setp.ge.s32 	%p176, %r73, %r91;
	or.pred  	%p177, %p175, %p176;
	@%p177 bra 	$L__BB55_127;
	ld.global.f32 	%f492, [%rd11+20];
	mul.f32 	%f493, %f258, %f492;
	fma.rn.f32 	%f494, %f257, %f663, %f493;
	st.global.f32 	[%rd11+20], %f494;
$L__BB55_127:
	setp.ge.s32 	%p178, %r86, %r90;
	setp.ge.s32 	%p179, %r74, %r91;
	or.pred  	%p180, %p178, %p179;
	@%p180 bra 	$L__BB55_129;
	ld.global.f32 	%f495, [%rd11+24];
	mul.f32 	%f496, %f258, %f495;
	fma.rn.f32 	%f497, %f257, %f662, %f496;
	st.global.f32 	[%rd11+24], %f497;
$L__BB55_129:
	setp.ge.s32 	%p181, %r86, %r90;
	setp.ge.s32 	%p182, %r75, %r91;
	or.pred  	%p183, %p181, %p182;
	@%p183 bra 	$L__BB55_131;
	ld.global.f32 	%f498, [%rd11+28];
	mul.f32 	%f499, %f258, %f498;
	fma.rn.f32 	%f500, %f257, %f661, %f499;
	st.global.f32 	[%rd11+28], %f500;
$L__BB55_131:
	setp.ge.s32 	%p184, %r275, %r91;
	add.s32 	%r88, %r34, 7;
	setp.ge.s32 	%p185, %r88, %r90;
	add.s32 	%r89, %r87, %r91;
	or.pred  	%p186, %p185, %p184;
	@%p186 bra 	$L__BB55_133;
	add.s32 	%r283, %r275, %r89;
	mul.wide.s32 	%rd79, %r283, 4;
	add.s64 	%rd80, %rd1, %rd79;
	ld.global.f32 	%f501, [%rd80];
	mul.f32 	%f502, %f258, %f501;
	fma.rn.f32 	%f503, %f257, %f660, %f502;
	st.global.f32 	[%rd80], %f503;
$L__BB55_133:
	setp.ge.s32 	%p187, %r88, %r90;
	setp.ge.s32 	%p188, %r69, %r91;
	cvt.s64.s32 	%rd81, %r89;
	add.s64 	%rd82, %rd4, %rd81;
	shl.b64 	%rd83, %rd82, 2;
	add.s64 	%rd12, %rd1, %rd83;
	or.pred  	%p189, %p187, %p188;
	@%p189 bra 	$L__BB55_135;
	ld.global.f32 	%f504, [%rd12+4];
	mul.f32 	%f505, %f258, %f504;
	fma.rn.f32 	%f506, %f257, %f659, %f505;
	st.global.f32 	[%rd12+4], %f506;
$L__BB55_135:
	setp.ge.s32 	%p190, %r88, %r90;
	setp.ge.s32 	%p191, %r70, %r91;
	or.pred  	%p192, %p190, %p191;
	@%p192 bra 	$L__BB55_137;
	ld.global.f32 	%f507, [%rd12+8];
	mul.f32 	%f508, %f258, %f507;
	fma.rn.f32 	%f509, %f257, %f658, %f508;
	st.global.f32 	[%rd12+8], %f509;
$L__BB55_137:
	setp.ge.s32 	%p193, %r88, %r90;
	setp.ge.s32 	%p194, %r71, %r91;
	or.pred  	%p195, %p193, %p194;
	@%p195 bra 	$L__BB55_139;
	ld.global.f32 	%f510, [%rd12+12];
	mul.f32 	%f511, %f258, %f510;
	fma.rn.f32 	%f512, %f257, %f657, %f511;
	st.global.f32 	[%rd12+12], %f512;
$L__BB55_139:
	setp.ge.s32 	%p196, %r88, %r90;
	setp.ge.s32 	%p197, %r72, %r91;
	or.pred  	%p198, %p196, %p197;
	@%p198 bra 	$L__BB55_141;
	ld.global.f32 	%f513, [%rd12+16];
	mul.f32 	%f514, %f258, %f513;
	fma.rn.f32 	%f515, %f257, %f656, %f514;
	st.global.f32 	[%rd12+16], %f515;
$L__BB55_141:
	setp.ge.s32 	%p199, %r88, %r90;
	setp.ge.s32 	%p200, %r73, %r91;
	or.pred  	%p201, %p199, %p200;
	@%p201 bra 	$L__BB55_143;
	ld.global.f32 	%f516, [%rd12+20];
	mul.f32 	%f517, %f258, %f516;
	fma.rn.f32 	%f518, %f257, %f655, %f517;
	st.global.f32 	[%rd12+20], %f518;
$L__BB55_143:
	setp.ge.s32 	%p202, %r88, %r90;
	setp.ge.s32 	%p203, %r74, %r91;
	or.pred  	%p204, %p202, %p203;
	@%p204 bra 	$L__BB55_145;
	ld.global.f32 	%f519, [%rd12+24];
	mul.f32 	%f520, %f258, %f519;
	fma.rn.f32 	%f521, %f257, %f654, %f520;
	st.global.f32 	[%rd12+24], %f521;
$L__BB55_145:
	setp.ge.s32 	%p205, %r88, %r90;
	setp.ge.s32 	%p206, %r75, %r91;
	or.pred  	%p207, %p205, %p206;
	@%p207 bra 	$L__BB55_147;
	ld.global.f32 	%f522, [%rd12+28];
	mul.f32 	%f523, %f258, %f522;
	fma.rn.f32 	%f524, %f257, %f653, %f523;
	st.global.f32 	[%rd12+28], %f524;
$L__BB55_147:
	ret;

}
	// .globl	_Z17sgemm_warp_tilingILi128ELi128ELi8ELi64ELi32ELi8ELi8EEvPKfS1_Pfiiiff
.visible .entry _Z17sgemm_warp_tilingILi128ELi128ELi8ELi64ELi32ELi8ELi8EEvPKfS1_Pfiiiff(
	.param .u64 .ptr .align 1 _Z17sgemm_warp_tilingILi128ELi128ELi8ELi64ELi32ELi8ELi8EEvPKfS1_Pfiiiff_param_0,
	.param .u64 .ptr .align 1 _Z17sgemm_warp_tilingILi128ELi128ELi8ELi64ELi32ELi8ELi8EEvPKfS1_Pfiiiff_param_1,
	.param .u64 .ptr .align 1 _Z17sgemm_warp_tilingILi128ELi128ELi8ELi64ELi32ELi8ELi8EEvPKfS1_Pfiiiff_param_2,
	.param .u32 _Z17sgemm_warp_tilingILi128ELi128ELi8ELi64ELi32ELi8ELi8EEvPKfS1_Pfiiiff_param_3,
	.param .u32 _Z17sgemm_warp_tilingILi128ELi128ELi8ELi64ELi32ELi8ELi8EEvPKfS1_Pfiiiff_param_4,
	.param .u32 _Z17sgemm_warp_tilingILi128ELi128ELi8ELi64ELi32ELi8ELi8EEvPKfS1_Pfiiiff_param_5,
	.param .f32 _Z17sgemm_warp_tilingILi128ELi128ELi8ELi64ELi32ELi8ELi8EEvPKfS1_Pfiiiff_param_6,
	.param .f32 _Z17sgemm_warp_tilingILi128ELi128ELi8ELi64ELi32ELi8ELi8EEvPKfS1_Pfiiiff_param_7
)
.maxntid 256
{
	.reg .pred 	%p<208>;
	.reg .b32 	%r<297>;
	.reg .b32 	%f<717>;
	.reg .b64 	%rd<84>;
	// demoted variable
	.shared .align 4 .b8 _ZZ17sgemm_warp_tilingILi128ELi128ELi8ELi64ELi32ELi8ELi8EEvPKfS1_PfiiiffE2As[4096];
	// demoted variable
	.shared .align 4 .b8 _ZZ17sgemm_warp_tilingILi128ELi128ELi8ELi64ELi32ELi8ELi8EEvPKfS1_PfiiiffE2Bs[4096];
	ld.param.u64 	%rd13, [_Z17sgemm_warp_tilingILi128ELi128ELi8ELi64ELi32ELi8ELi8EEvPKfS1_Pfiiiff_param_0];
	ld.param.u64 	%rd14, [_Z17sgemm_warp_tilingILi128ELi128ELi8ELi64ELi32ELi8ELi8EEvPKfS1_Pfiiiff_param_1];
	ld.param.u64 	%rd15, [_Z17sgemm_warp_tilingILi128ELi128ELi8ELi64ELi32ELi8ELi8EEvPKfS1_Pfiiiff_param_2];
	ld.param.u32 	%r90, [_Z17sgemm_warp_tilingILi128ELi128ELi8ELi64ELi32ELi8ELi8EEvPKfS1_Pfiiiff_param_3];
	ld.param.u32 	%r91, [_Z17sgemm_warp_tilingILi128ELi128ELi8ELi64ELi32ELi8ELi8EEvPKfS1_Pfiiiff_param_4];
	ld.param.u32 	%r92, [_Z17sgemm_warp_tilingILi128ELi128ELi8ELi64ELi32ELi8ELi8EEvPKfS1_Pfiiiff_param_5];
	ld.param.f32 	%f257, [_Z17sgemm_warp_tilingILi128ELi128ELi8ELi64ELi32ELi8ELi8EEvPKfS1_Pfiiiff_param_6];
	ld.param.f32 	%f258, [_Z17sgemm_warp_tilingILi128ELi128ELi8ELi64ELi32ELi8ELi8EEvPKfS1_Pfiiiff_param_7];
	cvta.to.global.u64 	%rd1, %rd15;
	cvta.to.global.u64 	%rd2, %rd13;
	cvta.to.global.u64 	%rd3, %rd14;
	mov.u32 	%r93, %ctaid.y;
	shl.b32 	%r1, %r93, 7;
	mov.u32 	%r94, %ctaid.x;
	shl.b32 	%r2, %r94, 7;
	mov.u32 	%r95, %tid.x;
	mov.u32 	%r96, %ntid.x;
	mov.u32 	%r97, %tid.y;
	mad.lo.s32 	%r3, %r96, %r97, %r95;
	mov.u32 	%r98, %ntid.y;
	mul.lo.s32 	%r4, %r96, %r98;
	shr.u32 	%r5, %r3, 5;
	shr.u32 	%r6, %r3, 7;
	and.b32  	%r7, %r5, 3;
	shr.u32 	%r99, %r3, 2;
	and.b32  	%r8, %r99, 7;
	and.b32  	%r9, %r3, 3;
	setp.lt.s32 	%p1, %r92, -6;
	mov.f32 	%f653, 0f00000000;
	mov.f32 	%f654, %f653;
	mov.f32 	%f655, %f653;
	mov.f32 	%f656, %f653;
	mov.f32 	%f657, %f653;
	mov.f32 	%f658, %f653;
	mov.f32 	%f659, %f653;
	mov.f32 	%f660, %f653;
	mov.f32 	%f661, %f653;
	mov.f32 	%f662, %f653;
	mov.f32 	%f663, %f653;
	mov.f32 	%f664, %f653;
	mov.f32 	%f665, %f653;
	mov.f32 	%f666, %f653;
	mov.f32 	%f667, %f653;
	mov.f32 	%f668, %f653;
	mov.f32 	%f669, %f653;
	mov.f32 	%f670, %f653;
	mov.f32 	%f671, %f653;
	mov.f32 	%f672, %f653;
	mov.f32 	%f673, %f653;
	mov.f32 	%f674, %f653;
	mov.f32 	%f675, %f653;
	mov.f32 	%f676, %f653;
	mov.f32 	%f677, %f653;
	mov.f32 	%f678, %f653;
	mov.f32 	%f679, %f653;
	mov.f32 	%f680, %f653;
	mov.f32 	%f681, %f653;
	mov.f32 	%f682, %f653;
	mov.f32 	%f683, %f653;
	mov.f32 	%f684, %f653;
	mov.f32 	%f685, %f653;
	mov.f32 	%f686, %f653;
	mov.f32 	%f687, %f653;
	mov.f32 	%f688, %f653;
	mov.f32 	%f689, %f653;
	mov.f32 	%f690, %f653;
	mov.f32 	%f691, %f653;
	mov.f32 	%f692, %f653;
	mov.f32 	%f693, %f653;
	mov.f32 	%f694, %f653;
	mov.f32 	%f695, %f653;
	mov.f32 	%f696, %f653;
	mov.f32 	%f697, %f653;
	mov.f32 	%f698, %f653;
	mov.f32 	%f699, %f653;
	mov.f32 	%f700, %f653;
	mov.f32 	%f701, %f653;
	mov.f32 	%f702, %f653;
	mov.f32 	%f703, %f653;
	mov.f32 	%f704, %f653;
	mov.f32 	%f705, %f653;
	mov.f32 	%f706, %f653;
	mov.f32 	%f707, %f653;
	mov.f32 	%f708, %f653;
	mov.f32 	%f709, %f653;
	mov.f32 	%f710, %f653;
	mov.f32 	%f711, %f653;
	mov.f32 	%f712, %f653;
	mov.f32 	%f713, %f653;
	mov.f32 	%f714, %f653;
	mov.f32 	%f715, %f653;
	mov.f32 	%f716, %f653;
	@%p1 bra 	$L__BB56_19;
	add.s32 	%r101, %r92, -1;
	shr.s32 	%r102, %r101, 31;
	shr.u32 	%r103, %r102, 29;
	add.s32 	%r104, %r101, %r103;
	shr.s32 	%r10, %r104, 3;
	shl.b32 	%r105, %r6, 6;
	shl.b32 	%r106, %r8, 3;
	or.b32  	%r11, %r106, %r105;
	shl.b32 	%r107, %r7, 5;
	shl.b32 	%r108, %r9, 3;
	or.b32  	%r12, %r107, %r108;
	add.s32 	%r13, %r3, %r4;
	max.u32 	%r109, %r13, 256;
	setp.lt.u32 	%p2, %r13, 256;
	selp.u32 	%r110, 1, 0, %p2;
	add.s32 	%r111, %r13, %r110;
	sub.s32 	%r112, %r109, %r111;
	div.u32 	%r113, %r112, %r4;
	add.s32 	%r14, %r113, %r110;
	add.s32 	%r114, %r14, 1;
	and.b32  	%r15, %r114, 3;
	shl.b32 	%r115, %r3, 2;
	and.b32  	%r116, %r115, 4;
	shr.u32 	%r117, %r3, 1;
	add.s32 	%r118, %r1, %r117;
	mad.lo.s32 	%r16, %r118, %r92, %r116;
	shl.b32 	%r119, %r3, 11;
	and.b32  	%r120, %r119, 2048;
	mov.u32 	%r121, _ZZ17sgemm_warp_tilingILi128ELi128ELi8ELi64ELi32ELi8ELi8EEvPKfS1_PfiiiffE2As;
	add.s32 	%r122, %r121, %r120;
	shl.b32 	%r123, %r117, 2;
	add.s32 	%r17, %r122, %r123;
	shl.b32 	%r124, %r13, 2;
	and.b32  	%r125, %r124, 4;
	shr.u32 	%r126, %r13, 1;
	add.s32 	%r127, %r1, %r126;
	mad.lo.s32 	%r18, %r127, %r92, %r125;
	shl.b32 	%r128, %r13, 11;
	and.b32  	%r129, %r128, 2048;
	add.s32 	%r130, %r121, %r129;
	shl.b32 	%r131, %r126, 2;
	add.s32 	%r19, %r130, %r131;
	add.s32 	%r20, %r13, %r4;
	shl.b32 	%r132, %r20, 2;
	and.b32  	%r133, %r132, 4;
	shr.u32 	%r134, %r20, 1;
	add.s32 	%r135, %r1, %r134;
	mad.lo.s32 	%r21, %r135, %r92, %r133;
	shl.b32 	%r136, %r20, 11;
	and.b32  	%r137, %r136, 2048;
	add.s32 	%r138, %r121, %r137;
	shl.b32 	%r139, %r134, 2;
	add.s32 	%r22, %r138, %r139;
	add.s32 	%r23, %r20, %r4;
	and.b32  	%r140, %r115, 124;
	add.s32 	%r24, %r140, %r2;
	shl.b32 	%r141, %r5, 9;
	mov.u32 	%r142, _ZZ17sgemm_warp_tilingILi128ELi128ELi8ELi64ELi32ELi8ELi8EEvPKfS1_PfiiiffE2Bs;
	add.s32 	%r143, %r142, %r141;
	shl.b32 	%r144, %r3, 4;
	and.b32  	%r145, %r144, 496;
	add.s32 	%r25, %r143, %r145;
	and.b32  	%r146, %r124, 124;
	shr.u32 	%r26, %r13, 5;
	add.s32 	%r27, %r146, %r2;
	shl.b32 	%r147, %r26, 9;
	add.s32 	%r148, %r142, %r147;
	shl.b32 	%r149, %r13, 4;
	and.b32  	%r150, %r149, 496;
	add.s32 	%r28, %r148, %r150;
	and.b32  	%r151, %r132, 124;
	shr.u32 	%r29, %r20, 5;
	add.s32 	%r30, %r151, %r2;
	shl.b32 	%r152, %r29, 9;
	add.s32 	%r153, %r142, %r152;
	shl.b32 	%r154, %r20, 4;
	and.b32  	%r155, %r154, 496;
	add.s32 	%r31, %r153, %r155;
	shl.b32 	%r32, %r4, 4;
	shl.b32 	%r33, %r4, 2;
	mov.b32 	%r284, 0;
	mov.f32 	%f653, 0f00000000;
	shl.b32 	%r263, %r11, 2;
	shl.b32 	%r267, %r12, 2;
$L__BB56_2:
	setp.gt.u32 	%p3, %r3, 255;
	shl.b32 	%r38, %r284, 3;
	@%p3 bra 	$L__BB56_16;
	setp.eq.s32 	%p4, %r15, 0;
	mov.u32 	%r285, %r3;
	@%p4 bra 	$L__BB56_7;
	setp.eq.s32 	%p5, %r15, 1;
	add.s32 	%r156, %r38, %r16;
	mul.wide.s32 	%rd16, %r156, 4;
	add.s64 	%rd17, %rd2, %rd16;
	ld.global.nc.v4.f32 	{%f261, %f262, %f263, %f264}, [%rd17];
	st.shared.f32 	[%r17], %f261;
	st.shared.f32 	[%r17+512], %f262;
	st.shared.f32 	[%r17+1024], %f263;
	st.shared.f32 	[%r17+1536], %f264;
	mov.u32 	%r285, %r13;
	@%p5 bra 	$L__BB56_7;
	setp.eq.s32 	%p6, %r15, 2;
	add.s32 	%r157, %r38, %r18;
	mul.wide.s32 	%rd18, %r157, 4;
	add.s64 	%rd19, %rd2, %rd18;
	ld.global.nc.v4.f32 	{%f265, %f266, %f267, %f268}, [%rd19];
	st.shared.f32 	[%r19], %f265;
	st.shared.f32 	[%r19+512], %f266;
	st.shared.f32 	[%r19+1024], %f267;
	st.shared.f32 	[%r19+1536], %f268;
	mov.u32 	%r285, %r20;
	@%p6 bra 	$L__BB56_7;
	add.s32 	%r158, %r38, %r21;
	mul.wide.s32 	%rd20, %r158, 4;
	add.s64 	%rd21, %rd2, %rd20;
	ld.global.nc.v4.f32 	{%f269, %f270, %f271, %f272}, [%rd21];
	st.shared.f32 	[%r22], %f269;
	st.shared.f32 	[%r22+512], %f270;
	st.shared.f32 	[%r22+1024], %f271;
	st.shared.f32 	[%r22+1536], %f272;
	mov.u32 	%r285, %r23;
$L__BB56_7:
	setp.lt.u32 	%p7, %r14, 3;
	@%p7 bra 	$L__BB56_10;
	shl.b32 	%r287, %r285, 2;
	shl.b32 	%r159, %r4, 3;
	add.s32 	%r293, %r159, %r287;
	shl.b32 	%r160, %r4, 1;
	add.s32 	%r292, %r160, %r285;
	mad.lo.s32 	%r291, %r4, 12, %r287;
	mad.lo.s32 	%r290, %r4, 3, %r285;
	add.s32 	%r289, %r4, %r285;
	shl.b32 	%r288, %r289, 2;
$L__BB56_9:
	.pragma "nounroll";
	and.b32  	%r161, %r287, 4;
	shr.u32 	%r162, %r285, 1;
	add.s32 	%r163, %r161, %r38;
	add.s32 	%r164, %r1, %r162;
	mad.lo.s32 	%r165, %r164, %r92, %r163;
	mul.wide.s32 	%rd22, %r165, 4;
	add.s64 	%rd23, %rd2, %rd22;
	ld.global.nc.v4.f32 	{%f273, %f274, %f275, %f276}, [%rd23];
	shl.b32 	%r166, %r287, 9;
	and.b32  	%r167, %r166, 2048;
	mov.u32 	%r168, _ZZ17sgemm_warp_tilingILi128ELi128ELi8ELi64ELi32ELi8ELi8EEvPKfS1_PfiiiffE2As;
	add.s32 	%r169, %r168, %r167;
	shl.b32 	%r170, %r162, 2;
	add.s32 	%r171, %r169, %r170;
	st.shared.f32 	[%r171], %f273;
	st.shared.f32 	[%r171+512], %f274;
	st.shared.f32 	[%r171+1024], %f275;
	st.shared.f32 	[%r171+1536], %f276;
	add.s32 	%r172, %r285, %r4;
	and.b32  	%r173, %r288, 4;
	shr.u32 	%r174, %r289, 1;
	add.s32 	%r175, %r173, %r38;
	add.s32 	%r176, %r1, %r174;
	mad.lo.s32 	%r177, %r176, %r92, %r175;
	mul.wide.s32 	%rd24, %r177, 4;
	add.s64 	%rd25, %rd2, %rd24;
	ld.global.nc.v4.f32 	{%f277, %f278, %f279, %f280}, [%rd25];
	shl.b32 	%r178, %r288, 9;
	and.b32  	%r179, %r178, 2048;
	add.s32 	%r180, %r168, %r179;
	shl.b32 	%r181, %r174, 2;
	add.s32 	%r182, %r180, %r181;
	st.shared.f32 	[%r182], %f277;
	st.shared.f32 	[%r182+512], %f278;
	st.shared.f32 	[%r182+1024], %f279;
	st.shared.f32 	[%r182+1536], %f280;
	add.s32 	%r183, %r172, %r4;
	and.b32  	%r184, %r293, 4;
	shr.u32 	%r185, %r292, 1;
	add.s32 	%r186, %r184, %r38;
	add.s32 	%r187, %r1, %r185;
	mad.lo.s32 	%r188, %r187, %r92, %r186;
	mul.wide.s32 	%rd26, %r188, 4;
	add.s64 	%rd27, %rd2, %rd26;
	ld.global.nc.v4.f32 	{%f281, %f282, %f283, %f284}, [%rd27];
	shl.b32 	%r189, %r293, 9;
	and.b32  	%r190, %r189, 2048;
	add.s32 	%r191, %r168, %r190;
	shl.b32 	%r192, %r185, 2;
	add.s32 	%r193, %r191, %r192;
	st.shared.f32 	[%r193], %f281;
	st.shared.f32 	[%r193+512], %f282;
	st.shared.f32 	[%r193+1024], %f283;
	st.shared.f32 	[%r193+1536], %f284;
	add.s32 	%r194, %r183, %r4;
	and.b32  	%r195, %r291, 4;
	shr.u32 	%r196, %r290, 1;
	add.s32 	%r197, %r195, %r38;
	add.s32 	%r198, %r1, %r196;
	mad.lo.s32 	%r199, %r198, %r92, %r197;
	mul.wide.s32 	%rd28, %r199, 4;
	add.s64 	%rd29, %rd2, %rd28;
	ld.global.nc.v4.f32 	{%f285, %f286, %f287, %f288}, [%rd29];
	shl.b32 	%r200, %r291, 9;
	and.b32  	%r201, %r200, 2048;
	add.s32 	%r202, %r168, %r201;
	shl.b32 	%r203, %r196, 2;
	add.s32 	%r204, %r202, %r203;
	st.shared.f32 	[%r204], %f285;
	st.shared.f32 	[%r204+512], %f286;
	st.shared.f32 	[%r204+1024], %f287;
	st.shared.f32 	[%r204+1536], %f288;
	add.s32 	%r285, %r194, %r4;
	add.s32 	%r293, %r293, %r32;
	add.s32 	%r292, %r292, %r33;
	add.s32 	%r291, %r291, %r32;
	add.s32 	%r290, %r290, %r33;
	add.s32 	%r289, %r289, %r33;
	add.s32 	%r288, %r288, %r32;
	add.s32 	%r287, %r287, %r32;
	setp.lt.u32 	%p8, %r285, 256;
	@%p8 bra 	$L__BB56_9;
$L__BB56_10:
	mov.u32 	%r286, %r3;
	@%p4 bra 	$L__BB56_14;
	setp.eq.s32 	%p10, %r15, 1;
	add.s32 	%r205, %r38, %r5;
	mad.lo.s32 	%r206, %r205, %r91, %r24;
	mul.wide.s32 	%rd30, %r206, 4;
	add.s64 	%rd31, %rd3, %rd30;
	ld.global.nc.v4.f32 	{%f289, %f290, %f291, %f292}, [%rd31];
	st.shared.f32 	[%r25], %f289;
	st.shared.f32 	[%r25+4], %f290;
	st.shared.f32 	[%r25+8], %f291;
	st.shared.f32 	[%r25+12], %f292;
	mov.u32 	%r286, %r13;
	@%p10 bra 	$L__BB56_14;
	setp.eq.s32 	%p11, %r15, 2;
	add.s32 	%r207, %r38, %r26;
	mad.lo.s32 	%r208, %r207, %r91, %r27;
	mul.wide.s32 	%rd32, %r208, 4;
	add.s64 	%rd33, %rd3, %rd32;
	ld.global.nc.v4.f32 	{%f293, %f294, %f295, %f296}, [%rd33];
	st.shared.f32 	[%r28], %f293;
	st.shared.f32 	[%r28+4], %f294;
	st.shared.f32 	[%r28+8], %f295;
	st.shared.f32 	[%r28+12], %f296;
	mov.u32 	%r286, %r20;
	@%p11 bra 	$L__BB56_14;
	add.s32 	%r209, %r38, %r29;
	mad.lo.s32 	%r210, %r209, %r91, %r30;
	mul.wide.s32 	%rd34, %r210, 4;
	add.s64 	%rd35, %rd3, %rd34;
	ld.global.nc.v4.f32 	{%f297, %f298, %f299, %f300}, [%rd35];
	st.shared.f32 	[%r31], %f297;
	st.shared.f32 	[%r31+4], %f298;
	st.shared.f32 	[%r31+8], %f299;
	st.shared.f32 	[%r31+12], %f300;
	mov.u32 	%r286, %r23;
$L__BB56_14:
	@%p7 bra 	$L__BB56_16;
$L__BB56_15:
	.pragma "nounroll";
	shl.b32 	%r211, %r286, 2;
	and.b32  	%r212, %r211, 124;
	shr.u32 	%r213, %r286, 5;
	add.s32 	%r214, %r212, %r2;
	add.s32 	%r215, %r38, %r213;
	mad.lo.s32 	%r216, %r215, %r91, %r214;
	mul.wide.s32 	%rd36, %r216, 4;
	add.s64 	%rd37, %rd3, %rd36;
	ld.global.nc.v4.f32 	{%f301, %f302, %f303, %f304}, [%rd37];
	shl.b32 	%r217, %r213, 9;
	mov.u32 	%r218, _ZZ17sgemm_warp_tilingILi128ELi128ELi8ELi64ELi32ELi8ELi8EEvPKfS1_PfiiiffE2Bs;
	add.s32 	%r219, %r218, %r217;
	shl.b32 	%r220, %r286, 4;
	and.b32  	%r221, %r220, 496;
	add.s32 	%r222, %r219, %r221;
	st.shared.f32 	[%r222], %f301;
	st.shared.f32 	[%r222+4], %f302;
	st.shared.f32 	[%r222+8], %f303;
	st.shared.f32 	[%r222+12], %f304;
	add.s32 	%r223, %r286, %r4;
	shl.b32 	%r224, %r223, 2;
	and.b32  	%r225, %r224, 124;
	shr.u32 	%r226, %r223, 5;
	add.s32 	%r227, %r225, %r2;
	add.s32 	%r228, %r38, %r226;
	mad.lo.s32 	%r229, %r228, %r91, %r227;
	mul.wide.s32 	%rd38, %r229, 4;
	add.s64 	%rd39, %rd3, %rd38;
	ld.global.nc.v4.f32 	{%f305, %f306, %f307, %f308}, [%rd39];
	shl.b32 	%r230, %r226, 9;
	add.s32 	%r231, %r218, %r230;
	shl.b32 	%r232, %r223, 4;
	and.b32  	%r233, %r232, 496;
	add.s32 	%r234, %r231, %r233;
	st.shared.f32 	[%r234], %f305;
	st.shared.f32 	[%r234+4], %f306;
	st.shared.f32 	[%r234+8], %f307;
	st.shared.f32 	[%r234+12], %f308;
	add.s32 	%r235, %r223, %r4;
	shl.b32 	%r236, %r235, 2;
	and.b32  	%r237, %r236, 124;
	shr.u32 	%r238, %r235, 5;
	add.s32 	%r239, %r237, %r2;
	add.s32 	%r240, %r38, %r238;
	mad.lo.s32 	%r241, %r240, %r91, %r239;
	mul.wide.s32 	%rd40, %r241, 4;
	add.s64 	%rd41, %rd3, %rd40;
	ld.global.nc.v4.f32 	{%f309, %f310, %f311, %f312}, [%rd41];
	shl.b32 	%r242, %r238, 9;
	add.s32 	%r243, %r218, %r242;
	shl.b32 	%r244, %r235, 4;
	and.b32  	%r245, %r244, 496;
	add.s32 	%r246, %r243, %r245;
	st.shared.f32 	[%r246], %f309;
	st.shared.f32 	[%r246+4], %f310;
	st.shared.f32 	[%r246+8], %f311;
	st.shared.f32 	[%r246+12], %f312;
	add.s32 	%r247, %r235, %r4;
	shl.b32 	%r248, %r247, 2;
	and.b32  	%r249, %r248, 124;
	shr.u32 	%r250, %r247, 5;
	add.s32 	%r251, %r249, %r2;
	add.s32 	%r252, %r38, %r250;
	mad.lo.s32 	%r253, %r252, %r91, %r251;
	mul.wide.s32 	%rd42, %r253, 4;
	add.s64 	%rd43, %rd3, %rd42;
	ld.global.nc.v4.f32 	{%f313, %f314, %f315, %f316}, [%rd43];
	shl.b32 	%r254, %r250, 9;
	add.s32 	%r255, %r218, %r254;
	shl.b32 	%r256, %r247, 4;
	and.b32  	%r257, %r256, 496;
	add.s32 	%r258, %r255, %r257;
	st.shared.f32 	[%r258], %f313;
	st.shared.f32 	[%r258+4], %f314;
	st.shared.f32 	[%r258+8], %f315;
	st.shared.f32 	[%r258+12], %f316;
	add.s32 	%r286, %r247, %r4;
	setp.lt.u32 	%p13, %r286, 256;
	@%p13 bra 	$L__BB56_15;
$L__BB56_16:
	bar.sync 	0;
	mov.b32 	%r296, 0;
$L__BB56_17:
	shl.b32 	%r260, %r296, 9;
	mov.u32 	%r261, _ZZ17sgemm_warp_tilingILi128ELi128ELi8ELi64ELi32ELi8ELi8EEvPKfS1_PfiiiffE2As;
	add.s32 	%r262, %r261, %r260;
	add.s32 	%r264, %r262, %r263;
	ld.shared.f32 	%f317, [%r264];
	ld.shared.f32 	%f318, [%r264+4];
	ld.shared.f32 	%f319, [%r264+8];
	ld.shared.f32 	%f320, [%r264+12];
	ld.shared.f32 	%f321, [%r264+16];
	ld.shared.f32 	%f322, [%r264+20];
	ld.shared.f32 	%f323, [%r264+24];
	ld.shared.f32 	%f324, [%r264+28];
	mov.u32 	%r265, _ZZ17sgemm_warp_tilingILi128ELi128ELi8ELi64ELi32ELi8ELi8EEvPKfS1_PfiiiffE2Bs;
	add.s32 	%r266, %r265, %r260;
	add.s32 	%r268, %r266, %r267;
	ld.shared.f32 	%f325, [%r268];
	ld.shared.f32 	%f326, [%r268+4];
	ld.shared.f32 	%f327, [%r268+8];
	ld.shared.f32 	%f328, [%r268+12];
	ld.shared.f32 	%f329, [%r268+16];
	ld.shared.f32 	%f330, [%r268+20];
	ld.shared.f32 	%f331, [%r268+24];
	ld.shared.f32 	%f332, [%r268+28];
	fma.rn.f32 	%f716, %f317, %f325, %f716;
	fma.rn.f32 	%f715, %f317, %f326, %f715;
	fma.rn.f32 	%f714, %f317, %f327, %f714;
	fma.rn.f32 	%f713, %f317, %f328, %f713;
	fma.rn.f32 	%f712, %f317, %f329, %f712;
	fma.rn.f32 	%f711, %f317, %f330, %f711;
	fma.rn.f32 	%f710, %f317, %f331, %f710;
	fma.rn.f32 	%f709, %f317, %f332, %f709;
	fma.rn.f32 	%f708, %f318, %f325, %f708;
	fma.rn.f32 	%f707, %f318, %f326, %f707;
	fma.rn.f32 	%f706, %f318, %f327, %f706;
	fma.rn.f32 	%f705, %f318, %f328, %f705;
	fma.rn.f32 	%f704, %f318, %f329, %f704;
	fma.rn.f32 	%f703, %f318, %f330, %f703;
	fma.rn.f32 	%f702, %f318, %f331, %f702;
	fma.rn.f32 	%f701, %f318, %f332, %f701;
	fma.rn.f32 	%f700, %f319, %f325, %f700;
	fma.rn.f32 	%f699, %f319, %f326, %f699;
	fma.rn.f32 	%f698, %f319, %f327, %f698;
	fma.rn.f32 	%f697, %f319, %f328, %f697;
	fma.rn.f32 	%f696, %f319, %f329, %f696;
	fma.rn.f32 	%f695, %f319, %f330, %f695;
	fma.rn.f32 	%f694, %f319, %f331, %f694;
	fma.rn.f32 	%f693, %f319, %f332, %f693;
	fma.rn.f32 	%f692, %f320, %f325, %f692;
	fma.rn.f32 	%f691, %f320, %f326, %f691;
	fma.rn.f32 	%f690, %f320, %f327, %f690;
	fma.rn.f32 	%f689, %f320, %f328, %f689;
	fma.rn.f32 	%f688, %f320, %f329, %f688;
	fma.rn.f32 	%f687, %f320, %f330, %f687;
	fma.rn.f32 	%f686, %f320, %f331, %f686;
	fma.rn.f32 	%f685, %f320, %f332, %f685;
	fma.rn.f32 	%f684, %f321, %f325, %f684;
	fma.rn.f32 	%f683, %f321, %f326, %f683;
	fma.rn.f32 	%f682, %f321, %f327, %f682;
	fma.rn.f32 	%f681, %f321, %f328, %f681;
	fma.rn.f32 	%f680, %f321, %f329, %f680;
	fma.rn.f32 	%f679, %f321, %f330, %f679;
	fma.rn.f32 	%f678, %f321, %f331, %f678;
	fma.rn.f32 	%f677, %f321, %f332, %f677;
	fma.rn.f32 	%f676, %f322, %f325, %f676;
	fma.rn.f32 	%f675, %f322, %f326, %f675;
	fma.rn.f32 	%f674, %f322, %f327, %f674;
	fma.rn.f32 	%f673, %f322, %f328, %f673;
	fma.rn.f32 	%f672, %f322, %f329, %f672;
	fma.rn.f32 	%f671, %f322, %f330, %f671;
	fma.rn.f32 	%f670, %f322, %f331, %f670;
	fma.rn.f32 	%f669, %f322, %f332, %f669;
	fma.rn.f32 	%f668, %f323, %f325, %f668;
	fma.rn.f32 	%f667, %f323, %f326, %f667;
	fma.rn.f32 	%f666, %f323, %f327, %f666;
	fma.rn.f32 	%f665, %f323, %f328, %f665;
	fma.rn.f32 	%f664, %f323, %f329, %f664;
	fma.rn.f32 	%f663, %f323, %f330, %f663;
	fma.rn.f32 	%f662, %f323, %f331, %f662;
	fma.rn.f32 	%f661, %f323, %f332, %f661;
	fma.rn.f32 	%f660, %f324, %f325, %f660;
	fma.rn.f32 	%f659, %f324, %f326, %f659;
	fma.rn.f32 	%f658, %f324, %f327, %f658;
	fma.rn.f32 	%f657, %f324, %f328, %f657;
	fma.rn.f32 	%f656, %f324, %f329, %f656;
	fma.rn.f32 	%f655, %f324, %f330, %f655;
	fma.rn.f32 	%f654, %f324, %f331, %f654;
	fma.rn.f32 	%f653, %f324, %f332, %f653;
	add.s32 	%r296, %r296, 1;
	setp.ne.s32 	%p14, %r296, 8;
	@%p14 bra 	$L__BB56_17;
	bar.sync 	0;
	add.s32 	%r68, %r284, 1;
	setp.eq.s32 	%p15, %r284, %r10;
	mov.u32 	%r284, %r68;
	@%p15 bra 	$L__BB56_19;
	bra.uni 	$L__BB56_2;
$L__BB56_19:
	shl.b32 	%r269, %r6, 6;
	add.s32 	%r270, %r269, %r1;
	shl.b32 	%r271, %r8, 3;
	add.s32 	%r34, %r270, %r271;
	shl.b32 	%r272, %r7, 5;
	shl.b32 	%r273, %r9, 3;
	add.s32 	%r274, %r273, %r2;
	add.s32 	%r275, %r274, %r272;
	setp.lt.s32 	%p16, %r34, %r90;
	mul.lo.s32 	%r36, %r34, %r91;
	setp.lt.s32 	%p17, %r275, %r91;
	and.pred  	%p18, %p16, %p17;
	@%p18 bra 	$L__BB56_20;
	bra.uni 	$L__BB56_21;
$L__BB56_20:
	add.s32 	%r276, %r275, %r36;
	mul.wide.s32 	%rd44, %r276, 4;
	add.s64 	%rd45, %rd1, %rd44;
	ld.global.f32 	%f333, [%rd45];
	mul.f32 	%f334, %f258, %f333;
	fma.rn.f32 	%f335, %f257, %f716, %f334;
	st.global.f32 	[%rd45], %f335;
$L__BB56_21:
	setp.ge.s32 	%p19, %r34, %r90;
	add.s32 	%r69, %r275, 1;
	setp.ge.s32 	%p20, %r69, %r91;
	cvt.s64.s32 	%rd46, %r36;
	cvt.s64.s32 	%rd4, %r275;
	add.s64 	%rd47, %rd4, %rd46;
	shl.b64 	%rd48, %rd47, 2;
	add.s64 	%rd5, %rd1, %rd48;
	or.pred  	%p21, %p19, %p20;
	@%p21 bra 	$L__BB56_23;
	ld.global.f32 	%f336, [%rd5+4];
	mul.f32 	%f337, %f258, %f336;
	fma.rn.f32 	%f338, %f257, %f715, %f337;
	st.global.f32 	[%rd5+4], %f338;
$L__BB56_23:
	add.s32 	%r70, %r275, 2;
	setp.ge.s32 	%p23, %r70, %r91;
	or.pred  	%p24, %p19, %p23;
	@%p24 bra 	$L__BB56_25;
	ld.global.f32 	%f339, [%rd5+8];
	mul.f32 	%f340, %f258, %f339;
	fma.rn.f32 	%f341, %f257, %f714, %f340;
	st.global.f32 	[%rd5+8], %f341;
$L__BB56_25:
	add.s32 	%r71, %r275, 3;
	setp.ge.s32 	%p26, %r71, %r91;
	or.pred  	%p27, %p19, %p26;
	@%p27 bra 	$L__BB56_27;
	ld.global.f32 	%f342, [%rd5+12];
	mul.f32 	%f343, %f258, %f342;
	fma.rn.f32 	%f344, %f257, %f713, %f343;
	st.global.f32 	[%rd5+12], %f344;
$L__BB56_27:
	add.s32 	%r72, %r275, 4;
	setp.ge.s32 	%p29, %r72, %r91;
	or.pred  	%p30, %p19, %p29;
	@%p30 bra 	$L__BB56_29;
	ld.global.f32 	%f345, [%rd5+16];
	mul.f32 	%f346, %f258, %f345;
	fma.rn.f32 	%f347, %f257, %f712, %f346;
	st.global.f32 	[%rd5+16], %f347;
$L__BB56_29:
	add.s32 	%r73, %r275, 5;
	setp.ge.s32 	%p32, %r73, %r91;
	or.pred  	%p33, %p19, %p32;
	@%p33 bra 	$L__BB56_31;
	ld.global.f32 	%f348, [%rd5+20];
	mul.f32 	%f349, %f258, %f348;
	fma.rn.f32 	%f350, %f257, %f711, %f349;
	st.global.f32 	[%rd5+20], %f350;
$L__BB56_31:
	add.s32 	%r74, %r275, 6;
	setp.ge.s32 	%p35, %r74, %r91;
	or.pred  	%p36, %p19, %p35;
	@%p36 bra 	$L__BB56_33;
	ld.global.f32 	%f351, [%rd5+24];
	mul.f32 	%f352, %f258, %f351;
	fma.rn.f32 	%f353, %f257, %f710, %f352;
	st.global.f32 	[%rd5+24], %f353;
$L__BB56_33:
	add.s32 	%r75, %r275, 7;
	setp.ge.s32 	%p38, %r75, %r91;
	or.pred  	%p39, %p19, %p38;
	@%p39 bra 	$L__BB56_35;
	ld.global.f32 	%f354, [%rd5+28];
	mul.f32 	%f355, %f258, %f354;
	fma.rn.f32 	%f356, %f257, %f709, %f355;
	st.global.f32 	[%rd5+28], %f356;
$L__BB56_35:
	setp.ge.s32 	%p40, %r275, %r91;
	add.s32 	%r76, %r34, 1;
	setp.ge.s32 	%p41, %r76, %r90;
	add.s32 	%r77, %r36, %r91;
	or.pred  	%p42, %p41, %p40;
	@%p42 bra 	$L__BB56_37;
	add.s32 	%r277, %r275, %r77;
	mul.wide.s32 	%rd49, %r277, 4;
	add.s64 	%rd50, %rd1, %rd49;
	ld.global.f32 	%f357, [%rd50];
	mul.f32 	%f358, %f258, %f357;
	fma.rn.f32 	%f359, %f257, %f708, %f358;
	st.global.f32 	[%rd50], %f359;
$L__BB56_37:
	cvt.s64.s32 	%rd51, %r77;
	add.s64 	%rd52, %rd4, %rd51;
	shl.b64 	%rd53, %rd52, 2;
	add.s64 	%rd6, %rd1, %rd53;
	or.pred  	%p45, %p41, %p20;
	@%p45 bra 	$L__BB56_39;
	ld.global.f32 	%f360, [%rd6+4];
	mul.f32 	%f361, %f258, %f360;
	fma.rn.f32 	%f362, %f257, %f707, %f361;
	st.global.f32 	[%rd6+4], %f362;
$L__BB56_39:
	or.pred  	%p48, %p41, %p23;
	@%p48 bra 	$L__BB56_41;
	ld.global.f32 	%f363, [%rd6+8];
	mul.f32 	%f364, %f258, %f363;
	fma.rn.f32 	%f365, %f257, %f706, %f364;
	st.global.f32 	[%rd6+8], %f365;
$L__BB56_41:
	or.pred  	%p51, %p41, %p26;
	@%p51 bra 	$L__BB56_43;
	ld.global.f32 	%f366, [%rd6+12];
	mul.f32 	%f367, %f258, %f366;
	fma.rn.f32 	%f368, %f257, %f705, %f367;
	st.global.f32 	[%rd6+12], %f368;
$L__BB56_43:
	setp.ge.s32 	%p52, %r76, %r90;
	setp.ge.s32 	%p53, %r72, %r91;
	or.pred  	%p54, %p52, %p53;
	@%p54 bra 	$L__BB56_45;
	ld.global.f32 	%f369, [%rd6+16];
	mul.f32 	%f370, %f258, %f369;
	fma.rn.f32 	%f371, %f257, %f704, %f370;
	st.global.f32 	[%rd6+16], %f371;
$L__BB56_45:
	setp.ge.s32 	%p56, %r73, %r91;
	or.pred  	%p57, %p52, %p56;
	@%p57 bra 	$L__BB56_47;
	ld.global.f32 	%f372, [%rd6+20];
	mul.f32 	%f373, %f258, %f372;
	fma.rn.f32 	%f374, %f257, %f703, %f373;
	st.global.f32 	[%rd6+20], %f374;
$L__BB56_47:
	setp.ge.s32 	%p59, %r74, %r91;
	or.pred  	%p60, %p52, %p59;
	@%p60 bra 	$L__BB56_49;
	ld.global.f32 	%f375, [%rd6+24];
	mul.f32 	%f376, %f258, %f375;
	fma.rn.f32 	%f377, %f257, %f702, %f376;
	st.global.f32 	[%rd6+24], %f377;
$L__BB56_49:
	setp.ge.s32 	%p62, %r75, %r91;
	or.pred  	%p63, %p52, %p62;
	@%p63 bra 	$L__BB56_51;
	ld.global.f32 	%f378, [%rd6+28];
	mul.f32 	%f379, %f258, %f378;
	fma.rn.f32 	%f380, %f257, %f701, %f379;
	st.global.f32 	[%rd6+28], %f380;
$L__BB56_51:
	setp.ge.s32 	%p64, %r275, %r91;
	add.s32 	%r78, %r34, 2;
	setp.ge.s32 	%p65, %r78, %r90;
	add.s32 	%r79, %r77, %r91;
	or.pred  	%p66, %p65, %p64;
	@%p66 bra 	$L__BB56_53;
	add.s32 	%r278, %r275, %r79;
	mul.wide.s32 	%rd54, %r278, 4;
	add.s64 	%rd55, %rd1, %rd54;
	ld.global.f32 	%f381, [%rd55];
	mul.f32 	%f382, %f258, %f381;
	fma.rn.f32 	%f383, %f257, %f700, %f382;
	st.global.f32 	[%rd55], %f383;
$L__BB56_53:
	setp.ge.s32 	%p68, %r69, %r91;
	cvt.s64.s32 	%rd56, %r79;
	add.s64 	%rd57, %rd4, %rd56;
	shl.b64 	%rd58, %rd57, 2;
	add.s64 	%rd7, %rd1, %rd58;
	or.pred  	%p69, %p65, %p68;
	@%p69 bra 	$L__BB56_55;
	ld.global.f32 	%f384, [%rd7+4];
	mul.f32 	%f385, %f258, %f384;
	fma.rn.f32 	%f386, %f257, %f699, %f385;
	st.global.f32 	[%rd7+4], %f386;
$L__BB56_55:
	setp.ge.s32 	%p71, %r70, %r91;
	or.pred  	%p72, %p65, %p71;
	@%p72 bra 	$L__BB56_57;
	ld.global.f32 	%f387, [%rd7+8];
	mul.f32 	%f388, %f258, %f387;
	fma.rn.f32 	%f389, %f257, %f698, %f388;
	st.global.f32 	[%rd7+8], %f389;
$L__BB56_57:
	setp.ge.s32 	%p74, %r71, %r91;
	or.pred  	%p75, %p65, %p74;
	@%p75 bra 	$L__BB56_59;
	ld.global.f32 	%f390, [%rd7+12];
	mul.f32 	%f391, %f258, %f390;
	fma.rn.f32 	%f392, %f257, %f697, %f391;
	st.global.f32 	[%rd7+12], %f392;
$L__BB56_59:
	or.pred  	%p78, %p65, %p53;
	@%p78 bra 	$L__BB56_61;
	ld.global.f32 	%f393, [%rd7+16];
	mul.f32 	%f394, %f258, %f393;
	fma.rn.f32 	%f395, %f257, %f696, %f394;
	st.global.f32 	[%rd7+16], %f395;
$L__BB56_61:
	or.pred  	%p81, %p65, %p56;
	@%p81 bra 	$L__BB56_63;
	ld.global.f32 	%f396, [%rd7+20];
	mul.f32 	%f397, %f258, %f396;
	fma.rn.f32 	%f398, %f257, %f695, %f397;
	st.global.f32 	[%rd7+20], %f398;
$L__BB56_63:
	setp.ge.s32 	%p82, %r78, %r90;
	setp.ge.s32 	%p83, %r74, %r91;
	or.pred  	%p84, %p82, %p83;
	@%p84 bra 	$L__BB56_65;
	ld.global.f32 	%f399, [%rd7+24];
	mul.f32 	%f400, %f258, %f399;
	fma.rn.f32 	%f401, %f257, %f694, %f400;
	st.global.f32 	[%rd7+24], %f401;
$L__BB56_65:
	setp.ge.s32 	%p85, %r78, %r90;
	setp.ge.s32 	%p86, %r75, %r91;
	or.pred  	%p87, %p85, %p86;
	@%p87 bra 	$L__BB56_67;
	ld.global.f32 	%f402, [%rd7+28];
	mul.f32 	%f403, %f258, %f402;
	fma.rn.f32 	%f404, %f257, %f693, %f403;
	st.global.f32 	[%rd7+28], %f404;
$L__BB56_67:
	setp.ge.s32 	%p88, %r275, %r91;
	add.s32 	%r80, %r34, 3;
	setp.ge.s32 	%p89, %r80, %r90;
	add.s32 	%r81, %r79, %r91;
	or.pred  	%p90, %p89, %p88;
	@%p90 bra 	$L__BB56_69;
	add.s32 	%r279, %r275, %r81;
	mul.wide.s32 	%rd59, %r279, 4;
	add.s64 	%rd60, %rd1, %rd59;
	ld.global.f32 	%f405, [%rd60];
	mul.f32 	%f406, %f258, %f405;
	fma.rn.f32 	%f407, %f257, %f692, %f406;
	st.global.f32 	[%rd60], %f407;
$L__BB56_69:
	setp.ge.s32 	%p91, %r80, %r90;
	setp.ge.s32 	%p92, %r69, %r91;
	cvt.s64.s32 	%rd61, %r81;
	add.s64 	%rd62, %rd4, %rd61;
	shl.b64 	%rd63, %rd62, 2;
	add.s64 	%rd8, %rd1, %rd63;
	or.pred  	%p93, %p91, %p92;
	@%p93 bra 	$L__BB56_71;
	ld.global.f32 	%f408, [%rd8+4];
	mul.f32 	%f409, %f258, %f408;
	fma.rn.f32 	%f410, %f257, %f691, %f409;
	st.global.f32 	[%rd8+4], %f410;
$L__BB56_71:
	setp.ge.s32 	%p94, %r80, %r90;
	setp.ge.s32 	%p95, %r70, %r91;
	or.pred  	%p96, %p94, %p95;
	@%p96 bra 	$L__BB56_73;
	ld.global.f32 	%f411, [%rd8+8];
	mul.f32 	%f412, %f258, %f411;
	fma.rn.f32 	%f413, %f257, %f690, %f412;
	st.global.f32 	[%rd8+8], %f413;
$L__BB56_73:
	setp.ge.s32 	%p97, %r80, %r90;
	setp.ge.s32 	%p98, %r71, %r91;
	or.pred  	%p99, %p97, %p98;
	@%p99 bra 	$L__BB56_75;
	ld.global.f32 	%f414, [%rd8+12];
	mul.f32 	%f415, %f258, %f414;
	fma.rn.f32 	%f416, %f257, %f689, %f415;
	st.global.f32 	[%rd8+12], %f416;
$L__BB56_75:
	setp.ge.s32 	%p100, %r80, %r90;
	setp.ge.s32 	%p101, %r72, %r91;
	or.pred  	%p102, %p100, %p101;
	@%p102 bra 	$L__BB56_77;
	ld.global.f32 	%f417, [%rd8+16];
	mul.f32 	%f418, %f258, %f417;
	fma.rn.f32 	%f419, %f257, %f688, %f418;
	st.global.f32 	[%rd8+16], %f419;
$L__BB56_77:
	setp.ge.s32 	%p103, %r80, %r90;
	setp.ge.s32 	%p104, %r73, %r91;
	or.pred  	%p105, %p103, %p104;
	@%p105 bra 	$L__BB56_79;
	ld.global.f32 	%f420, [%rd8+20];
	mul.f32 	%f421, %f258, %f420;
	fma.rn.f32 	%f422, %f257, %f687, %f421;
	st.global.f32 	[%rd8+20], %f422;
$L__BB56_79:
	setp.ge.s32 	%p106, %r80, %r90;
	setp.ge.s32 	%p107, %r74, %r91;
	or.pred  	%p108, %p106, %p107;
	@%p108 bra 	$L__BB56_81;
	ld.global.f32 	%f423, [%rd8+24];
	mul.f32 	%f424, %f258, %f423;
	fma.rn.f32 	%f425, %f257, %f686, %f424;
	st.global.f32 	[%rd8+24], %f425;
$L__BB56_81:
	setp.ge.s32 	%p109, %r80, %r90;
	setp.ge.s32 	%p110, %r75, %r91;
	or.pred  	%p111, %p109, %p110;
	@%p111 bra 	$L__BB56_83;
	ld.global.f32 	%f426, [%rd8+28];
	mul.f32 	%f427, %f258, %f426;
	fma.rn.f32 	%f428, %f257, %f685, %f427;
	st.global.f32 	[%rd8+28], %f428;
$L__BB56_83:
	setp.ge.s32 	%p112, %r275, %r91;
	add.s32 	%r82, %r34, 4;
	setp.ge.s32 	%p113, %r82, %r90;
	add.s32 	%r83, %r81, %r91;
	or.pred  	%p114, %p113, %p112;
	@%p114 bra 	$L__BB56_85;
	add.s32 	%r280, %r275, %r83;
	mul.wide.s32 	%rd64, %r280, 4;
	add.s64 	%rd65, %rd1, %rd64;
	ld.global.f32 	%f429, [%rd65];
	mul.f32 	%f430, %f258, %f429;
	fma.rn.f32 	%f431, %f257, %f684, %f430;
	st.global.f32 	[%rd65], %f431;
$L__BB56_85:
	setp.ge.s32 	%p115, %r82, %r90;
	setp.ge.s32 	%p116, %r69, %r91;
	cvt.s64.s32 	%rd66, %r83;
	add.s64 	%rd67, %rd4, %rd66;
	shl.b64 	%rd68, %rd67, 2;
	add.s64 	%rd9, %rd1, %rd68;
	or.pred  	%p117, %p115, %p116;
	@%p117 bra 	$L__BB56_87;
	ld.global.f32 	%f432, [%rd9+4];
	mul.f32 	%f433, %f258, %f432;
	fma.rn.f32 	%f434, %f257, %f683, %f433;
	st.global.f32 	[%rd9+4], %f434;
$L__BB56_87:
	setp.ge.s32 	%p118, %r82, %r90;
	setp.ge.s32 	%p119, %r70, %r91;
	or.pred  	%p120, %p118, %p119;
	@%p120 bra 	$L__BB56_89;
	ld.global.f32 	%f435, [%rd9+8];
	mul.f32 	%f436, %f258, %f435;
	fma.rn.f32 	%f437, %f257, %f682, %f436;
	st.global.f32 	[%rd9+8], %f437;
$L__BB56_89:
	setp.ge.s32 	%p121, %r82, %r90;
	setp.ge.s32 	%p122, %r71, %r91;
	or.pred  	%p123, %p121, %p122;
	@%p123 bra 	$L__BB56_91;
	ld.global.f32 	%f438, [%rd9+12];
	mul.f32 	%f439, %f258, %f438;
	fma.rn.f32 	%f440, %f257, %f681, %f439;
	st.global.f32 	[%rd9+12], %f440;
$L__BB56_91:
	setp.ge.s32 	%p124, %r82, %r90;
	setp.ge.s32 	%p125, %r72, %r91;
	or.pred  	%p126, %p124, %p125;
	@%p126 bra 	$L__BB56_93;
	ld.global.f32 	%f441, [%rd9+16];
	mul.f32 	%f442, %f258, %f441;
	fma.rn.f32 	%f443, %f257, %f680, %f442;
	st.global.f32 	[%rd9+16], %f443;
$L__BB56_93:
	setp.ge.s32 	%p127, %r82, %r90;
	setp.ge.s32 	%p128, %r73, %r91;
	or.pred  	%p129, %p127, %p128;
	@%p129 bra 	$L__BB56_95;
	ld.global.f32 	%f444, [%rd9+20];
	mul.f32 	%f445, %f258, %f444;
	fma.rn.f32 	%f446, %f257, %f679, %f445;
	st.global.f32 	[%rd9+20], %f446;
$L__BB56_95:
	setp.ge.s32 	%p130, %r82, %r90;
	setp.ge.s32 	%p131, %r74, %r91;
	or.pred  	%p132, %p130, %p131;
	@%p132 bra 	$L__BB56_97;
	ld.global.f32 	%f447, [%rd9+24];
	mul.f32 	%f448, %f258, %f447;
	fma.rn.f32 	%f449, %f257, %f678, %f448;
	st.global.f32 	[%rd9+24], %f449;
$L__BB56_97:
	setp.ge.s32 	%p133, %r82, %r90;
	setp.ge.s32 	%p134, %r75, %r91;
	or.pred  	%p135, %p133, %p134;
	@%p135 bra 	$L__BB56_99;
	ld.global.f32 	%f450, [%rd9+28];
	mul.f32 	%f451, %f258, %f450;
	fma.rn.f32 	%f452, %f257, %f677, %f451;
	st.global.f32 	[%rd9+28], %f452;
$L__BB56_99:
	setp.ge.s32 	%p136, %r275, %r91;
	add.s32 	%r84, %r34, 5;
	setp.ge.s32 	%p137, %r84, %r90;
	add.s32 	%r85, %r83, %r91;
	or.pred  	%p138, %p137, %p136;
	@%p138 bra 	$L__BB56_101;
	add.s32 	%r281, %r275, %r85;
	mul.wide.s32 	%rd69, %r281, 4;
	add.s64 	%rd70, %rd1, %rd69;
	ld.global.f32 	%f453, [%rd70];
	mul.f32 	%f454, %f258, %f453;
	fma.rn.f32 	%f455, %f257, %f676, %f454;
	st.global.f32 	[%rd70], %f455;
$L__BB56_101:
	setp.ge.s32 	%p139, %r84, %r90;
	setp.ge.s32 	%p140, %r69, %r91;
	cvt.s64.s32 	%rd71, %r85;
	add.s64 	%rd72, %rd4, %rd71;
	shl.b64 	%rd73, %rd72, 2;
	add.s64 	%rd10, %rd1, %rd73;
	or.pred  	%p141, %p139, %p140;
	@%p141 bra 	$L__BB56_103;
	ld.global.f32 	%f456, [%rd10+4];
	mul.f32 	%f457, %f258, %f456;
	fma.rn.f32 	%f458, %f257, %f675, %f457;
	st.global.f32 	[%rd10+4], %f458;
$L__BB56_103:
	setp.ge.s32 	%p142, %r84, %r90;
	setp.ge.s32 	%p143, %r70, %r91;
	or.pred  	%p144, %p142, %p143;
	@%p144 bra 	$L__BB56_105;
	ld.global.f32 	%f459, [%rd10+8];
	mul.f32 	%f460, %f258, %f459;
	fma.rn.f32 	%f461, %f257, %f674, %f460;
	st.global.f32 	[%rd10+8], %f461;
$L__BB56_105:
	setp.ge.s32 	%p145, %r84, %r90;
	setp.ge.s32 	%p146, %r71, %r91;
	or.pred  	%p147, %p145, %p146;
	@%p147 bra 	$L__BB56_107;
	ld.global.f32 	%f462, [%rd10+12];
	mul.f32 	%f463, %f258, %f462;
	fma.rn.f32 	%f464, %f257, %f673, %f463;
	st.global.f32 	[%rd10+12], %f464;
$L__BB56_107:
	setp.ge.s32 	%p148, %r84, %r90;
	setp.ge.s32 	%p149, %r72, %r91;
	or.pred  	%p150, %p148, %p149;
	@%p150 bra 	$L__BB56_109;
	ld.global.f32 	%f465, [%rd10+16];
	mul.f32 	%f466, %f258, %f465;
	fma.rn.f32 	%f467, %f257, %f672, %f466;
	st.global.f32 	[%rd10+16], %f467;
$L__BB56_109:
	setp.ge.s32 	%p151, %r84, %r90;
	setp.ge.s32 	%p152, %r73, %r91;
	or.pred  	%p153, %p151, %p152;
	@%p153 bra 	$L__BB56_111;
	ld.global.f32 	%f468, [%rd10+20];
	mul.f32 	%f469, %f258, %f468;
	fma.rn.f32 	%f470, %f257, %f671, %f469;
	st.global.f32 	[%rd10+20], %f470;
$L__BB56_111:
	setp.ge.s32 	%p154, %r84, %r90;
	setp.ge.s32 	%p155, %r74, %r91;
	or.pred  	%p156, %p154, %p155;
	@%p156 bra 	$L__BB56_113;
	ld.global.f32 	%f471, [%rd10+24];
	mul.f32 	%f472, %f258, %f471;
	fma.rn.f32 	%f473, %f257, %f670, %f472;
	st.global.f32 	[%rd10+24], %f473;
$L__BB56_113:
	setp.ge.s32 	%p157, %r84, %r90;
	setp.ge.s32 	%p158, %r75, %r91;
	or.pred  	%p159, %p157, %p158;
	@%p159 bra 	$L__BB56_115;
	ld.global.f32 	%f474, [%rd10+28];
	mul.f32 	%f475, %f258, %f474;
	fma.rn.f32 	%f476, %f257, %f669, %f475;
	st.global.f32 	[%rd10+28], %f476;
$L__BB56_115:
	setp.ge.s32 	%p160, %r275, %r91;
	add.s32 	%r86, %r34, 6;
	setp.ge.s32 	%p161, %r86, %r90;
	add.s32 	%r87, %r85, %r91;
	or.pred  	%p162, %p161, %p160;
	@%p162 bra 	$L__BB56_117;
	add.s32 	%r282, %r275, %r87;
	mul.wide.s32 	%rd74, %r282, 4;
	add.s64 	%rd75, %rd1, %rd74;
	ld.global.f32 	%f477, [%rd75];
	mul.f32 	%f478, %f258, %f477;
	fma.rn.f32 	%f479, %f257, %f668, %f478;
	st.global.f32 	[%rd75], %f479;
$L__BB56_117:
	setp.ge.s32 	%p163, %r86, %r90;
	setp.ge.s32 	%p164, %r69, %r91;
	cvt.s64.s32 	%rd76, %r87;
	add.s64 	%rd77, %rd4, %rd76;
	shl.b64 	%rd78, %rd77, 2;
	add.s64 	%rd11, %rd1, %rd78;
	or.pred  	%p165, %p163, %p164;
	@%p165 bra 	$L__BB56_119;
	ld.global.f32 	%f480, [%rd11+4];
	mul.f32 	%f481, %f258, %f480;
	fma.rn.f32 	%f482, %f257, %f667, %f481;
	st.global.f32 	[%rd11+4], %f482;
$L__BB56_119:
	setp.ge.s32 	%p166, %r86, %r90;
	setp.ge.s32 	%p167, %r70, %r91;
	or.pred  	%p168, %p166, %p167;
	@%p168 bra 	$L__BB56_121;
	ld.global.f32 	%f483, [%rd11+8];
	mul.f32 	%f484, %f258, %f483;
	fma.rn.f32 	%f485, %f257, %f666, %f484;
	st.global.f32 	[%rd11+8], %f485;
$L__BB56_121:
	setp.ge.s32 	%p169, %r86, %r90;
	setp.ge.s32 	%p170, %r71, %r91;
	or.pred  	%p171, %p169, %p170;
	@%p171 bra 	$L__BB56_123;
	ld.global.f32 	%f486, [%rd11+12];
	mul.f32 	%f487, %f258, %f486;
	fma.rn.f32 	%f488, %f257, %f665, %f487;
	st.global.f32 	[%rd11+12], %f488;
$L__BB56_123:
	setp.ge.s32 	%p172, %r86, %r90;
	setp.ge.s32 	%p173, %r72, %r91;
	or.pred  	%p174, %p172, %p173;
	@%p174 bra 	$L__BB56_125;
	ld.global.f32 	%f489, [%rd11+16];
	mul.f32 	%f490, %f258, %f489;
	fma.rn.f32 	%f491, %f257, %f664, %f490;
	st.global.f32 	[%rd11+16], %f491;
$L__BB56_125:
	setp.ge.s32 	%p175, %r86, %r90;
	setp.ge.s32 	%p176, %r73, %r91;
	or.pred  	%p177, %p175, %p176;
	@%p177 bra 	$L__BB56_127;
	ld.global.f32 	%f492, [%rd11+20];
	mul.f32 	%f493, %f258, %f492;
	fma.rn.f32 	%f494, %f257, %f663, %f493;
	st.global.f32 	[%rd11+20], %f494;
$L__BB56_127:
	setp.ge.s32 	%p178, %r86, %r90;
	setp.ge.s32 	%p179, %r74, %r91;
	or.pred  	%p180, %p178, %p179;
	@%p180 bra 	$L__BB56_129;
	ld.global.f32 	%f495, [%rd11+24];
	mul.f32 	%f496, %f258, %f495;
	fma.rn.f32 	%f497, %f257, %f662, %f496;
	st.global.f32 	[%rd11+24], %f497;
$L__BB56_129:
	setp.ge.s32 	%p181, %r86, %r90;
	setp.ge.s32 	%p182, %r75, %r91;
	or.pred  	%p183, %p181, %p182;
	@%p183 bra 	$L__BB56_131;
	ld.global.f32 	%f498, [%rd11+28];
	mul.f32 	%f499, %f258, %f498;
	fma.rn.f32 	%f500, %f257, %f661, %f499;
	st.global.f32 	[%rd11+28], %f500;
$L__BB56_131:
	setp.ge.s32 	%p184, %r275, %r91;
	add.s32 	%r88, %r34, 7;
	setp.ge.s32 	%p185, %r88, %r90;
	add.s32 	%r89, %r87, %r91;
	or.pred  	%p186, %p185, %p184;
	@%p186 bra 	$L__BB56_133;
	add.s32 	%r283, %r275, %r89;
	mul.wide.s32 	%rd79, %r283, 4;
	add.s64 	%rd80, %rd1, %rd79;
	ld.global.f32 	%f501, [%rd80];
	mul.f32 	%f502, %f258, %f501;
	fma.rn.f32 	%f503, %f257, %f660, %f502;
	st.global.f32 	[%rd80], %f503;
$L__BB56_133:
	setp.ge.s32 	%p187, %r88, %r90;
	setp.ge.s32 	%p188, %r69, %r91;
	cvt.s64.s32 	%rd81, %r89;
	add.s64 	%rd82, %rd4, %rd81;
	shl.b64 	%rd83, %rd82, 2;
	add.s64 	%rd12, %rd1, %rd83;
	or.pred  	%p189, %p187, %p188;
	@%p189 bra 	$L__BB56_135;
	ld.global.f32 	%f504, [%rd12+4];
	mul.f32 	%f505, %f258, %f504;
	fma.rn.f32 	%f506, %f257, %f659, %f505;
	st.global.f32 	[%rd12+4], %f506;
$L__BB56_135:
	setp.ge.s32 	%p190, %r88, %r90;
	setp.ge.s32 	%p191, %r70, %r91;
	or.pred  	%p192, %p190, %p191;
	@%p192 bra 	$L__BB56_137;
	ld.global.f32 	%f507, [%rd12+8];
	mul.f32 	%f508, %f258, %f507;
	fma.rn.f32 	%f509, %f257, %f658, %f508;
	st.global.f32 	[%rd12+8], %f509;
$L__BB56_137:
	setp.ge.s32 	%p193, %r88, %r90;
	setp.ge.s32 	%p194, %r71, %r91;
	or.pred  	%p195, %p193, %p194;
	@%p195 bra 	$L__BB56_139;
	ld.global.f32 	%f510, [%rd12+12];
	mul.f32 	%f511, %f258, %f510;
	fma.rn.f32 	%f512, %f257, %f657, %f511;
	st.global.f32 	[%rd12+12], %f512;
$L__BB56_139:
	setp.ge.s32 	%p196, %r88, %r90;
	setp.ge.s32 	%p197, %r72, %r91;
	or.pred  	%p198, %p196, %p197;
	@%p198 bra 	$L__BB56_141;
	ld.global.f32 	%f513, [%rd12+16];
	mul.f32 	%f514, %f258, %f513;
	fma.rn.f32 	%f515, %f257, %f656, %f514;
	st.global.f32 	[%rd12+16], %f515;
$L__BB56_141:
	setp.ge.s32 	%p199, %r88, %r90;
	setp.ge.s32 	%p200, %r73, %r91;
	or.pred  	%p201, %p199, %p200;
	@%p201 bra 	$L__BB56_143;
	ld.global.f32 	%f516, [%rd12+20];
	mul.f32 	%f517, %f258, %f516;
	fma.rn.f32 	%f518, %f257, %f655, %f517;
	st.global.f32 	[%rd12+20], %f518;
$L__BB56_143:
	setp.ge.s32 	%p202, %r88, %r90;
	setp.ge.s32 	%p203, %r74, %r91;
	or.pred  	%p204, %p202, %p203;
	@%p204 bra 	$L__BB56_145;
	ld.global.f32 	%f519, [%rd12+24];
	mul.f32 	%f520, %f258, %f519;
	fma.rn.f32 	%f521, %f257, %f654, %f520;
	st.global.f32 	[%rd12+24], %f521;
$L__BB56_145:
	setp.ge.s32 	%p205, %r88, %r90;
	setp.ge.s32 	%p206, %r75, %r91;
	or.pred  	%p207, %p205, %p206;
	@%p207 bra 	$L__BB56_147;
	ld.global.f32 	%f522, [%rd12+28];
	mul.f32 	%f523, %f258, %f522;
	fma.rn.f32 	%f524, %f257, %f653, %f523;
	st.global.f32 	[%rd12+28], %f524;
$L__BB56_147:
	ret;

}


// ===== COMPILED SASS (sm_100) =====

	.target	sm_100

	.elftype	@"ET_EXEC"


//--------------------- .note.nv.tkinfo           --------------------------
	.section	.note.nv.tkinfo,"",@"SHT_NOTE"
	.sectionflags	@"SHF_NOTE_NV_TKINFO"
	.tkinfo
        /*0018*/ 	.word	0x00000002
        /*0030*/ 	.string	""
        /*0030*/ 	.string	"ptxas"
        /*0030*/ 	.string	"Cuda compilation tools, release 13.0, V13.0.88"
        /*0030*/ 	.string	"Build cuda_13.0.r13.0/compiler.36424714_0"
        /*0030*/ 	.string	"-arch sm_100 -m 64 "



//--------------------- .note.nv.cuinfo           --------------------------
	.section	.note.nv.cuinfo,"",@"SHT_NOTE"
	.sectionflags	@"SHF_NOTE_NV_CUINFO"
        /*0018*/ 	.short	0x0002
        /*001a*/ 	.short	0x0064
        /*001c*/ 	.short	0x0082
	.zero		2


//--------------------- .nv.info                  --------------------------
	.section	.nv.info,"",@"SHT_CUDA_INFO"
	.align	4


	//----- nvinfo : EIATTR_REGCOUNT
	.align		4
        /*0000*/ 	.byte	0x04, 0x2f
        /*0002*/ 	.short	(.L_1 - .L_0)
	.align		4
.L_0:
        /*0004*/ 	.word	index@(_Z11sgemm_naivePKfS0_Pfiiiff)
        /*0008*/ 	.word	0x00000020


	//----- nvinfo : EIATTR_FRAME_SIZE
	.align		4
.L_1:
        /*000c*/ 	.byte	0x04, 0x11
        /*000e*/ 	.short	(.L_3 - .L_2)
	.align		4
.L_2:
        /*0010*/ 	.word	index@(_Z11sgemm_naivePKfS0_Pfiiiff)
        /*0014*/ 	.word	0x00000000


	//----- nvinfo : EIATTR_REGCOUNT
	.align		4
.L_3:
        /*0018*/ 	.byte	0x04, 0x2f
        /*001a*/ 	.short	(.L_5 - .L_4)
	.align		4
.L_4:
        /*001c*/ 	.word	index@(_Z15sgemm_coalcesedPKfS0_Pfiiiff)
        /*0020*/ 	.word	0x00000020


	//----- nvinfo : EIATTR_FRAME_SIZE
	.align		4
.L_5:
        /*0024*/ 	.byte	0x04, 0x11
        /*0026*/ 	.short	(.L_7 - .L_6)
	.align		4
.L_6:
        /*0028*/ 	.word	index@(_Z15sgemm_coalcesedPKfS0_Pfiiiff)
        /*002c*/ 	.word	0x00000000


	//----- nvinfo : EIATTR_REGCOUNT
	.align		4
.L_7:
        /*0030*/ 	.byte	0x04, 0x2f
        /*0032*/ 	.short	(.L_9 - .L_8)
	.align		4
.L_8:
        /*0034*/ 	.word	index@(_Z12sgemm_sharedILi32EEvPKfS1_Pfiiiff)
        /*0038*/ 	.word	0x00000020


	//----- nvinfo : EIATTR_FRAME_SIZE
	.align		4
.L_9:
        /*003c*/ 	.byte	0x04, 0x11
        /*003e*/ 	.short	(.L_11 - .L_10)
	.align		4
.L_10:
        /*0040*/ 	.word	index@(_Z12sgemm_sharedILi32EEvPKfS1_Pfiiiff)
        /*0044*/ 	.word	0x00000000


	//----- nvinfo : EIATTR_REGCOUNT
	.align		4
.L_11:
        /*0048*/ 	.byte	0x04, 0x2f
        /*004a*/ 	.short	(.L_13 - .L_12)
	.align		4
.L_12:
        /*004c*/ 	.word	index@(_Z17sgemm_1D_blockingILi64ELi64ELi16ELi4EEvPKfS1_Pfiiiff)
        /*0050*/ 	.word	0x00000024


	//----- nvinfo : EIATTR_FRAME_SIZE
	.align		4
.L_13:
        /*0054*/ 	.byte	0x04, 0x11
        /*0056*/ 	.short	(.L_15 - .L_14)
	.align		4
.L_14:
        /*0058*/ 	.word	index@(_Z17sgemm_1D_blockingILi64ELi64ELi16ELi4EEvPKfS1_Pfiiiff)
        /*005c*/ 	.word	0x00000000


	//----- nvinfo : EIATTR_REGCOUNT
	.align		4
.L_15:
        /*0060*/ 	.byte	0x04, 0x2f
        /*0062*/ 	.short	(.L_17 - .L_16)
	.align		4
.L_16:
        /*0064*/ 	.word	index@(_Z17sgemm_1D_blockingILi64ELi64ELi8ELi8EEvPKfS1_Pfiiiff)
        /*0068*/ 	.word	0x00000032


	//----- nvinfo : EIATTR_FRAME_SIZE
	.align		4
.L_17:
        /*006c*/ 	.byte	0x04, 0x11
        /*006e*/ 	.short	(.L_19 - .L_18)
	.align		4
.L_18:
        /*0070*/ 	.word	index@(_Z17sgemm_1D_blockingILi64ELi64ELi8ELi8EEvPKfS1_Pfiiiff)
        /*0074*/ 	.word	0x00000000


	//----- nvinfo : EIATTR_REGCOUNT
	.align		4
.L_19:
        /*0078*/ 	.byte	0x04, 0x2f
        /*007a*/ 	.short	(.L_21 - .L_20)
	.align		4
.L_20:
        /*007c*/ 	.word	index@(_Z17sgemm_1D_blockingILi64ELi64ELi4ELi16EEvPKfS1_Pfiiiff)
        /*0080*/ 	.word	0x00000038


	//----- nvinfo : EIATTR_FRAME_SIZE
	.align		4
.L_21:
        /*0084*/ 	.byte	0x04, 0x11
        /*0086*/ 	.short	(.L_23 - .L_22)
	.align		4
.L_22:
        /*0088*/ 	.word	index@(_Z17sgemm_1D_blockingILi64ELi64ELi4ELi16EEvPKfS1_Pfiiiff)
        /*008c*/ 	.word	0x00000000


	//----- nvinfo : EIATTR_REGCOUNT
	.align		4
.L_23:
        /*0090*/ 	.byte	0x04, 0x2f
        /*0092*/ 	.short	(.L_25 - .L_24)
	.align		4
.L_24:
        /*0094*/ 	.word	index@(_Z17sgemm_1D_blockingILi64ELi64ELi2ELi32EEvPKfS1_Pfiiiff)
        /*0098*/ 	.word	0x00000043


	//----- nvinfo : EIATTR_FRAME_SIZE
	.align		4
.L_25:
        /*009c*/ 	.byte	0x04, 0x11
        /*009e*/ 	.short	(.L_27 - .L_26)
	.align		4
.L_26:
        /*00a0*/ 	.word	index@(_Z17sgemm_1D_blockingILi64ELi64ELi2ELi32EEvPKfS1_Pfiiiff)
        /*00a4*/ 	.word	0x00000000


	//----- nvinfo : EIATTR_REGCOUNT
	.align		4
.L_27:
        /*00a8*/ 	.byte	0x04, 0x2f
        /*00aa*/ 	.short	(.L_29 - .L_28)
	.align		4
.L_28:
        /*00ac*/ 	.word	index@(_Z17sgemm_2D_blockingILi64ELi64ELi8ELi4ELi4EEvPKfS1_Pfiiiff)
        /*00b0*/ 	.word	0x00000038


	//----- nvinfo : EIATTR_FRAME_SIZE
	.align		4
.L_29:
        /*00b4*/ 	.byte	0x04, 0x11
        /*00b6*/ 	.short	(.L_31 - .L_30)
	.align		4
.L_30:
        /*00b8*/ 	.word	index@(_Z17sgemm_2D_blockingILi64ELi64ELi8ELi4ELi4EEvPKfS1_Pfiiiff)
        /*00bc*/ 	.word	0x00000000


	//----- nvinfo : EIATTR_REGCOUNT
	.align		4
.L_31:
        /*00c0*/ 	.byte	0x04, 0x2f
        /*00c2*/ 	.short	(.L_33 - .L_32)
	.align		4
.L_32:
        /*00c4*/ 	.word	index@(_Z20sgemm_vectorize_smemILi64ELi64ELi8ELi4ELi4EEvPKfS1_Pfiiiff)
        /*00c8*/ 	.word	0x00000034


	//----- nvinfo : EIATTR_FRAME_SIZE
	.align		4
.L_33:
        /*00cc*/ 	.byte	0x04, 0x11
        /*00ce*/ 	.short	(.L_35 - .L_34)
	.align		4
.L_34:
        /*00d0*/ 	.word	index@(_Z20sgemm_vectorize_smemILi64ELi64ELi8ELi4ELi4EEvPKfS1_Pfiiiff)
        /*00d4*/ 	.word	0x00000000


	//----- nvinfo : EIATTR_REGCOUNT
	.align		4
.L_35:
        /*00d8*/ 	.byte	0x04, 0x2f
        /*00da*/ 	.short	(.L_37 - .L_36)
	.align		4
.L_36:
        /*00dc*/ 	.word	index@(_Z20sgemm_vectorize_smemILi64ELi64ELi16ELi8ELi4EEvPKfS1_Pfiiiff)
        /*00e0*/ 	.word	0x00000042


	//----- nvinfo : EIATTR_FRAME_SIZE
	.align		4
.L_37:
        /*00e4*/ 	.byte	0x04, 0x11
        /*00e6*/ 	.short	(.L_39 - .L_38)
	.align		4
.L_38:
        /*00e8*/ 	.word	index@(_Z20sgemm_vectorize_smemILi64ELi64ELi16ELi8ELi4EEvPKfS1_Pfiiiff)
        /*00ec*/ 	.word	0x00000000


	//----- nvinfo : EIATTR_REGCOUNT
	.align		4
.L_39:
        /*00f0*/ 	.byte	0x04, 0x2f
        /*00f2*/ 	.short	(.L_41 - .L_40)
	.align		4
.L_40:
        /*00f4*/ 	.word	index@(_Z17sgemm_warp_tilingILi128ELi128ELi16ELi64ELi32ELi16ELi4EEvPKfS1_Pfiiiff)
        /*00f8*/ 	.word	0x0000007f


	//----- nvinfo : EIATTR_FRAME_SIZE
	.align		4
.L_41:
        /*00fc*/ 	.byte	0x04, 0x11
        /*00fe*/ 	.short	(.L_43 - .L_42)
	.align		4
.L_42:
        /*0100*/ 	.word	index@(_Z17sgemm_warp_tilingILi128ELi128ELi16ELi64ELi32ELi16ELi4EEvPKfS1_Pfiiiff)
        /*0104*/ 	.word	0x00000000


	//----- nvinfo : EIATTR_REGCOUNT
	.align		4
.L_43:
        /*0108*/ 	.byte	0x04, 0x2f
        /*010a*/ 	.short	(.L_45 - .L_44)
	.align		4
.L_44:
        /*010c*/ 	.word	index@(_Z22sgemm_double_bufferingILi128ELi128ELi16ELi8ELi8EEvPKfS1_Pfiiiff)
        /*0110*/ 	.word	0x0000007f


	//----- nvinfo : EIATTR_FRAME_SIZE
	.align		4
.L_45:
        /*0114*/ 	.byte	0x04, 0x11
        /*0116*/ 	.short	(.L_47 - .L_46)
	.align		4
.L_46:
        /*0118*/ 	.word	index@(_Z22sgemm_double_bufferingILi128ELi128ELi16ELi8ELi8EEvPKfS1_Pfiiiff)
        /*011c*/ 	.word	0x00000000


	//----- nvinfo : EIATTR_REGCOUNT
	.align		4
.L_47:
        /*0120*/ 	.byte	0x04, 0x2f
        /*0122*/ 	.short	(.L_49 - .L_48)
	.align		4
.L_48:
        /*0124*/ 	.word	index@(_Z20sgemm_vectorize_smemILi64ELi64ELi8ELi4ELi8EEvPKfS1_Pfiiiff)
        /*0128*/ 	.word	0x00000048


	//----- nvinfo : EIATTR_FRAME_SIZE
	.align		4
.L_49:
        /*012c*/ 	.byte	0x04, 0x11
        /*012e*/ 	.short	(.L_51 - .L_50)
	.align		4
.L_50:
        /*0130*/ 	.word	index@(_Z20sgemm_vectorize_smemILi64ELi64ELi8ELi4ELi8EEvPKfS1_Pfiiiff)
        /*0134*/ 	.word	0x00000000


	//----- nvinfo : EIATTR_REGCOUNT
	.align		4
.L_51:
        /*0138*/ 	.byte	0x04, 0x2f
        /*013a*/ 	.short	(.L_53 - .L_52)
	.align		4
.L_52:
        /*013c*/ 	.word	index@(_Z20sgemm_vectorize_smemILi64ELi64ELi8ELi8ELi4EEvPKfS1_Pfiiiff)
        /*0140*/ 	.word	0x00000048


	//----- nvinfo : EIATTR_FRAME_SIZE
	.align		4
.L_53:
        /*0144*/ 	.byte	0x04, 0x11
        /*0146*/ 	.short	(.L_55 - .L_54)
	.align		4
.L_54:
        /*0148*/ 	.word	index@(_Z20sgemm_vectorize_smemILi64ELi64ELi8ELi8ELi4EEvPKfS1_Pfiiiff)
        /*014c*/ 	.word	0x00000000


	//----- nvinfo : EIATTR_REGCOUNT
	.align		4
.L_55:
        /*0150*/ 	.byte	0x04, 0x2f
        /*0152*/ 	.short	(.L_57 - .L_56)
	.align		4
.L_56:
        /*0154*/ 	.word	index@(_Z20sgemm_vectorize_smemILi64ELi64ELi8ELi8ELi8EEvPKfS1_Pfiiiff)
        /*0158*/ 	.word	0x0000007f


	//----- nvinfo : EIATTR_FRAME_SIZE
	.align		4
.L_57:
        /*015c*/ 	.byte	0x04, 0x11
        /*015e*/ 	.short	(.L_59 - .L_58)
	.align		4
.L_58:
        /*0160*/ 	.word	index@(_Z20sgemm_vectorize_smemILi64ELi64ELi8ELi8ELi8EEvPKfS1_Pfiiiff)
        /*0164*/ 	.word	0x00000000


	//----- nvinfo : EIATTR_REGCOUNT
	.align		4
.L_59:
        /*0168*/ 	.byte	0x04, 0x2f
        /*016a*/ 	.short	(.L_61 - .L_60)
	.align		4
.L_60:
        /*016c*/ 	.word	index@(_Z20sgemm_vectorize_smemILi64ELi64ELi16ELi4ELi4EEvPKfS1_Pfiiiff)
        /*0170*/ 	.word	0x00000033


	//----- nvinfo : EIATTR_FRAME_SIZE
	.align		4
.L_61:
        /*0174*/ 	.byte	0x04, 0x11
        /*0176*/ 	.short	(.L_63 - .L_62)
	.align		4
.L_62:
        /*0178*/ 	.word	index@(_Z20sgemm_vectorize_smemILi64ELi64ELi16ELi4ELi4EEvPKfS1_Pfiiiff)
        /*017c*/ 	.word	0x00000000


	//----- nvinfo : EIATTR_REGCOUNT
	.align		4
.L_63:
        /*0180*/ 	.byte	0x04, 0x2f
        /*0182*/ 	.short	(.L_65 - .L_64)
	.align		4
.L_64:
        /*0184*/ 	.word	index@(_Z20sgemm_vectorize_smemILi64ELi64ELi16ELi4ELi8EEvPKfS1_Pfiiiff)
        /*0188*/ 	.word	0x00000048


	//----- nvinfo : EIATTR_FRAME_SIZE
	.align		4
.L_65:
        /*018c*/ 	.byte	0x04, 0x11
        /*018e*/ 	.short	(.L_67 - .L_66)
	.align		4
.L_66:
        /*0190*/ 	.word	index@(_Z20sgemm_vectorize_smemILi64ELi64ELi16ELi4ELi8EEvPKfS1_Pfiiiff)
        /*0194*/ 	.word	0x00000000


	//----- nvinfo : EIATTR_REGCOUNT
	.align		4
.L_67:
        /*0198*/ 	.byte	0x04, 0x2f
        /*019a*/ 	.short	(.L_69 - .L_68)
	.align		4
.L_68:
        /*019c*/ 	.word	index@(_Z20sgemm_vectorize_smemILi64ELi64ELi16ELi8ELi8EEvPKfS1_Pfiiiff)
        /*01a0*/ 	.word	0x0000007d


	//----- nvinfo : EIATTR_FRAME_SIZE
	.align		4
.L_69:
        /*01a4*/ 	.byte	0x04, 0x11
        /*01a6*/ 	.short	(.L_71 - .L_70)
	.align		4
.L_70:
        /*01a8*/ 	.word	index@(_Z20sgemm_vectorize_smemILi64ELi64ELi16ELi8ELi8EEvPKfS1_Pfiiiff)
        /*01ac*/ 	.word	0x00000000


	//----- nvinfo : EIATTR_REGCOUNT
	.align		4
.L_71:
        /*01b0*/ 	.byte	0x04, 0x2f
        /*01b2*/ 	.short	(.L_73 - .L_72)
	.align		4
.L_72:
        /*01b4*/ 	.word	index@(_Z20sgemm_vectorize_smemILi64ELi64ELi32ELi4ELi4EEvPKfS1_Pfiiiff)
        /*01b8*/ 	.word	0x00000033


	//----- nvinfo : EIATTR_FRAME_SIZE
	.align		4
.L_73:
        /*01bc*/ 	.byte	0x04, 0x11
        /*01be*/ 	.short	(.L_75 - .L_74)
	.align		4
.L_74:
        /*01c0*/ 	.word	index@(_Z20sgemm_vectorize_smemILi64ELi64ELi32ELi4ELi4EEvPKfS1_Pfiiiff)
        /*01c4*/ 	.word	0x00000000


	//----- nvinfo : EIATTR_REGCOUNT
	.align		4
.L_75:
        /*01c8*/ 	.byte	0x04, 0x2f
        /*01ca*/ 	.short	(.L_77 - .L_76)
	.align		4
.L_76:
        /*01cc*/ 	.word	index@(_Z20sgemm_vectorize_smemILi64ELi64ELi32ELi4ELi8EEvPKfS1_Pfiiiff)
        /*01d0*/ 	.word	0x00000048


	//----- nvinfo : EIATTR_FRAME_SIZE
	.align		4
.L_77:
        /*01d4*/ 	.byte	0x04, 0x11
        /*01d6*/ 	.short	(.L_79 - .L_78)
	.align		4
.L_78:
        /*01d8*/ 	.word	index@(_Z20sgemm_vectorize_smemILi64ELi64ELi32ELi4ELi8EEvPKfS1_Pfiiiff)
        /*01dc*/ 	.word	0x00000000


	//----- nvinfo : EIATTR_REGCOUNT
	.align		4
.L_79:
        /*01e0*/ 	.byte	0x04, 0x2f
        /*01e2*/ 	.short	(.L_81 - .L_80)
	.align		4
.L_80:
        /*01e4*/ 	.word	index@(_Z20sgemm_vectorize_smemILi64ELi64ELi32ELi8ELi4EEvPKfS1_Pfiiiff)
        /*01e8*/ 	.word	0x00000042


	//----- nvinfo : EIATTR_FRAME_SIZE
	.align		4
.L_81:
        /*01ec*/ 	.byte	0x04, 0x11
        /*01ee*/ 	.short	(.L_83 - .L_82)
	.align		4
.L_82:
        /*01f0*/ 	.word	index@(_Z20sgemm_vectorize_smemILi64ELi64ELi32ELi8ELi4EEvPKfS1_Pfiiiff)
        /*01f4*/ 	.word	0x00000000


	//----- nvinfo : EIATTR_REGCOUNT
	.align		4
.L_83:
        /*01f8*/ 	.byte	0x04, 0x2f
        /*01fa*/ 	.short	(.L_85 - .L_84)
	.align		4
.L_84:
        /*01fc*/ 	.word	index@(_Z20sgemm_vectorize_smemILi64ELi64ELi32ELi8ELi8EEvPKfS1_Pfiiiff)
        /*0200*/ 	.word	0x0000007d


	//----- nvinfo : EIATTR_FRAME_SIZE
	.align		4
.L_85:
        /*0204*/ 	.byte	0x04, 0x11
        /*0206*/ 	.short	(.L_87 - .L_86)
	.align		4
.L_86:
        /*0208*/ 	.word	index@(_Z20sgemm_vectorize_smemILi64ELi64ELi32ELi8ELi8EEvPKfS1_Pfiiiff)
        /*020c*/ 	.word	0x00000000


	//----- nvinfo : EIATTR_REGCOUNT
	.align		4
.L_87:
        /*0210*/ 	.byte	0x04, 0x2f
        /*0212*/ 	.short	(.L_89 - .L_88)
	.align		4
.L_88:
        /*0214*/ 	.word	index@(_Z20sgemm_vectorize_smemILi64ELi128ELi8ELi4ELi8EEvPKfS1_Pfiiiff)
        /*0218*/ 	.word	0x00000044


	//----- nvinfo : EIATTR_FRAME_SIZE
	.align		4
.L_89:
        /*021c*/ 	.byte	0x04, 0x11
        /*021e*/ 	.short	(.L_91 - .L_90)
	.align		4
.L_90:
        /*0220*/ 	.word	index@(_Z20sgemm_vectorize_smemILi64ELi128ELi8ELi4ELi8EEvPKfS1_Pfiiiff)
        /*0224*/ 	.word	0x00000000


	//----- nvinfo : EIATTR_REGCOUNT
	.align		4
.L_91:
        /*0228*/ 	.byte	0x04, 0x2f
        /*022a*/ 	.short	(.L_93 - .L_92)
	.align		4
.L_92:
        /*022c*/ 	.word	index@(_Z20sgemm_vectorize_smemILi64ELi128ELi8ELi8ELi4EEvPKfS1_Pfiiiff)
        /*0230*/ 	.word	0x00000042


	//----- nvinfo : EIATTR_FRAME_SIZE
	.align		4
.L_93:
        /*0234*/ 	.byte	0x04, 0x11
        /*0236*/ 	.short	(.L_95 - .L_94)
	.align		4
.L_94:
        /*0238*/ 	.word	index@(_Z20sgemm_vectorize_smemILi64ELi128ELi8ELi8ELi4EEvPKfS1_Pfiiiff)
        /*023c*/ 	.word	0x00000000


	//----- nvinfo : EIATTR_REGCOUNT
	.align		4
.L_95:
        /*0240*/ 	.byte	0x04, 0x2f
        /*0242*/ 	.short	(.L_97 - .L_96)
	.align		4
.L_96:
        /*0244*/ 	.word	index@(_Z20sgemm_vectorize_smemILi64ELi128ELi8ELi8ELi8EEvPKfS1_Pfiiiff)
        /*0248*/ 	.word	0x0000007f


	//----- nvinfo : EIATTR_FRAME_SIZE
	.align		4
.L_97:
        /*024c*/ 	.byte	0x04, 0x11
        /*024e*/ 	.short	(.L_99 - .L_98)
	.align		4
.L_98:
        /*0250*/ 	.word	index@(_Z20sgemm_vectorize_smemILi64ELi128ELi8ELi8ELi8EEvPKfS1_Pfiiiff)
        /*0254*/ 	.word	0x00000000


	//----- nvinfo : EIATTR_REGCOUNT
	.align		4
.L_99:
        /*0258*/ 	.byte	0x04, 0x2f
        /*025a*/ 	.short	(.L_101 - .L_100)
	.align		4
.L_100:
        /*025c*/ 	.word	index@(_Z20sgemm_vectorize_smemILi64ELi128ELi16ELi4ELi8EEvPKfS1_Pfiiiff)
        /*0260*/ 	.word	0x00000048


	//----- nvinfo : EIATTR_FRAME_SIZE
	.align		4
.L_101:
        /*0264*/ 	.byte	0x04, 0x11
        /*0266*/ 	.short	(.L_103 - .L_102)
	.align		4
.L_102:
        /*0268*/ 	.word	index@(_Z20sgemm_vectorize_smemILi64ELi128ELi16ELi4ELi8EEvPKfS1_Pfiiiff)
        /*026c*/ 	.word	0x00000000


	//----- nvinfo : EIATTR_REGCOUNT
	.align		4
.L_103:
        /*0270*/ 	.byte	0x04, 0x2f
        /*0272*/ 	.short	(.L_105 - .L_104)
	.align		4
.L_104:
        /*0274*/ 	.word	index@(_Z20sgemm_vectorize_smemILi64ELi128ELi16ELi8ELi4EEvPKfS1_Pfiiiff)
        /*0278*/ 	.word	0x00000042


	//----- nvinfo : EIATTR_FRAME_SIZE
	.align		4
.L_105:
        /*027c*/ 	.byte	0x04, 0x11
        /*027e*/ 	.short	(.L_107 - .L_106)
	.align		4
.L_106:
        /*0280*/ 	.word	index@(_Z20sgemm_vectorize_smemILi64ELi128ELi16ELi8ELi4EEvPKfS1_Pfiiiff)
        /*0284*/ 	.word	0x00000000


	//----- nvinfo : EIATTR_REGCOUNT
	.align		4
.L_107:
        /*0288*/ 	.byte	0x04, 0x2f
        /*028a*/ 	.short	(.L_109 - .L_108)
	.align		4
.L_108:
        /*028c*/ 	.word	index@(_Z20sgemm_vectorize_smemILi64ELi128ELi16ELi8ELi8EEvPKfS1_Pfiiiff)
        /*0290*/ 	.word	0x0000007f


	//----- nvinfo : EIATTR_FRAME_SIZE
	.align		4
.L_109:
        /*0294*/ 	.byte	0x04, 0x11
        /*0296*/ 	.short	(.L_111 - .L_110)
	.align		4
.L_110:
        /*0298*/ 	.word	index@(_Z20sgemm_vectorize_smemILi64ELi128ELi16ELi8ELi8EEvPKfS1_Pfiiiff)
        /*029c*/ 	.word	0x00000000


	//----- nvinfo : EIATTR_REGCOUNT
	.align		4
.L_111:
        /*02a0*/ 	.byte	0x04, 0x2f
        /*02a2*/ 	.short	(.L_113 - .L_112)
	.align		4
.L_112:
        /*02a4*/ 	.word	index@(_Z20sgemm_vectorize_smemILi64ELi128ELi32ELi4ELi8EEvPKfS1_Pfiiiff)
        /*02a8*/ 	.word	0x00000048


	//----- nvinfo : EIATTR_FRAME_SIZE
	.align		4
.L_113:
        /*02ac*/ 	.byte	0x04, 0x11
        /*02ae*/ 	.short	(.L_115 - .L_114)
	.align		4
.L_114:
        /*02b0*/ 	.word	index@(_Z20sgemm_vectorize_smemILi64ELi128ELi32ELi4ELi8EEvPKfS1_Pfiiiff)
        /*02b4*/ 	.word	0x00000000


	//----- nvinfo : EIATTR_REGCOUNT
	.align		4
.L_115:
        /*02b8*/ 	.byte	0x04, 0x2f
        /*02ba*/ 	.short	(.L_117 - .L_116)
	.align		4
.L_116:
        /*02bc*/ 	.word	index@(_Z20sgemm_vectorize_smemILi64ELi128ELi32ELi8ELi4EEvPKfS1_Pfiiiff)
        /*02c0*/ 	.word	0x00000042


	//----- nvinfo : EIATTR_FRAME_SIZE
	.align		4
.L_117:
        /*02c4*/ 	.byte	0x04, 0x11
        /*02c6*/ 	.short	(.L_119 - .L_118)
	.align		4
.L_118:
        /*02c8*/ 	.word	index@(_Z20sgemm_vectorize_smemILi64ELi128ELi32ELi8ELi4EEvPKfS1_Pfiiiff)
        /*02cc*/ 	.word	0x00000000


	//----- nvinfo : EIATTR_REGCOUNT
	.align		4
.L_119:
        /*02d0*/ 	.byte	0x04, 0x2f
        /*02d2*/ 	.short	(.L_121 - .L_120)
	.align		4
.L_120:
        /*02d4*/ 	.word	index@(_Z20sgemm_vectorize_smemILi64ELi128ELi32ELi8ELi8EEvPKfS1_Pfiiiff)
        /*02d8*/ 	.word	0x0000007f


	//----- nvinfo : EIATTR_FRAME_SIZE
	.align		4
.L_121:
        /*02dc*/ 	.byte	0x04, 0x11
        /*02de*/ 	.short	(.L_123 - .L_122)
	.align		4
.L_122:
        /*02e0*/ 	.word	index@(_Z20sgemm_vectorize_smemILi64ELi128ELi32ELi8ELi8EEvPKfS1_Pfiiiff)
        /*02e4*/ 	.word	0x00000000


	//----- nvinfo : EIATTR_REGCOUNT
	.align		4
.L_123:
        /*02e8*/ 	.byte	0x04, 0x2f
        /*02ea*/ 	.short	(.L_125 - .L_124)
	.align		4
.L_124:
        /*02ec*/ 	.word	index@(_Z20sgemm_vectorize_smemILi128ELi64ELi8ELi4ELi8EEvPKfS1_Pfiiiff)
        /*02f0*/ 	.word	0x00000044


	//----- nvinfo : EIATTR_FRAME_SIZE
	.align		4
.L_125:
        /*02f4*/ 	.byte	0x04, 0x11
        /*02f6*/ 	.short	(.L_127 - .L_126)
	.align		4
.L_126:
        /*02f8*/ 	.word	index@(_Z20sgemm_vectorize_smemILi128ELi64ELi8ELi4ELi8EEvPKfS1_Pfiiiff)
        /*02fc*/ 	.word	0x00000000


	//----- nvinfo : EIATTR_REGCOUNT
	.align		4
.L_127:
        /*0300*/ 	.byte	0x04, 0x2f
        /*0302*/ 	.short	(.L_129 - .L_128)
	.align		4
.L_128:
        /*0304*/ 	.word	index@(_Z20sgemm_vectorize_smemILi128ELi64ELi8ELi8ELi4EEvPKfS1_Pfiiiff)
        /*0308*/ 	.word	0x00000042


	//----- nvinfo : EIATTR_FRAME_SIZE
	.align		4
.L_129:
        /*030c*/ 	.byte	0x04, 0x11
        /*030e*/ 	.short	(.L_131 - .L_130)
	.align		4
.L_130:
        /*0310*/ 	.word	index@(_Z20sgemm_vectorize_smemILi128ELi64ELi8ELi8ELi4EEvPKfS1_Pfiiiff)
        /*0314*/ 	.word	0x00000000


	//----- nvinfo : EIATTR_REGCOUNT
	.align		4
.L_131:
        /*0318*/ 	.byte	0x04, 0x2f
        /*031a*/ 	.short	(.L_133 - .L_132)
	.align		4
.L_132:
        /*031c*/ 	.word	index@(_Z20sgemm_vectorize_smemILi128ELi64ELi8ELi8ELi8EEvPKfS1_Pfiiiff)
        /*0320*/ 	.word	0x0000007f


	//----- nvinfo : EIATTR_FRAME_SIZE
	.align		4
.L_133:
        /*0324*/ 	.byte	0x04, 0x11
        /*0326*/ 	.short	(.L_135 - .L_134)
	.align		4
.L_134:
        /*0328*/ 	.word	index@(_Z20sgemm_vectorize_smemILi128ELi64ELi8ELi8ELi8EEvPKfS1_Pfiiiff)
        /*032c*/ 	.word	0x00000000


	//----- nvinfo : EIATTR_REGCOUNT
	.align		4
.L_135:
        /*0330*/ 	.byte	0x04, 0x2f
        /*0332*/ 	.short	(.L_137 - .L_136)
	.align		4
.L_136:
        /*0334*/ 	.word	index@(_Z20sgemm_vectorize_smemILi128ELi64ELi16ELi4ELi8EEvPKfS1_Pfiiiff)
        /*0338*/ 	.word	0x00000048


	//----- nvinfo : EIATTR_FRAME_SIZE
	.align		4
.L_137:
        /*033c*/ 	.byte	0x04, 0x11
        /*033e*/ 	.short	(.L_139 - .L_138)
	.align		4
.L_138:
        /*0340*/ 	.word	index@(_Z20sgemm_vectorize_smemILi128ELi64ELi16ELi4ELi8EEvPKfS1_Pfiiiff)
        /*0344*/ 	.word	0x00000000


	//----- nvinfo : EIATTR_REGCOUNT
	.align		4
.L_139:
        /*0348*/ 	.byte	0x04, 0x2f
        /*034a*/ 	.short	(.L_141 - .L_140)
	.align		4
.L_140:
        /*034c*/ 	.word	index@(_Z20sgemm_vectorize_smemILi128ELi64ELi16ELi8ELi4EEvPKfS1_Pfiiiff)
        /*0350*/ 	.word	0x00000042


	//----- nvinfo : EIATTR_FRAME_SIZE
	.align		4
.L_141:
        /*0354*/ 	.byte	0x04, 0x11
        /*0356*/ 	.short	(.L_143 - .L_142)
	.align		4
.L_142:
        /*0358*/ 	.word	index@(_Z20sgemm_vectorize_smemILi128ELi64ELi16ELi8ELi4EEvPKfS1_Pfiiiff)
        /*035c*/ 	.word	0x00000000


	//----- nvinfo : EIATTR_REGCOUNT
	.align		4
.L_143:
        /*0360*/ 	.byte	0x04, 0x2f
        /*0362*/ 	.short	(.L_145 - .L_144)
	.align		4
.L_144:
        /*0364*/ 	.word	index@(_Z20sgemm_vectorize_smemILi128ELi64ELi16ELi8ELi8EEvPKfS1_Pfiiiff)
        /*0368*/ 	.word	0x0000007f


	//----- nvinfo : EIATTR_FRAME_SIZE
	.align		4
.L_145:
        /*036c*/ 	.byte	0x04, 0x11
        /*036e*/ 	.short	(.L_147 - .L_146)
	.align		4
.L_146:
        /*0370*/ 	.word	index@(_Z20sgemm_vectorize_smemILi128ELi64ELi16ELi8ELi8EEvPKfS1_Pfiiiff)
        /*0374*/ 	.word	0x00000000


	//----- nvinfo : EIATTR_REGCOUNT
	.align		4
.L_147:
        /*0378*/ 	.byte	0x04, 0x2f
        /*037a*/ 	.short	(.L_149 - .L_148)
	.align		4
.L_148:
        /*037c*/ 	.word	index@(_Z20sgemm_vectorize_smemILi128ELi64ELi32ELi4ELi8EEvPKfS1_Pfiiiff)
        /*0380*/ 	.word	0x00000048


	//----- nvinfo : EIATTR_FRAME_SIZE
	.align		4
.L_149:
        /*0384*/ 	.byte	0x04, 0x11
        /*0386*/ 	.short	(.L_151 - .L_150)
	.align		4
.L_150:
        /*0388*/ 	.word	index@(_Z20sgemm_vectorize_smemILi128ELi64ELi32ELi4ELi8EEvPKfS1_Pfiiiff)
        /*038c*/ 	.word	0x00000000


	//----- nvinfo : EIATTR_REGCOUNT
	.align		4
.L_151:
        /*0390*/ 	.byte	0x04, 0x2f
        /*0392*/ 	.short	(.L_153 - .L_152)
	.align		4
.L_152:
        /*0394*/ 	.word	index@(_Z20sgemm_vectorize_smemILi128ELi64ELi32ELi8ELi4EEvPKfS1_Pfiiiff)
        /*0398*/ 	.word	0x00000042


	//----- nvinfo : EIATTR_FRAME_SIZE
	.align		4
.L_153:
        /*039c*/ 	.byte	0x04, 0x11
        /*039e*/ 	.short	(.L_155 - .L_154)
	.align		4
.L_154:
        /*03a0*/ 	.word	index@(_Z20sgemm_vectorize_smemILi128ELi64ELi32ELi8ELi4EEvPKfS1_Pfiiiff)
        /*03a4*/ 	.word	0x00000000


	//----- nvinfo : EIATTR_REGCOUNT
	.align		4
.L_155:
        /*03a8*/ 	.byte	0x04, 0x2f
        /*03aa*/ 	.short	(.L_157 - .L_156)
	.align		4
.L_156:
        /*03ac*/ 	.word	index@(_Z20sgemm_vectorize_smemILi128ELi64ELi32ELi8ELi8EEvPKfS1_Pfiiiff)
        /*03b0*/ 	.word	0x0000007f


	//----- nvinfo : EIATTR_FRAME_SIZE
	.align		4
.L_157:
        /*03b4*/ 	.byte	0x04, 0x11
        /*03b6*/ 	.short	(.L_159 - .L_158)
	.align		4
.L_158:
        /*03b8*/ 	.word	index@(_Z20sgemm_vectorize_smemILi128ELi64ELi32ELi8ELi8EEvPKfS1_Pfiiiff)
        /*03bc*/ 	.word	0x00000000


	//----- nvinfo : EIATTR_REGCOUNT
	.align		4
.L_159:
        /*03c0*/ 	.byte	0x04, 0x2f
        /*03c2*/ 	.short	(.L_161 - .L_160)
	.align		4
.L_160:
        /*03c4*/ 	.word	index@(_Z20sgemm_vectorize_smemILi128ELi128ELi8ELi8ELi8EEvPKfS1_Pfiiiff)
        /*03c8*/ 	.word	0x0000007f


	//----- nvinfo : EIATTR_FRAME_SIZE
	.align		4
.L_161:
        /*03cc*/ 	.byte	0x04, 0x11
        /*03ce*/ 	.short	(.L_163 - .L_162)
	.align		4
.L_162:
        /*03d0*/ 	.word	index@(_Z20sgemm_vectorize_smemILi128ELi128ELi8ELi8ELi8EEvPKfS1_Pfiiiff)
        /*03d4*/ 	.word	0x00000000


	//----- nvinfo : EIATTR_REGCOUNT
	.align		4
.L_163:
        /*03d8*/ 	.byte	0x04, 0x2f
        /*03da*/ 	.short	(.L_165 - .L_164)
	.align		4
.L_164:
        /*03dc*/ 	.word	index@(_Z20sgemm_vectorize_smemILi128ELi128ELi16ELi8ELi8EEvPKfS1_Pfiiiff)
        /*03e0*/ 	.word	0x0000007d


	//----- nvinfo : EIATTR_FRAME_SIZE
	.align		4
.L_165:
        /*03e4*/ 	.byte	0x04, 0x11
        /*03e6*/ 	.short	(.L_167 - .L_166)
	.align		4
.L_166:
        /*03e8*/ 	.word	index@(_Z20sgemm_vectorize_smemILi128ELi128ELi16ELi8ELi8EEvPKfS1_Pfiiiff)
        /*03ec*/ 	.word	0x00000000


	//----- nvinfo : EIATTR_REGCOUNT
	.align		4
.L_167:
        /*03f0*/ 	.byte	0x04, 0x2f
        /*03f2*/ 	.short	(.L_169 - .L_168)
	.align		4
.L_168:
        /*03f4*/ 	.word	index@(_Z20sgemm_vectorize_smemILi128ELi128ELi32ELi8ELi8EEvPKfS1_Pfiiiff)
        /*03f8*/ 	.word	0x0000007d


	//----- nvinfo : EIATTR_FRAME_SIZE
	.align		4
.L_169:
        /*03fc*/ 	.byte	0x04, 0x11
        /*03fe*/ 	.short	(.L_171 - .L_170)
	.align		4
.L_170:
        /*0400*/ 	.word	index@(_Z20sgemm_vectorize_smemILi128ELi128ELi32ELi8ELi8EEvPKfS1_Pfiiiff)
        /*0404*/ 	.word	0x00000000


	//----- nvinfo : EIATTR_REGCOUNT
	.align		4
.L_171:
        /*0408*/ 	.byte	0x04, 0x2f
        /*040a*/ 	.short	(.L_173 - .L_172)
	.align		4
.L_172:
        /*040c*/ 	.word	index@(_Z17sgemm_warp_tilingILi64ELi64ELi8ELi32ELi32ELi4ELi8EEvPKfS1_Pfiiiff)
        /*0410*/ 	.word	0x00000045


	//----- nvinfo : EIATTR_FRAME_SIZE
	.align		4
.L_173:
        /*0414*/ 	.byte	0x04, 0x11
        /*0416*/ 	.short	(.L_175 - .L_174)
	.align		4
.L_174:
        /*0418*/ 	.word	index@(_Z17sgemm_warp_tilingILi64ELi64ELi8ELi32ELi32ELi4ELi8EEvPKfS1_Pfiiiff)
        /*041c*/ 	.word	0x00000000


	//----- nvinfo : EIATTR_REGCOUNT
	.align		4
.L_175:
        /*0420*/ 	.byte	0x04, 0x2f
        /*0422*/ 	.short	(.L_177 - .L_176)
	.align		4
.L_176:
        /*0424*/ 	.word	index@(_Z17sgemm_warp_tilingILi64ELi64ELi8ELi32ELi32ELi8ELi4EEvPKfS1_Pfiiiff)
        /*0428*/ 	.word	0x00000042


	//----- nvinfo : EIATTR_FRAME_SIZE
	.align		4
.L_177:
        /*042c*/ 	.byte	0x04, 0x11
        /*042e*/ 	.short	(.L_179 - .L_178)
	.align		4
.L_178:
        /*0430*/ 	.word	index@(_Z17sgemm_warp_tilingILi64ELi64ELi8ELi32ELi32ELi8ELi4EEvPKfS1_Pfiiiff)
        /*0434*/ 	.word	0x00000000


	//----- nvinfo : EIATTR_REGCOUNT
	.align		4
.L_179:
        /*0438*/ 	.byte	0x04, 0x2f
        /*043a*/ 	.short	(.L_181 - .L_180)
	.align		4
.L_180:
        /*043c*/ 	.word	index@(_Z17sgemm_warp_tilingILi64ELi64ELi8ELi32ELi64ELi8ELi8EEvPKfS1_Pfiiiff)
        /*0440*/ 	.word	0x00000080


	//----- nvinfo : EIATTR_FRAME_SIZE
	.align		4
.L_181:
        /*0444*/ 	.byte	0x04, 0x11
        /*0446*/ 	.short	(.L_183 - .L_182)
	.align		4
.L_182:
        /*0448*/ 	.word	index@(_Z17sgemm_warp_tilingILi64ELi64ELi8ELi32ELi64ELi8ELi8EEvPKfS1_Pfiiiff)
        /*044c*/ 	.word	0x00000000


	//----- nvinfo : EIATTR_REGCOUNT
	.align		4
.L_183:
        /*0450*/ 	.byte	0x04, 0x2f
        /*0452*/ 	.short	(.L_185 - .L_184)
	.align		4
.L_184:
        /*0454*/ 	.word	index@(_Z17sgemm_warp_tilingILi64ELi64ELi8ELi64ELi32ELi8ELi8EEvPKfS1_Pfiiiff)
        /*0458*/ 	.word	0x00000080


	//----- nvinfo : EIATTR_FRAME_SIZE
	.align		4
.L_185:
        /*045c*/ 	.byte	0x04, 0x11
        /*045e*/ 	.short	(.L_187 - .L_186)
	.align		4
.L_186:
        /*0460*/ 	.word	index@(_Z17sgemm_warp_tilingILi64ELi64ELi8ELi64ELi32ELi8ELi8EEvPKfS1_Pfiiiff)
        /*0464*/ 	.word	0x00000000


	//----- nvinfo : EIATTR_REGCOUNT
	.align		4
.L_187:
        /*0468*/ 	.byte	0x04, 0x2f
        /*046a*/ 	.short	(.L_189 - .L_188)
	.align		4
.L_188:
        /*046c*/ 	.word	index@(_Z17sgemm_warp_tilingILi64ELi128ELi8ELi32ELi32ELi4ELi8EEvPKfS1_Pfiiiff)
        /*0470*/ 	.word	0x0000004a


	//----- nvinfo : EIATTR_FRAME_SIZE
	.align		4
.L_189:
        /*0474*/ 	.byte	0x04, 0x11
        /*0476*/ 	.short	(.L_191 - .L_190)
	.align		4
.L_190:
        /*0478*/ 	.word	index@(_Z17sgemm_warp_tilingILi64ELi128ELi8ELi32ELi32ELi4ELi8EEvPKfS1_Pfiiiff)
        /*047c*/ 	.word	0x00000000


	//----- nvinfo : EIATTR_REGCOUNT
	.align		4
.L_191:
        /*0480*/ 	.byte	0x04, 0x2f
        /*0482*/ 	.short	(.L_193 - .L_192)
	.align		4
.L_192:
        /*0484*/ 	.word	index@(_Z17sgemm_warp_tilingILi64ELi128ELi8ELi32ELi32ELi8ELi4EEvPKfS1_Pfiiiff)
        /*0488*/ 	.word	0x00000048


	//----- nvinfo : EIATTR_FRAME_SIZE
	.align		4
.L_193:
        /*048c*/ 	.byte	0x04, 0x11
        /*048e*/ 	.short	(.L_195 - .L_194)
	.align		4
.L_194:
        /*0490*/ 	.word	index@(_Z17sgemm_warp_tilingILi64ELi128ELi8ELi32ELi32ELi8ELi4EEvPKfS1_Pfiiiff)
        /*0494*/ 	.word	0x00000000


	//----- nvinfo : EIATTR_REGCOUNT
	.align		4
.L_195:
        /*0498*/ 	.byte	0x04, 0x2f
        /*049a*/ 	.short	(.L_197 - .L_196)
	.align		4
.L_196:
        /*049c*/ 	.word	index@(_Z17sgemm_warp_tilingILi64ELi128ELi8ELi32ELi64ELi8ELi8EEvPKfS1_Pfiiiff)
        /*04a0*/ 	.word	0x00000080


	//----- nvinfo : EIATTR_FRAME_SIZE
	.align		4
.L_197:
        /*04a4*/ 	.byte	0x04, 0x11
        /*04a6*/ 	.short	(.L_199 - .L_198)
	.align		4
.L_198:
        /*04a8*/ 	.word	index@(_Z17sgemm_warp_tilingILi64ELi128ELi8ELi32ELi64ELi8ELi8EEvPKfS1_Pfiiiff)
        /*04ac*/ 	.word	0x00000000


	//----- nvinfo : EIATTR_REGCOUNT
	.align		4
.L_199:
        /*04b0*/ 	.byte	0x04, 0x2f
        /*04b2*/ 	.short	(.L_201 - .L_200)
	.align		4
.L_200:
        /*04b4*/ 	.word	index@(_Z17sgemm_warp_tilingILi64ELi128ELi8ELi64ELi32ELi8ELi8EEvPKfS1_Pfiiiff)
        /*04b8*/ 	.word	0x00000080


	//----- nvinfo : EIATTR_FRAME_SIZE
	.align		4
.L_201:
        /*04bc*/ 	.byte	0x04, 0x11
        /*04be*/ 	.short	(.L_203 - .L_202)
	.align		4
.L_202:
        /*04c0*/ 	.word	index@(_Z17sgemm_warp_tilingILi64ELi128ELi8ELi64ELi32ELi8ELi8EEvPKfS1_Pfiiiff)
        /*04c4*/ 	.word	0x00000000


	//----- nvinfo : EIATTR_REGCOUNT
	.align		4
.L_203:
        /*04c8*/ 	.byte	0x04, 0x2f
        /*04ca*/ 	.short	(.L_205 - .L_204)
	.align		4
.L_204:
        /*04cc*/ 	.word	index@(_Z17sgemm_warp_tilingILi128ELi64ELi8ELi32ELi32ELi4ELi8EEvPKfS1_Pfiiiff)
        /*04d0*/ 	.word	0x0000004a


	//----- nvinfo : EIATTR_FRAME_SIZE
	.align		4
.L_205:
        /*04d4*/ 	.byte	0x04, 0x11
        /*04d6*/ 	.short	(.L_207 - .L_206)
	.align		4
.L_206:
        /*04d8*/ 	.word	index@(_Z17sgemm_warp_tilingILi128ELi64ELi8ELi32ELi32ELi4ELi8EEvPKfS1_Pfiiiff)
        /*04dc*/ 	.word	0x00000000


	//----- nvinfo : EIATTR_REGCOUNT
	.align		4
.L_207:
        /*04e0*/ 	.byte	0x04, 0x2f
        /*04e2*/ 	.short	(.L_209 - .L_208)
	.align		4
.L_208:
        /*04e4*/ 	.word	index@(_Z17sgemm_warp_tilingILi128ELi64ELi8ELi32ELi32ELi8ELi4EEvPKfS1_Pfiiiff)
        /*04e8*/ 	.word	0x00000048


	//----- nvinfo : EIATTR_FRAME_SIZE
	.align		4
.L_209:
        /*04ec*/ 	.byte	0x04, 0x11
        /*04ee*/ 	.short	(.L_211 - .L_210)
	.align		4
.L_210:
        /*04f0*/ 	.word	index@(_Z17sgemm_warp_tilingILi128ELi64ELi8ELi32ELi32ELi8ELi4EEvPKfS1_Pfiiiff)
        /*04f4*/ 	.word	0x00000000


	//----- nvinfo : EIATTR_REGCOUNT
	.align		4
.L_211:
        /*04f8*/ 	.byte	0x04, 0x2f
        /*04fa*/ 	.short	(.L_213 - .L_212)
	.align		4
.L_212:
        /*04fc*/ 	.word	index@(_Z17sgemm_warp_tilingILi128ELi64ELi8ELi32ELi64ELi8ELi8EEvPKfS1_Pfiiiff)
        /*0500*/ 	.word	0x00000080


	//----- nvinfo : EIATTR_FRAME_SIZE
	.align		4
.L_213:
        /*0504*/ 	.byte	0x04, 0x11
        /*0506*/ 	.short	(.L_215 - .L_214)
	.align		4
.L_214:
        /*0508*/ 	.word	index@(_Z17sgemm_warp_tilingILi128ELi64ELi8ELi32ELi64ELi8ELi8EEvPKfS1_Pfiiiff)
        /*050c*/ 	.word	0x00000000


	//----- nvinfo : EIATTR_REGCOUNT
	.align		4
.L_215:
        /*0510*/ 	.byte	0x04, 0x2f
        /*0512*/ 	.short	(.L_217 - .L_216)
	.align		4
.L_216:
        /*0514*/ 	.word	index@(_Z17sgemm_warp_tilingILi128ELi64ELi8ELi64ELi32ELi8ELi8EEvPKfS1_Pfiiiff)
        /*0518*/ 	.word	0x00000080


	//----- nvinfo : EIATTR_FRAME_SIZE
	.align		4
.L_217:
        /*051c*/ 	.byte	0x04, 0x11
        /*051e*/ 	.short	(.L_219 - .L_218)
	.align		4
.L_218:
        /*0520*/ 	.word	index@(_Z17sgemm_warp_tilingILi128ELi64ELi8ELi64ELi32ELi8ELi8EEvPKfS1_Pfiiiff)
        /*0524*/ 	.word	0x00000000


	//----- nvinfo : EIATTR_REGCOUNT
	.align		4
.L_219:
        /*0528*/ 	.byte	0x04, 0x2f
        /*052a*/ 	.short	(.L_221 - .L_220)
	.align		4
.L_220:
        /*052c*/ 	.word	index@(_Z17sgemm_warp_tilingILi128ELi128ELi8ELi32ELi64ELi8ELi8EEvPKfS1_Pfiiiff)
        /*0530*/ 	.word	0x0000007f


	//----- nvinfo : EIATTR_FRAME_SIZE
	.align		4
.L_221:
        /*0534*/ 	.byte	0x04, 0x11
        /*0536*/ 	.short	(.L_223 - .L_222)
	.align		4
.L_222:
        /*0538*/ 	.word	index@(_Z17sgemm_warp_tilingILi128ELi128ELi8ELi32ELi64ELi8ELi8EEvPKfS1_Pfiiiff)
        /*053c*/ 	.word	0x00000000


	//----- nvinfo : EIATTR_REGCOUNT
	.align		4
.L_223:
        /*0540*/ 	.byte	0x04, 0x2f
        /*0542*/ 	.short	(.L_225 - .L_224)
	.align		4
.L_224:
        /*0544*/ 	.word	index@(_Z17sgemm_warp_tilingILi128ELi128ELi8ELi64ELi32ELi8ELi8EEvPKfS1_Pfiiiff)
        /*0548*/ 	.word	0x0000007f


	//----- nvinfo : EIATTR_FRAME_SIZE
	.align		4
.L_225:
        /*054c*/ 	.byte	0x04, 0x11
        /*054e*/ 	.short	(.L_227 - .L_226)
	.align		4
.L_226:
        /*0550*/ 	.word	index@(_Z17sgemm_warp_tilingILi128ELi128ELi8ELi64ELi32ELi8ELi8EEvPKfS1_Pfiiiff)
        /*0554*/ 	.word	0x00000000


	//----- nvinfo : EIATTR_MIN_STACK_SIZE
	.align		4
.L_227:
        /*0558*/ 	.byte	0x04, 0x12
        /*055a*/ 	.short	(.L_229 - .L_228)
	.align		4
.L_228:
        /*055c*/ 	.word	index@(_Z17sgemm_warp_tilingILi128ELi128ELi8ELi64ELi32ELi8ELi8EEvPKfS1_Pfiiiff)
        /*0560*/ 	.word	0x00000000


	//----- nvinfo : EIATTR_MIN_STACK_SIZE
	.align		4
.L_229:
        /*0564*/ 	.byte	0x04, 0x12
        /*0566*/ 	.short	(.L_231 - .L_230)
	.align		4
.L_230:
        /*0568*/ 	.word	index@(_Z17sgemm_warp_tilingILi128ELi128ELi8ELi32ELi64ELi8ELi8EEvPKfS1_Pfiiiff)
        /*056c*/ 	.word	0x00000000


	//----- nvinfo : EIATTR_MIN_STACK_SIZE
	.align		4
.L_231:
        /*0570*/ 	.byte	0x04, 0x12
        /*0572*/ 	.short	(.L_233 - .L_232)
	.align		4
.L_232:
        /*0574*/ 	.word	index@(_Z17sgemm_warp_tilingILi128ELi64ELi8ELi64ELi32ELi8ELi8EEvPKfS1_Pfiiiff)
        /*0578*/ 	.word	0x00000000


	//----- nvinfo : EIATTR_MIN_STACK_SIZE
	.align		4
.L_233:
        /*057c*/ 	.byte	0x04, 0x12
        /*057e*/ 	.short	(.L_235 - .L_234)
	.align		4
.L_234:
        /*0580*/ 	.word	index@(_Z17sgemm_warp_tilingILi128ELi64ELi8ELi32ELi64ELi8ELi8EEvPKfS1_Pfiiiff)
        /*0584*/ 	.word	0x00000000


	//----- nvinfo : EIATTR_MIN_STACK_SIZE
	.align		4
.L_235:
        /*0588*/ 	.byte	0x04, 0x12
        /*058a*/ 	.short	(.L_237 - .L_236)
	.align		4
.L_236:
        /*058c*/ 	.word	index@(_Z17sgemm_warp_tilingILi128ELi64ELi8ELi32ELi32ELi8ELi4EEvPKfS1_Pfiiiff)
        /*0590*/ 	.word	0x00000000


	//----- nvinfo : EIATTR_MIN_STACK_SIZE
	.align		4
.L_237:
        /*0594*/ 	.byte	0x04, 0x12
        /*0596*/ 	.short	(.L_239 - .L_238)
	.align		4
.L_238:
        /*0598*/ 	.word	index@(_Z17sgemm_warp_tilingILi128ELi64ELi8ELi32ELi32ELi4ELi8EEvPKfS1_Pfiiiff)
        /*059c*/ 	.word	0x00000000


	//----- nvinfo : EIATTR_MIN_STACK_SIZE
	.align		4
.L_239:
        /*05a0*/ 	.byte	0x04, 0x12
        /*05a2*/ 	.short	(.L_241 - .L_240)
	.align		4
.L_240:
        /*05a4*/ 	.word	index@(_Z17sgemm_warp_tilingILi64ELi128ELi8ELi64ELi32ELi8ELi8EEvPKfS1_Pfiiiff)
        /*05a8*/ 	.word	0x00000000


	//----- nvinfo : EIATTR_MIN_STACK_SIZE
	.align		4
.L_241:
        /*05ac*/ 	.byte	0x04, 0x12
        /*05ae*/ 	.short	(.L_243 - .L_242)
	.align		4
.L_242:
        /*05b0*/ 	.word	index@(_Z17sgemm_warp_tilingILi64ELi128ELi8ELi32ELi64ELi8ELi8EEvPKfS1_Pfiiiff)
        /*05b4*/ 	.word	0x00000000


	//----- nvinfo : EIATTR_MIN_STACK_SIZE
	.align		4
.L_243:
        /*05b8*/ 	.byte	0x04, 0x12
        /*05ba*/ 	.short	(.L_245 - .L_244)
	.align		4
.L_244:
        /*05bc*/ 	.word	index@(_Z17sgemm_warp_tilingILi64ELi128ELi8ELi32ELi32ELi8ELi4EEvPKfS1_Pfiiiff)
        /*05c0*/ 	.word	0x00000000


	//----- nvinfo : EIATTR_MIN_STACK_SIZE
	.align		4
.L_245:
        /*05c4*/ 	.byte	0x04, 0x12
        /*05c6*/ 	.short	(.L_247 - .L_246)
	.align		4
.L_246:
        /*05c8*/ 	.word	index@(_Z17sgemm_warp_tilingILi64ELi128ELi8ELi32ELi32ELi4ELi8EEvPKfS1_Pfiiiff)
        /*05cc*/ 	.word	0x00000000


	//----- nvinfo : EIATTR_MIN_STACK_SIZE
	.align		4
.L_247:
        /*05d0*/ 	.byte	0x04, 0x12
        /*05d2*/ 	.short	(.L_249 - .L_248)
	.align		4
.L_248:
        /*05d4*/ 	.word	index@(_Z17sgemm_warp_tilingILi64ELi64ELi8ELi64ELi32ELi8ELi8EEvPKfS1_Pfiiiff)
        /*05d8*/ 	.word	0x00000000


	//----- nvinfo : EIATTR_MIN_STACK_SIZE
	.align		4
.L_249:
        /*05dc*/ 	.byte	0x04, 0x12
        /*05de*/ 	.short	(.L_251 - .L_250)
	.align		4
.L_250:
        /*05e0*/ 	.word	index@(_Z17sgemm_warp_tilingILi64ELi64ELi8ELi32ELi64ELi8ELi8EEvPKfS1_Pfiiiff)
        /*05e4*/ 	.word	0x00000000


	//----- nvinfo : EIATTR_MIN_STACK_SIZE
	.align		4
.L_251:
        /*05e8*/ 	.byte	0x04, 0x12
        /*05ea*/ 	.short	(.L_253 - .L_252)
	.align		4
.L_252:
        /*05ec*/ 	.word	index@(_Z17sgemm_warp_tilingILi64ELi64ELi8ELi32ELi32ELi8ELi4EEvPKfS1_Pfiiiff)
        /*05f0*/ 	.word	0x00000000


	//----- nvinfo : EIATTR_MIN_STACK_SIZE
	.align		4
.L_253:
        /*05f4*/ 	.byte	0x04, 0x12
        /*05f6*/ 	.short	(.L_255 - .L_254)
	.align		4
.L_254:
        /*05f8*/ 	.word	index@(_Z17sgemm_warp_tilingILi64ELi64ELi8ELi32ELi32ELi4ELi8EEvPKfS1_Pfiiiff)
        /*05fc*/ 	.word	0x00000000


	//----- nvinfo : EIATTR_MIN_STACK_SIZE
	.align		4
.L_255:
        /*0600*/ 	.byte	0x04, 0x12
        /*0602*/ 	.short	(.L_257 - .L_256)
	.align		4
.L_256:
        /*0604*/ 	.word	index@(_Z20sgemm_vectorize_smemILi128ELi128ELi32ELi8ELi8EEvPKfS1_Pfiiiff)
        /*0608*/ 	.word	0x00000000


	//----- nvinfo : EIATTR_MIN_STACK_SIZE
	.align		4
.L_257:
        /*060c*/ 	.byte	0x04, 0x12
        /*060e*/ 	.short	(.L_259 - .L_258)
	.align		4
.L_258:
        /*0610*/ 	.word	index@(_Z20sgemm_vectorize_smemILi128ELi128ELi16ELi8ELi8EEvPKfS1_Pfiiiff)
        /*0614*/ 	.word	0x00000000


	//----- nvinfo : EIATTR_MIN_STACK_SIZE
	.align		4
.L_259:
        /*0618*/ 	.byte	0x04, 0x12
        /*061a*/ 	.short	(.L_261 - .L_260)
	.align		4
.L_260:
        /*061c*/ 	.word	index@(_Z20sgemm_vectorize_smemILi128ELi128ELi8ELi8ELi8EEvPKfS1_Pfiiiff)
        /*0620*/ 	.word	0x00000000


	//----- nvinfo : EIATTR_MIN_STACK_SIZE
	.align		4
.L_261:
        /*0624*/ 	.byte	0x04, 0x12
        /*0626*/ 	.short	(.L_263 - .L_262)
	.align		4
.L_262:
        /*0628*/ 	.word	index@(_Z20sgemm_vectorize_smemILi128ELi64ELi32ELi8ELi8EEvPKfS1_Pfiiiff)
        /*062c*/ 	.word	0x00000000


	//----- nvinfo : EIATTR_MIN_STACK_SIZE
	.align		4
.L_263:
        /*0630*/ 	.byte	0x04, 0x12
        /*0632*/ 	.short	(.L_265 - .L_264)
	.align		4
.L_264:
        /*0634*/ 	.word	index@(_Z20sgemm_vectorize_smemILi128ELi64ELi32ELi8ELi4EEvPKfS1_Pfiiiff)
        /*0638*/ 	.word	0x00000000


	//----- nvinfo : EIATTR_MIN_STACK_SIZE
	.align		4
.L_265:
        /*063c*/ 	.byte	0x04, 0x12
        /*063e*/ 	.short	(.L_267 - .L_266)
	.align		4
.L_266:
        /*0640*/ 	.word	index@(_Z20sgemm_vectorize_smemILi128ELi64ELi32ELi4ELi8EEvPKfS1_Pfiiiff)
        /*0644*/ 	.word	0x00000000


	//----- nvinfo : EIATTR_MIN_STACK_SIZE
	.align		4
.L_267:
        /*0648*/ 	.byte	0x04, 0x12
        /*064a*/ 	.short	(.L_269 - .L_268)
	.align		4
.L_268:
        /*064c*/ 	.word	index@(_Z20sgemm_vectorize_smemILi128ELi64ELi16ELi8ELi8EEvPKfS1_Pfiiiff)
        /*0650*/ 	.word	0x00000000


	//----- nvinfo : EIATTR_MIN_STACK_SIZE
	.align		4
.L_269:
        /*0654*/ 	.byte	0x04, 0x12
        /*0656*/ 	.short	(.L_271 - .L_270)
	.align		4
.L_270:
        /*0658*/ 	.word	index@(_Z20sgemm_vectorize_smemILi128ELi64ELi16ELi8ELi4EEvPKfS1_Pfiiiff)
        /*065c*/ 	.word	0x00000000


	//----- nvinfo : EIATTR_MIN_STACK_SIZE
	.align		4
.L_271:
        /*0660*/ 	.byte	0x04, 0x12
        /*0662*/ 	.short	(.L_273 - .L_272)
	.align		4
.L_272:
        /*0664*/ 	.word	index@(_Z20sgemm_vectorize_smemILi128ELi64ELi16ELi4ELi8EEvPKfS1_Pfiiiff)
        /*0668*/ 	.word	0x00000000


	//----- nvinfo : EIATTR_MIN_STACK_SIZE
	.align		4
.L_273:
        /*066c*/ 	.byte	0x04, 0x12
        /*066e*/ 	.short	(.L_275 - .L_274)
	.align		4
.L_274:
        /*0670*/ 	.word	index@(_Z20sgemm_vectorize_smemILi128ELi64ELi8ELi8ELi8EEvPKfS1_Pfiiiff)
        /*0674*/ 	.word	0x00000000


	//----- nvinfo : EIATTR_MIN_STACK_SIZE
	.align		4
.L_275:
        /*0678*/ 	.byte	0x04, 0x12
        /*067a*/ 	.short	(.L_277 - .L_276)
	.align		4
.L_276:
        /*067c*/ 	.word	index@(_Z20sgemm_vectorize_smemILi128ELi64ELi8ELi8ELi4EEvPKfS1_Pfiiiff)
        /*0680*/ 	.word	0x00000000


	//----- nvinfo : EIATTR_MIN_STACK_SIZE
	.align		4
.L_277:
        /*0684*/ 	.byte	0x04, 0x12
        /*0686*/ 	.short	(.L_279 - .L_278)
	.align		4
.L_278:
        /*0688*/ 	.word	index@(_Z20sgemm_vectorize_smemILi128ELi64ELi8ELi4ELi8EEvPKfS1_Pfiiiff)
        /*068c*/ 	.word	0x00000000


	//----- nvinfo : EIATTR_MIN_STACK_SIZE
	.align		4
.L_279:
        /*0690*/ 	.byte	0x04, 0x12
        /*0692*/ 	.short	(.L_281 - .L_280)
	.align		4
.L_280:
        /*0694*/ 	.word	index@(_Z20sgemm_vectorize_smemILi64ELi128ELi32ELi8ELi8EEvPKfS1_Pfiiiff)
        /*0698*/ 	.word	0x00000000


	//----- nvinfo : EIATTR_MIN_STACK_SIZE
	.align		4
.L_281:
        /*069c*/ 	.byte	0x04, 0x12
        /*069e*/ 	.short	(.L_283 - .L_282)
	.align		4
.L_282:
        /*06a0*/ 	.word	index@(_Z20sgemm_vectorize_smemILi64ELi128ELi32ELi8ELi4EEvPKfS1_Pfiiiff)
        /*06a4*/ 	.word	0x00000000


	//----- nvinfo : EIATTR_MIN_STACK_SIZE
	.align		4
.L_283:
        /*06a8*/ 	.byte	0x04, 0x12
        /*06aa*/ 	.short	(.L_285 - .L_284)
	.align		4
.L_284:
        /*06ac*/ 	.word	index@(_Z20sgemm_vectorize_smemILi64ELi128ELi32ELi4ELi8EEvPKfS1_Pfiiiff)
        /*06b0*/ 	.word	0x00000000


	//----- nvinfo : EIATTR_MIN_STACK_SIZE
	.align		4
.L_285:
        /*06b4*/ 	.byte	0x04, 0x12
        /*06b6*/ 	.short	(.L_287 - .L_286)
	.align		4
.L_286:
        /*06b8*/ 	.word	index@(_Z20sgemm_vectorize_smemILi64ELi128ELi16ELi8ELi8EEvPKfS1_Pfiiiff)
        /*06bc*/ 	.word	0x00000000


	//----- nvinfo : EIATTR_MIN_STACK_SIZE
	.align		4
.L_287:
        /*06c0*/ 	.byte	0x04, 0x12
        /*06c2*/ 	.short	(.L_289 - .L_288)
	.align		4
.L_288:
        /*06c4*/ 	.word	index@(_Z20sgemm_vectorize_smemILi64ELi128ELi16ELi8ELi4EEvPKfS1_Pfiiiff)
        /*06c8*/ 	.word	0x00000000


	//----- nvinfo : EIATTR_MIN_STACK_SIZE
	.align		4
.L_289:
        /*06cc*/ 	.byte	0x04, 0x12
        /*06ce*/ 	.short	(.L_291 - .L_290)
	.align		4
.L_290:
        /*06d0*/ 	.word	index@(_Z20sgemm_vectorize_smemILi64ELi128ELi16ELi4ELi8EEvPKfS1_Pfiiiff)
        /*06d4*/ 	.word	0x00000000


	//----- nvinfo : EIATTR_MIN_STACK_SIZE
	.align		4
.L_291:
        /*06d8*/ 	.byte	0x04, 0x12
        /*06da*/ 	.short	(.L_293 - .L_292)
	.align		4
.L_292:
        /*06dc*/ 	.word	index@(_Z20sgemm_vectorize_smemILi64ELi128ELi8ELi8ELi8EEvPKfS1_Pfiiiff)
        /*06e0*/ 	.word	0x00000000


	//----- nvinfo : EIATTR_MIN_STACK_SIZE
	.align		4
.L_293:
        /*06e4*/ 	.byte	0x04, 0x12
        /*06e6*/ 	.short	(.L_295 - .L_294)
	.align		4
.L_294:
        /*06e8*/ 	.word	index@(_Z20sgemm_vectorize_smemILi64ELi128ELi8ELi8ELi4EEvPKfS1_Pfiiiff)
        /*06ec*/ 	.word	0x00000000


	//----- nvinfo : EIATTR_MIN_STACK_SIZE
	.align		4
.L_295:
        /*06f0*/ 	.byte	0x04, 0x12
        /*06f2*/ 	.short	(.L_297 - .L_296)
	.align		4
.L_296:
        /*06f4*/ 	.word	index@(_Z20sgemm_vectorize_smemILi64ELi128ELi8ELi4ELi8EEvPKfS1_Pfiiiff)
        /*06f8*/ 	.word	0x00000000


	//----- nvinfo : EIATTR_MIN_STACK_SIZE
	.align		4
.L_297:
        /*06fc*/ 	.byte	0x04, 0x12
        /*06fe*/ 	.short	(.L_299 - .L_298)
	.align		4
.L_298:
        /*0700*/ 	.word	index@(_Z20sgemm_vectorize_smemILi64ELi64ELi32ELi8ELi8EEvPKfS1_Pfiiiff)
        /*0704*/ 	.word	0x00000000


	//----- nvinfo : EIATTR_MIN_STACK_SIZE
	.align		4
.L_299:
        /*0708*/ 	.byte	0x04, 0x12
        /*070a*/ 	.short	(.L_301 - .L_300)
	.align		4
.L_300:
        /*070c*/ 	.word	index@(_Z20sgemm_vectorize_smemILi64ELi64ELi32ELi8ELi4EEvPKfS1_Pfiiiff)
        /*0710*/ 	.word	0x00000000


	//----- nvinfo : EIATTR_MIN_STACK_SIZE
	.align		4
.L_301:
        /*0714*/ 	.byte	0x04, 0x12
        /*0716*/ 	.short	(.L_303 - .L_302)
	.align		4
.L_302:
        /*0718*/ 	.word	index@(_Z20sgemm_vectorize_smemILi64ELi64ELi32ELi4ELi8EEvPKfS1_Pfiiiff)
        /*071c*/ 	.word	0x00000000


	//----- nvinfo : EIATTR_MIN_STACK_SIZE
	.align		4
.L_303:
        /*0720*/ 	.byte	0x04, 0x12
        /*0722*/ 	.short	(.L_305 - .L_304)
	.align		4
.L_304:
        /*0724*/ 	.word	index@(_Z20sgemm_vectorize_smemILi64ELi64ELi32ELi4ELi4EEvPKfS1_Pfiiiff)
        /*0728*/ 	.word	0x00000000


	//----- nvinfo : EIATTR_MIN_STACK_SIZE
	.align		4
.L_305:
        /*072c*/ 	.byte	0x04, 0x12
        /*072e*/ 	.short	(.L_307 - .L_306)
	.align		4
.L_306:
        /*0730*/ 	.word	index@(_Z20sgemm_vectorize_smemILi64ELi64ELi16ELi8ELi8EEvPKfS1_Pfiiiff)
        /*0734*/ 	.word	0x00000000


	//----- nvinfo : EIATTR_MIN_STACK_SIZE
	.align		4
.L_307:
        /*0738*/ 	.byte	0x04, 0x12
        /*073a*/ 	.short	(.L_309 - .L_308)
	.align		4
.L_308:
        /*073c*/ 	.word	index@(_Z20sgemm_vectorize_smemILi64ELi64ELi16ELi4ELi8EEvPKfS1_Pfiiiff)
        /*0740*/ 	.word	0x00000000


	//----- nvinfo : EIATTR_MIN_STACK_SIZE
	.align		4
.L_309:
        /*0744*/ 	.byte	0x04, 0x12
        /*0746*/ 	.short	(.L_311 - .L_310)
	.align		4
.L_310:
        /*0748*/ 	.word	index@(_Z20sgemm_vectorize_smemILi64ELi64ELi16ELi4ELi4EEvPKfS1_Pfiiiff)
        /*074c*/ 	.word	0x00000000


	//----- nvinfo : EIATTR_MIN_STACK_SIZE
	.align		4
.L_311:
        /*0750*/ 	.byte	0x04, 0x12
        /*0752*/ 	.short	(.L_313 - .L_312)
	.align		4
.L_312:
        /*0754*/ 	.word	index@(_Z20sgemm_vectorize_smemILi64ELi64ELi8ELi8ELi8EEvPKfS1_Pfiiiff)
        /*0758*/ 	.word	0x00000000


	//----- nvinfo : EIATTR_MIN_STACK_SIZE
	.align		4
.L_313:
        /*075c*/ 	.byte	0x04, 0x12
        /*075e*/ 	.short	(.L_315 - .L_314)
	.align		4
.L_314:
        /*0760*/ 	.word	index@(_Z20sgemm_vectorize_smemILi64ELi64ELi8ELi8ELi4EEvPKfS1_Pfiiiff)
        /*0764*/ 	.word	0x00000000


	//----- nvinfo : EIATTR_MIN_STACK_SIZE
	.align		4
.L_315:
        /*0768*/ 	.byte	0x04, 0x12
        /*076a*/ 	.short	(.L_317 - .L_316)
	.align		4
.L_316:
        /*076c*/ 	.word	index@(_Z20sgemm_vectorize_smemILi64ELi64ELi8ELi4ELi8EEvPKfS1_Pfiiiff)
        /*0770*/ 	.word	0x00000000


	//----- nvinfo : EIATTR_MIN_STACK_SIZE
	.align		4
.L_317:
        /*0774*/ 	.byte	0x04, 0x12
        /*0776*/ 	.short	(.L_319 - .L_318)
	.align		4
.L_318:
        /*0778*/ 	.word	index@(_Z22sgemm_double_bufferingILi128ELi128ELi16ELi8ELi8EEvPKfS1_Pfiiiff)
        /*077c*/ 	.word	0x00000000


	//----- nvinfo : EIATTR_MIN_STACK_SIZE
	.align		4
.L_319:
        /*0780*/ 	.byte	0x04, 0x12
        /*0782*/ 	.short	(.L_321 - .L_320)
	.align		4
.L_320:
        /*0784*/ 	.word	index@(_Z17sgemm_warp_tilingILi128ELi128ELi16ELi64ELi32ELi16ELi4EEvPKfS1_Pfiiiff)
        /*0788*/ 	.word	0x00000000


	//----- nvinfo : EIATTR_MIN_STACK_SIZE
	.align		4
.L_321:
        /*078c*/ 	.byte	0x04, 0x12
        /*078e*/ 	.short	(.L_323 - .L_322)
	.align		4
.L_322:
        /*0790*/ 	.word	index@(_Z20sgemm_vectorize_smemILi64ELi64ELi16ELi8ELi4EEvPKfS1_Pfiiiff)
        /*0794*/ 	.word	0x00000000


	//----- nvinfo : EIATTR_MIN_STACK_SIZE
	.align		4
.L_323:
        /*0798*/ 	.byte	0x04, 0x12
        /*079a*/ 	.short	(.L_325 - .L_324)
	.align		4
.L_324:
        /*079c*/ 	.word	index@(_Z20sgemm_vectorize_smemILi64ELi64ELi8ELi4ELi4EEvPKfS1_Pfiiiff)
        /*07a0*/ 	.word	0x00000000


	//----- nvinfo : EIATTR_MIN_STACK_SIZE
	.align		4
.L_325:
        /*07a4*/ 	.byte	0x04, 0x12
        /*07a6*/ 	.short	(.L_327 - .L_326)
	.align		4
.L_326:
        /*07a8*/ 	.word	index@(_Z17sgemm_2D_blockingILi64ELi64ELi8ELi4ELi4EEvPKfS1_Pfiiiff)
        /*07ac*/ 	.word	0x00000000


	//----- nvinfo : EIATTR_MIN_STACK_SIZE
	.align		4
.L_327:
        /*07b0*/ 	.byte	0x04, 0x12
        /*07b2*/ 	.short	(.L_329 - .L_328)
	.align		4
.L_328:
        /*07b4*/ 	.word	index@(_Z17sgemm_1D_blockingILi64ELi64ELi2ELi32EEvPKfS1_Pfiiiff)
        /*07b8*/ 	.word	0x00000000


	//----- nvinfo : EIATTR_MIN_STACK_SIZE
	.align		4
.L_329:
        /*07bc*/ 	.byte	0x04, 0x12
        /*07be*/ 	.short	(.L_331 - .L_330)
	.align		4
.L_330:
        /*07c0*/ 	.word	index@(_Z17sgemm_1D_blockingILi64ELi64ELi4ELi16EEvPKfS1_Pfiiiff)
        /*07c4*/ 	.word	0x00000000


	//----- nvinfo : EIATTR_MIN_STACK_SIZE
	.align		4
.L_331:
        /*07c8*/ 	.byte	0x04, 0x12
        /*07ca*/ 	.short	(.L_333 - .L_332)
	.align		4
.L_332:
        /*07cc*/ 	.word	index@(_Z17sgemm_1D_blockingILi64ELi64ELi8ELi8EEvPKfS1_Pfiiiff)
        /*07d0*/ 	.word	0x00000000


	//----- nvinfo : EIATTR_MIN_STACK_SIZE
	.align		4
.L_333:
        /*07d4*/ 	.byte	0x04, 0x12
        /*07d6*/ 	.short	(.L_335 - .L_334)
	.align		4
.L_334:
        /*07d8*/ 	.word	index@(_Z17sgemm_1D_blockingILi64ELi64ELi16ELi4EEvPKfS1_Pfiiiff)
        /*07dc*/ 	.word	0x00000000


	//----- nvinfo : EIATTR_MIN_STACK_SIZE
	.align		4
.L_335:
        /*07e0*/ 	.byte	0x04, 0x12
        /*07e2*/ 	.short	(.L_337 - .L_336)
	.align		4
.L_336:
        /*07e4*/ 	.word	index@(_Z12sgemm_sharedILi32EEvPKfS1_Pfiiiff)
        /*07e8*/ 	.word	0x00000000


	//----- nvinfo : EIATTR_MIN_STACK_SIZE
	.align		4
.L_337:
        /*07ec*/ 	.byte	0x04, 0x12
        /*07ee*/ 	.short	(.L_339 - .L_338)
	.align		4
.L_338:
        /*07f0*/ 	.word	index@(_Z15sgemm_coalcesedPKfS0_Pfiiiff)
        /*07f4*/ 	.word	0x00000000


	//----- nvinfo : EIATTR_MIN_STACK_SIZE
	.align		4
.L_339:
        /*07f8*/ 	.byte	0x04, 0x12
        /*07fa*/ 	.short	(.L_341 - .L_340)
	.align		4
.L_340:
        /*07fc*/ 	.word	index@(_Z11sgemm_naivePKfS0_Pfiiiff)
        /*0800*/ 	.word	0x00000000
.L_341:


//--------------------- .nv.compat                --------------------------
	.section	.nv.compat,"",@"SHT_CUDA_COMPAT_INFO"
	.align	4
        /*0000*/ 	.byte	0x02, 0x09, 0x00, 0x00, 0x02, 0x02, 0x01, 0x00, 0x02, 0x05, 0x05, 0x00, 0x03, 0x07, 0x01, 0x01
        /*0010*/ 	.byte	0x02, 0x03, 0x00, 0x00, 0x02, 0x06, 0x01, 0x00, 0x04, 0x0b, 0x08, 0x00, 0x09, 0x00, 0x00, 0x00
        /*0020*/ 	.byte	0x00, 0x00, 0x00, 0x00


//--------------------- .nv.info._Z17sgemm_warp_tilingILi128ELi128ELi8ELi64ELi32ELi8ELi8EEvPKfS1_Pfiiiff --------------------------
	.section	.nv.info._Z17sgemm_warp_tilingILi128ELi128ELi8ELi64ELi32ELi8ELi8EEvPKfS1_Pfiiiff,"",@"SHT_CUDA_INFO"
	.sectionflags	@""
	.align	4


	//----- nvinfo : EIATTR_CUDA_API_VERSION
	.align		4
        /*0000*/ 	.byte	0x04, 0x37
        /*0002*/ 	.short	(.L_343 - .L_342)
.L_342:
        /*0004*/ 	.word	0x00000082


	//----- nvinfo : EIATTR_KPARAM_INFO
	.align		4
.L_343:
        /*0008*/ 	.byte	0x04, 0x17
        /*000a*/ 	.short	(.L_345 - .L_344)
.L_344:
        /*000c*/ 	.word	0x00000000
        /*0010*/ 	.short	0x0007
        /*0012*/ 	.short	0x0028
        /*0014*/ 	.byte	0x00, 0xf0, 0x11, 0x00


	//----- nvinfo : EIATTR_KPARAM_INFO
	.align		4
.L_345:
        /*0018*/ 	.byte	0x04, 0x17
        /*001a*/ 	.short	(.L_347 - .L_346)
.L_346:
        /*001c*/ 	.word	0x00000000
        /*0020*/ 	.short	0x0006
        /*0022*/ 	.short	0x0024
        /*0024*/ 	.byte	0x00, 0xf0, 0x11, 0x00


	//----- nvinfo : EIATTR_KPARAM_INFO
	.align		4
.L_347:
        /*0028*/ 	.byte	0x04, 0x17
        /*002a*/ 	.short	(.L_349 - .L_348)
.L_348:
        /*002c*/ 	.word	0x00000000
        /*0030*/ 	.short	0x0005
        /*0032*/ 	.short	0x0020
        /*0034*/ 	.byte	0x00, 0xf0, 0x11, 0x00


	//----- nvinfo : EIATTR_KPARAM_INFO
	.align		4
.L_349:
        /*0038*/ 	.byte	0x04, 0x17
        /*003a*/ 	.short	(.L_351 - .L_350)
.L_350:
        /*003c*/ 	.word	0x00000000
        /*0040*/ 	.short	0x0004
        /*0042*/ 	.short	0x001c
        /*0044*/ 	.byte	0x00, 0xf0, 0x11, 0x00


	//----- nvinfo : EIATTR_KPARAM_INFO
	.align		4
.L_351:
        /*0048*/ 	.byte	0x04, 0x17
        /*004a*/ 	.short	(.L_353 - .L_352)
.L_352:
        /*004c*/ 	.word	0x00000000
        /*0050*/ 	.short	0x0003
        /*0052*/ 	.short	0x0018
        /*0054*/ 	.byte	0x00, 0xf0, 0x11, 0x00


	//----- nvinfo : EIATTR_KPARAM_INFO
	.align		4
.L_353:
        /*0058*/ 	.byte	0x04, 0x17
        /*005a*/ 	.short	(.L_355 - .L_354)
.L_354:
        /*005c*/ 	.word	0x00000000
        /*0060*/ 	.short	0x0002
        /*0062*/ 	.short	0x0010
        /*0064*/ 	.byte	0x00, 0xf5, 0x21, 0x00


	//----- nvinfo : EIATTR_KPARAM_INFO
	.align		4
.L_355:
        /*0068*/ 	.byte	0x04, 0x17
        /*006a*/ 	.short	(.L_357 - .L_356)
.L_356:
        /*006c*/ 	.word	0x00000000
        /*0070*/ 	.short	0x0001
        /*0072*/ 	.short	0x0008
        /*0074*/ 	.byte	0x00, 0xf5, 0x21, 0x00


	//----- nvinfo : EIATTR_KPARAM_INFO
	.align		4
.L_357:
        /*0078*/ 	.byte	0x04, 0x17
        /*007a*/ 	.short	(.L_359 - .L_358)
.L_358:
        /*007c*/ 	.word	0x00000000
        /*0080*/ 	.short	0x0000
        /*0082*/ 	.short	0x0000
        /*0084*/ 	.byte	0x00, 0xf5, 0x21, 0x00


	//----- nvinfo : EIATTR_SPARSE_MMA_MASK
	.align		4
.L_359:
        /*0088*/ 	.byte	0x03, 0x50
        /*008a*/ 	.short	0x0000


	//----- nvinfo : EIATTR_MAXREG_COUNT
	.align		4
        /*008c*/ 	.byte	0x03, 0x1b
        /*008e*/ 	.short	0x00ff


	//----- nvinfo : EIATTR_NUM_BARRIERS
	.align		4
        /*0090*/ 	.byte	0x02, 0x4c
        /*0092*/ 	.byte	0x01
	.zero		1


	//----- nvinfo : EIATTR_MERCURY_ISA_VERSION
	.align		4
        /*0094*/ 	.byte	0x03, 0x5f
        /*0096*/ 	.short	0x0101


	//----- nvinfo : EIATTR_VRC_CTA_INIT_COUNT
	.align		4
        /*0098*/ 	.byte	0x02, 0x4a
	.zero		1
	.zero		1


	//----- nvinfo : EIATTR_EXIT_INSTR_OFFSETS
	.align		4
        /*009c*/ 	.byte	0x04, 0x1c
        /*009e*/ 	.short	(.L_361 - .L_360)


	//   ....[0]....
.L_360:
        /*00a0*/ 	.word	0x00003eb0


	//   ....[1]....
        /*00a4*/ 	.word	0x00003f20


	//----- nvinfo : EIATTR_MAX_THREADS
	.align		4
.L_361:
        /*00a8*/ 	.byte	0x04, 0x05
        /*00aa*/ 	.short	(.L_363 - .L_362)
.L_362:
        /*00ac*/ 	.word	0x00000100
        /*00b0*/ 	.word	0x00000001
        /*00b4*/ 	.word	0x00000001


	//----- nvinfo : EIATTR_CRS_STACK_SIZE
	.align		4
.L_363:
        /*00b8*/ 	.byte	0x04, 0x1e
        /*00ba*/ 	.short	(.L_365 - .L_364)
.L_364:
        /*00bc*/ 	.word	0x00000000


	//----- nvinfo : EIATTR_CBANK_PARAM_SIZE
	.align		4
.L_365:
        /*00c0*/ 	.byte	0x03, 0x19
        /*00c2*/ 	.short	0x002c


	//----- nvinfo : EIATTR_PARAM_CBANK
	.align		4
        /*00c4*/ 	.byte	0x04, 0x0a
        /*00c6*/ 	.short	(.L_367 - .L_366)
	.align		4
.L_366:
        /*00c8*/ 	.word	index@(.nv.constant0._Z17sgemm_warp_tilingILi128ELi128ELi8ELi64ELi32ELi8ELi8EEvPKfS1_Pfiiiff)
        /*00cc*/ 	.short	0x0380
        /*00ce*/ 	.short	0x002c


	//----- nvinfo : EIATTR_SW_WAR
	.align		4
.L_367:
        /*00d0*/ 	.byte	0x04, 0x36
        /*00d2*/ 	.short	(.L_369 - .L_368)
.L_368:
        /*00d4*/ 	.word	0x00000008
.L_369:


//--------------------- .nv.info._Z17sgemm_warp_tilingILi128ELi128ELi8ELi32ELi64ELi8ELi8EEvPKfS1_Pfiiiff --------------------------
	.section	.nv.info._Z17sgemm_warp_tilingILi128ELi128ELi8ELi32ELi64ELi8ELi8EEvPKfS1_Pfiiiff,"",@"SHT_CUDA_INFO"
	.sectionflags	@""
	.align	4


	//----- nvinfo : EIATTR_CUDA_API_VERSION
	.align		4
        /*0000*/ 	.byte	0x04, 0x37
        /*0002*/ 	.short	(.L_371 - .L_370)
.L_370:
        /*0004*/ 	.word	0x00000082


	//----- nvinfo : EIATTR_KPARAM_INFO
	.align		4
.L_371:
        /*0008*/ 	.byte	0x04, 0x17
        /*000a*/ 	.short	(.L_373 - .L_372)
.L_372:
        /*000c*/ 	.word	0x00000000
        /*0010*/ 	.short	0x0007
        /*0012*/ 	.short	0x0028
        /*0014*/ 	.byte	0x00, 0xf0, 0x11, 0x00


	//----- nvinfo : EIATTR_KPARAM_INFO
	.align		4
.L_373:
        /*0018*/ 	.byte	0x04, 0x17
        /*001a*/ 	.short	(.L_375 - .L_374)
.L_374:
        /*001c*/ 	.word	0x00000000
        /*0020*/ 	.short	0x0006
        /*0022*/ 	.short	0x0024
        /*0024*/ 	.byte	0x00, 0xf0, 0x11, 0x00


	//----- nvinfo : EIATTR_KPARAM_INFO
	.align		4
.L_375:
        /*0028*/ 	.byte	0x04, 0x17
        /*002a*/ 	.short	(.L_377 - .L_376)
.L_376:
        /*002c*/ 	.word	0x00000000
        /*0030*/ 	.short	0x0005
        /*0032*/ 	.short	0x0020
        /*0034*/ 	.byte	0x00, 0xf0, 0x11, 0x00


	//----- nvinfo : EIATTR_KPARAM_INFO
	.align		4
.L_377:
        /*0038*/ 	.byte	0x04, 0x17
        /*003a*/ 	.short	(.L_379 - .L_378)
.L_378:
        /*003c*/ 	.word	0x00000000
        /*0040*/ 	.short	0x0004
        /*0042*/ 	.short	0x001c
        /*0044*/ 	.byte	0x00, 0xf0, 0x11, 0x00


	//----- nvinfo : EIATTR_KPARAM_INFO
	.align		4
.L_379:
        /*0048*/ 	.byte	0x04, 0x17
        /*004a*/ 	.short	(.L_381 - .L_380)
.L_380:
        /*004c*/ 	.word	0x00000000
        /*0050*/ 	.short	0x0003
        /*0052*/ 	.short	0x0018
        /*0054*/ 	.byte	0x00, 0xf0, 0x11, 0x00


	//----- nvinfo : EIATTR_KPARAM_INFO
	.align		4
.L_381:
        /*0058*/ 	.byte	0x04, 0x17
        /*005a*/ 	.short	(.L_383 - .L_382)
.L_382:
        /*005c*/ 	.word	0x00000000
        /*0060*/ 	.short	0x0002
        /*0062*/ 	.short	0x0010
        /*0064*/ 	.byte	0x00, 0xf5, 0x21, 0x00


	//----- nvinfo : EIATTR_KPARAM_INFO
	.align		4
.L_383:
        /*0068*/ 	.byte	0x04, 0x17
        /*006a*/ 	.short	(.L_385 - .L_384)
.L_384:
        /*006c*/ 	.word	0x00000000
        /*0070*/ 	.short	0x0001
        /*0072*/ 	.short	0x0008
        /*0074*/ 	.byte	0x00, 0xf5, 0x21, 0x00


	//----- nvinfo : EIATTR_KPARAM_INFO
	.align		4
.L_385:
        /*0078*/ 	.byte	0x04, 0x17
        /*007a*/ 	.short	(.L_387 - .L_386)
.L_386:
        /*007c*/ 	.word	0x00000000
        /*0080*/ 	.short	0x0000
        /*0082*/ 	.short	0x0000
        /*0084*/ 	.byte	0x00, 0xf5, 0x21, 0x00


	//----- nvinfo : EIATTR_SPARSE_MMA_MASK
	.align		4
.L_387:
        /*0088*/ 	.byte	0x03, 0x50
        /*008a*/ 	.short	0x0000


	//----- nvinfo : EIATTR_MAXREG_COUNT
	.align		4
        /*008c*/ 	.byte	0x03, 0x1b
        /*008e*/ 	.short	0x00ff


	//----- nvinfo : EIATTR_NUM_BARRIERS
	.align		4
        /*0090*/ 	.byte	0x02, 0x4c
        /*0092*/ 	.byte	0x01
	.zero		1


	//----- nvinfo : EIATTR_MERCURY_ISA_VERSION
	.align		4
        /*0094*/ 	.byte	0x03, 0x5f
        /*0096*/ 	.short	0x0101


	//----- nvinfo : EIATTR_VRC_CTA_INIT_COUNT
	.align		4
        /*0098*/ 	.byte	0x02, 0x4a
	.zero		1
	.zero		1


	//----- nvinfo : EIATTR_EXIT_INSTR_OFFSETS
	.align		4
        /*009c*/ 	.byte	0x04, 0x1c
        /*009e*/ 	.short	(.L_389 - .L_388)


	//   ....[0]....
.L_388:
        /*00a0*/ 	.word	0x00003eb0


	//   ....[1]....
        /*00a4*/ 	.word	0x00003f20


	//----- nvinfo : EIATTR_MAX_THREADS
	.align		4
.L_389:
        /*00a8*/ 	.byte	0x04, 0x05
        /*00aa*/ 	.short	(.L_391 - .L_390)
.L_390:
        /*00ac*/ 	.word	0x00000100
        /*00b0*/ 	.word	0x00000001
        /*00b4*/ 	.word	0x00000001


	//----- nvinfo : EIATTR_CRS_STACK_SIZE
	.align		4
.L_391:
        /*00b8*/ 	.byte	0x04, 0x1e
        /*00ba*/ 	.short	(.L_393 - .L_392)
.L_392:
        /*00bc*/ 	.word	0x00000000


	//----- nvinfo : EIATTR_CBANK_PARAM_SIZE
	.align		4
.L_393:
        /*00c0*/ 	.byte	0x03, 0x19
        /*00c2*/ 	.short	0x002c


	//----- nvinfo : EIATTR_PARAM_CBANK
	.align		4
        /*00c4*/ 	.byte	0x04, 0x0a
        /*00c6*/ 	.short	(.L_395 - .L_394)
	.align		4
.L_394:
        /*00c8*/ 	.word	index@(.nv.constant0._Z17sgemm_warp_tilingILi128ELi128ELi8ELi32ELi64ELi8ELi8EEvPKfS1_Pfiiiff)
        /*00cc*/ 	.short	0x0380
        /*00ce*/ 	.short	0x002c


	//----- nvinfo : EIATTR_SW_WAR
	.align		4
.L_395:
        /*00d0*/ 	.byte	0x04, 0x36
        /*00d2*/ 	.short	(.L_397 - .L_396)
.L_396:
        /*00d4*/ 	.word	0x00000008
.L_397:


//--------------------- .nv.info._Z17sgemm_warp_tilingILi128ELi64ELi8ELi64ELi32ELi8ELi8EEvPKfS1_Pfiiiff --------------------------
	.section	.nv.info._Z17sgemm_warp_tilingILi128ELi64ELi8ELi64ELi32ELi8ELi8EEvPKfS1_Pfiiiff,"",@"SHT_CUDA_INFO"
	.sectionflags	@""
	.align	4


	//----- nvinfo : EIATTR_CUDA_API_VERSION
	.align		4
        /*0000*/ 	.byte	0x04, 0x37
        /*0002*/ 	.short	(.L_399 - .L_398)
.L_398:
        /*0004*/ 	.word	0x00000082


	//----- nvinfo : EIATTR_KPARAM_INFO
	.align		4
.L_399:
        /*0008*/ 	.byte	0x04, 0x17
        /*000a*/ 	.short	(.L_401 - .L_400)
.L_400:
        /*000c*/ 	.word	0x00000000
        /*0010*/ 	.short	0x0007
        /*0012*/ 	.short	0x0028
        /*0014*/ 	.byte	0x00, 0xf0, 0x11, 0x00


	//----- nvinfo : EIATTR_KPARAM_INFO
	.align		4
.L_401:
        /*0018*/ 	.byte	0x04, 0x17
        /*001a*/ 	.short	(.L_403 - .L_402)
.L_402:
        /*001c*/ 	.word	0x00000000
        /*0020*/ 	.short	0x0006
        /*0022*/ 	.short	0x0024
        /*0024*/ 	.byte	0x00, 0xf0, 0x11, 0x00


	//----- nvinfo : EIATTR_KPARAM_INFO
	.align		4
.L_403:
        /*0028*/ 	.byte	0x04, 0x17
        /*002a*/ 	.short	(.L_405 - .L_404)
.L_404:
        /*002c*/ 	.word	0x00000000
        /*0030*/ 	.short	0x0005
        /*0032*/ 	.short	0x0020
        /*0034*/ 	.byte	0x00, 0xf0, 0x11, 0x00


	//----- nvinfo : EIATTR_KPARAM_INFO
	.align		4
.L_405:
        /*0038*/ 	.byte	0x04, 0x17
        /*003a*/ 	.short	(.L_407 - .L_406)
.L_406:
        /*003c*/ 	.word	0x00000000
        /*0040*/ 	.short	0x0004
        /*0042*/ 	.short	0x001c
        /*0044*/ 	.byte	0x00, 0xf0, 0x11, 0x00


	//----- nvinfo : EIATTR_KPARAM_INFO
	.align		4
.L_407:
        /*0048*/ 	.byte	0x04, 0x17
        /*004a*/ 	.short	(.L_409 - .L_408)
.L_408:
        /*004c*/ 	.word	0x00000000
        /*0050*/ 	.short	0x0003
        /*0052*/ 	.short	0x0018
        /*0054*/ 	.byte	0x00, 0xf0, 0x11, 0x00


	//----- nvinfo : EIATTR_KPARAM_INFO
	.align		4
.L_409:
        /*0058*/ 	.byte	0x04, 0x17
        /*005a*/ 	.short	(.L_411 - .L_410)
.L_410:
        /*005c*/ 	.word	0x00000000
        /*0060*/ 	.short	0x0002
        /*0062*/ 	.short	0x0010
        /*0064*/ 	.byte	0x00, 0xf5, 0x21, 0x00


	//----- nvinfo : EIATTR_KPARAM_INFO
	.align		4
.L_411:
        /*0068*/ 	.byte	0x04, 0x17
        /*006a*/ 	.short	(.L_413 - .L_412)
.L_412:
        /*006c*/ 	.word	0x00000000
        /*0070*/ 	.short	0x0001
        /*0072*/ 	.short	0x0008
        /*0074*/ 	.byte	0x00, 0xf5, 0x21, 0x00


	//----- nvinfo : EIATTR_KPARAM_INFO
	.align		4
.L_413:
        /*0078*/ 	.byte	0x04, 0x17
        /*007a*/ 	.short	(.L_415 - .L_414)
.L_414:
        /*007c*/ 	.word	0x00000000
        /*0080*/ 	.short	0x0000
        /*0082*/ 	.short	0x0000
        /*0084*/ 	.byte	0x00, 0xf5, 0x21, 0x00


	//----- nvinfo : EIATTR_SPARSE_MMA_MASK
	.align		4
.L_415:
        /*0088*/ 	.byte	0x03, 0x50
        /*008a*/ 	.short	0x0000


	//----- nvinfo : EIATTR_MAXREG_COUNT
	.align		4
        /*008c*/ 	.byte	0x03, 0x1b
        /*008e*/ 	.short	0x00ff


	//----- nvinfo : EIATTR_NUM_BARRIERS
	.align		4
        /*0090*/ 	.byte	0x02, 0x4c
        /*0092*/ 	.byte	0x01
	.zero		1


	//----- nvinfo : EIATTR_MERCURY_ISA_VERSION
	.align		4
        /*0094*/ 	.byte	0x03, 0x5f
        /*0096*/ 	.short	0x0101


	//----- nvinfo : EIATTR_VRC_CTA_INIT_COUNT
	.align		4
        /*0098*/ 	.byte	0x02, 0x4a
	.zero		1
	.zero		1


	//----- nvinfo : EIATTR_EXIT_INSTR_OFFSETS
	.align		4
        /*009c*/ 	.byte	0x04, 0x1c
        /*009e*/ 	.short	(.L_417 - .L_416)


	//   ....[0]....
.L_416:
        /*00a0*/ 	.word	0x00003fc0


	//   ....[1]....
        /*00a4*/ 	.word	0x00004030


	//----- nvinfo : EIATTR_MAX_THREADS
	.align		4
.L_417:
        /*00a8*/ 	.byte	0x04, 0x05
        /*00aa*/ 	.short	(.L_419 - .L_418)
.L_418:
        /*00ac*/ 	.word	0x00000100
        /*00b0*/ 	.word	0x00000001
        /*00b4*/ 	.word	0x00000001


	//----- nvinfo : EIATTR_CRS_STACK_SIZE
	.align		4
.L_419:
        /*00b8*/ 	.byte	0x04, 0x1e
        /*00ba*/ 	.short	(.L_421 - .L_420)
.L_420:
        /*00bc*/ 	.word	0x00000000


	//----- nvinfo : EIATTR_CBANK_PARAM_SIZE
	.align		4
.L_421:
        /*00c0*/ 	.byte	0x03, 0x19
        /*00c2*/ 	.short	0x002c


	//----- nvinfo : EIATTR_PARAM_CBANK
	.align		4
        /*00c4*/ 	.byte	0x04, 0x0a
        /*00c6*/ 	.short	(.L_423 - .L_422)
	.align		4
.L_422:
        /*00c8*/ 	.word	index@(.nv.constant0._Z17sgemm_warp_tilingILi128ELi64ELi8ELi64ELi32ELi8ELi8EEvPKfS1_Pfiiiff)
        /*00cc*/ 	.short	0x0380
        /*00ce*/ 	.short	0x002c


	//----- nvinfo : EIATTR_SW_WAR
	.align		4
.L_423:
        /*00d0*/ 	.byte	0x04, 0x36
        /*00d2*/ 	.short	(.L_425 - .L_424)
.L_424:
        /*00d4*/ 	.word	0x00000008
.L_425:


//--------------------- .nv.info._Z17sgemm_warp_tilingILi128ELi64ELi8ELi32ELi64ELi8ELi8EEvPKfS1_Pfiiiff --------------------------
	.section	.nv.info._Z17sgemm_warp_tilingILi128ELi64ELi8ELi32ELi64ELi8ELi8EEvPKfS1_Pfiiiff,"",@"SHT_CUDA_INFO"
	.sectionflags	@""
	.align	4


	//----- nvinfo : EIATTR_CUDA_API_VERSION
	.align		4
        /*0000*/ 	.byte	0x04, 0x37
        /*0002*/ 	.short	(.L_427 - .L_426)
.L_426:
        /*0004*/ 	.word	0x00000082


	//----- nvinfo : EIATTR_KPARAM_INFO
	.align		4
.L_427:
        /*0008*/ 	.byte	0x04, 0x17
        /*000a*/ 	.short	(.L_429 - .L_428)
.L_428:
        /*000c*/ 	.word	0x00000000
        /*0010*/ 	.short	0x0007
        /*0012*/ 	.short	0x0028
        /*0014*/ 	.byte	0x00, 0xf0, 0x11, 0x00


	//----- nvinfo : EIATTR_KPARAM_INFO
	.align		4
.L_429:
        /*0018*/ 	.byte	0x04, 0x17
        /*001a*/ 	.short	(.L_431 - .L_430)
.L_430:
        /*001c*/ 	.word	0x00000000
        /*0020*/ 	.short	0x0006
        /*0022*/ 	.short	0x0024
        /*0024*/ 	.byte	0x00, 0xf0, 0x11, 0x00


	//----- nvinfo : EIATTR_KPARAM_INFO
	.align		4
.L_431:
        /*0028*/ 	.byte	0x04, 0x17
        /*002a*/ 	.short	(.L_433 - .L_432)
.L_432:
        /*002c*/ 	.word	0x00000000
        /*0030*/ 	.short	0x0005
        /*0032*/ 	.short	0x0020
        /*0034*/ 	.byte	0x00, 0xf0, 0x11, 0x00


	//----- nvinfo : EIATTR_KPARAM_INFO
	.align		4
.L_433:
        /*0038*/ 	.byte	0x04, 0x17
        /*003a*/ 	.short	(.L_435 - .L_434)
.L_434:
        /*003c*/ 	.word	0x00000000
        /*0040*/ 	.short	0x0004
        /*0042*/ 	.short	0x001c
        /*0044*/ 	.byte	0x00, 0xf0, 0x11, 0x00


	//----- nvinfo : EIATTR_KPARAM_INFO
	.align		4
.L_435:
        /*0048*/ 	.byte	0x04, 0x17
        /*004a*/ 	.short	(.L_437 - .L_436)
.L_436:
        /*004c*/ 	.word	0x00000000
        /*0050*/ 	.short	0x0003
        /*0052*/ 	.short	0x0018
        /*0054*/ 	.byte	0x00, 0xf0, 0x11, 0x00


	//----- nvinfo : EIATTR_KPARAM_INFO
	.align		4
.L_437:
        /*0058*/ 	.byte	0x04, 0x17
        /*005a*/ 	.short	(.L_439 - .L_438)
.L_438:
        /*005c*/ 	.word	0x00000000
        /*0060*/ 	.short	0x0002
        /*0062*/ 	.short	0x0010
        /*0064*/ 	.byte	0x00, 0xf5, 0x21, 0x00


	//----- nvinfo : EIATTR_KPARAM_INFO
	.align		4
.L_439:
        /*0068*/ 	.byte	0x04, 0x17
        /*006a*/ 	.short	(.L_441 - .L_440)
.L_440:
        /*006c*/ 	.word	0x00000000
        /*0070*/ 	.short	0x0001
        /*0072*/ 	.short	0x0008
        /*0074*/ 	.byte	0x00, 0xf5, 0x21, 0x00


	//----- nvinfo : EIATTR_KPARAM_INFO
	.align		4
.L_441:
        /*0078*/ 	.byte	0x04, 0x17
        /*007a*/ 	.short	(.L_443 - .L_442)
.L_442:
        /*007c*/ 	.word	0x00000000
        /*0080*/ 	.short	0x0000
        /*0082*/ 	.short	0x0000
        /*0084*/ 	.byte	0x00, 0xf5, 0x21, 0x00


	//----- nvinfo : EIATTR_SPARSE_MMA_MASK
	.align		4
.L_443:
        /*0088*/ 	.byte	0x03, 0x50
        /*008a*/ 	.short	0x0000


	//----- nvinfo : EIATTR_MAXREG_COUNT
	.align		4
        /*008c*/ 	.byte	0x03, 0x1b
        /*008e*/ 	.short	0x00ff


	//----- nvinfo : EIATTR_NUM_BARRIERS
	.align		4
        /*0090*/ 	.byte	0x02, 0x4c
        /*0092*/ 	.byte	0x01
	.zero		1


	//----- nvinfo : EIATTR_MERCURY_ISA_VERSION
	.align		4
        /*0094*/ 	.byte	0x03, 0x5f
        /*0096*/ 	.short	0x0101


	//----- nvinfo : EIATTR_VRC_CTA_INIT_COUNT
	.align		4
        /*0098*/ 	.byte	0x02, 0x4a
	.zero		1
	.zero		1


	//----- nvinfo : EIATTR_EXIT_INSTR_OFFSETS
	.align		4
        /*009c*/ 	.byte	0x04, 0x1c
        /*009e*/ 	.short	(.L_445 - .L_444)


	//   ....[0]....
.L_444:
        /*00a0*/ 	.word	0x00003f70


	//   ....[1]....
        /*00a4*/ 	.word	0x00003fe0


	//----- nvinfo : EIATTR_MAX_THREADS
	.align		4
.L_445:
        /*00a8*/ 	.byte	0x04, 0x05
        /*00aa*/ 	.short	(.L_447 - .L_446)
.L_446:
        /*00ac*/ 	.word	0x00000100
        /*00b0*/ 	.word	0x00000001
        /*00b4*/ 	.word	0x00000001


	//----- nvinfo : EIATTR_CRS_STACK_SIZE
	.align		4
.L_447:
        /*00b8*/ 	.byte	0x04, 0x1e
        /*00ba*/ 	.short	(.L_449 - .L_448)
.L_448:
        /*00bc*/ 	.word	0x00000000


	//----- nvinfo : EIATTR_CBANK_PARAM_SIZE
	.align		4
.L_449:
        /*00c0*/ 	.byte	0x03, 0x19
        /*00c2*/ 	.short	0x002c


	//----- nvinfo : EIATTR_PARAM_CBANK
	.align		4
        /*00c4*/ 	.byte	0x04, 0x0a
        /*00c6*/ 	.short	(.L_451 - .L_450)
	.align		4
.L_450:
        /*00c8*/ 	.word	index@(.nv.constant0._Z17sgemm_warp_tilingILi128ELi64ELi8ELi32ELi64ELi8ELi8EEvPKfS1_Pfiiiff)
        /*00cc*/ 	.short	0x0380
        /*00ce*/ 	.short	0x002c


	//----- nvinfo : EIATTR_SW_WAR
	.align		4
.L_451:
        /*00d0*/ 	.byte	0x04, 0x36
        /*00d2*/ 	.short	(.L_453 - .L_452)
.L_452:
        /*00d4*/ 	.word	0x00000008
.L_453:


//--------------------- .nv.info._Z17sgemm_warp_tilingILi128ELi64ELi8ELi32ELi32ELi8ELi4EEvPKfS1_Pfiiiff --------------------------
	.section	.nv.info._Z17sgemm_warp_tilingILi128ELi64ELi8ELi32ELi32ELi8ELi4EEvPKfS1_Pfiiiff,"",@"SHT_CUDA_INFO"
	.sectionflags	@""
	.align	4


	//----- nvinfo : EIATTR_CUDA_API_VERSION
	.align		4
        /*0000*/ 	.byte	0x04, 0x37
        /*0002*/ 	.short	(.L_455 - .L_454)
.L_454:
        /*0004*/ 	.word	0x00000082


	//----- nvinfo : EIATTR_KPARAM_INFO
	.align		4
.L_455:
        /*0008*/ 	.byte	0x04, 0x17
        /*000a*/ 	.short	(.L_457 - .L_456)
.L_456:
        /*000c*/ 	.word	0x00000000
        /*0010*/ 	.short	0x0007
        /*0012*/ 	.short	0x0028
        /*0014*/ 	.byte	0x00, 0xf0, 0x11, 0x00


	//----- nvinfo : EIATTR_KPARAM_INFO
	.align		4
.L_457:
        /*0018*/ 	.byte	0x04, 0x17
        /*001a*/ 	.short	(.L_459 - .L_458)
.L_458:
        /*001c*/ 	.word	0x00000000
        /*0020*/ 	.short	0x0006
        /*0022*/ 	.short	0x0024
        /*0024*/ 	.byte	0x00, 0xf0, 0x11, 0x00


	//----- nvinfo : EIATTR_KPARAM_INFO
	.align		4
.L_459:
        /*0028*/ 	.byte	0x04, 0x17
        /*002a*/ 	.short	(.L_461 - .L_460)
.L_460:
        /*002c*/ 	.word	0x00000000
        /*0030*/ 	.short	0x0005
        /*0032*/ 	.short	0x0020
        /*0034*/ 	.byte	0x00, 0xf0, 0x11, 0x00


	//----- nvinfo : EIATTR_KPARAM_INFO
	.align		4
.L_461:
        /*0038*/ 	.byte	0x04, 0x17
        /*003a*/ 	.short	(.L_463 - .L_462)
.L_462:
        /*003c*/ 	.word	0x00000000
        /*0040*/ 	.short	0x0004
        /*0042*/ 	.short	0x001c
        /*0044*/ 	.byte	0x00, 0xf0, 0x11, 0x00


	//----- nvinfo : EIATTR_KPARAM_INFO
	.align		4
.L_463:
        /*0048*/ 	.byte	0x04, 0x17
        /*004a*/ 	.short	(.L_465 - .L_464)
.L_464:
        /*004c*/ 	.word	0x00000000
        /*0050*/ 	.short	0x0003
        /*0052*/ 	.short	0x0018
        /*0054*/ 	.byte	0x00, 0xf0, 0x11, 0x00


	//----- nvinfo : EIATTR_KPARAM_INFO
	.align		4
.L_465:
        /*0058*/ 	.byte	0x04, 0x17
        /*005a*/ 	.short	(.L_467 - .L_466)
.L_466:
        /*005c*/ 	.word	0x00000000
        /*0060*/ 	.short	0x0002
        /*0062*/ 	.short	0x0010
        /*0064*/ 	.byte	0x00, 0xf5, 0x21, 0x00


	//----- nvinfo : EIATTR_KPARAM_INFO
	.align		4
.L_467:
        /*0068*/ 	.byte	0x04, 0x17
        /*006a*/ 	.short	(.L_469 - .L_468)
.L_468:
        /*006c*/ 	.word	0x00000000
        /*0070*/ 	.short	0x0001
        /*0072*/ 	.short	0x0008
        /*0074*/ 	.byte	0x00, 0xf5, 0x21, 0x00


	//----- nvinfo : EIATTR_KPARAM_INFO
	.align		4
.L_469:
        /*0078*/ 	.byte	0x04, 0x17
        /*007a*/ 	.short	(.L_471 - .L_470)
.L_470:
        /*007c*/ 	.word	0x00000000
        /*0080*/ 	.short	0x0000
        /*0082*/ 	.short	0x0000
        /*0084*/ 	.byte	0x00, 0xf5, 0x21, 0x00


	//----- nvinfo : EIATTR_SPARSE_MMA_MASK
	.align		4
.L_471:
        /*0088*/ 	.byte	0x03, 0x50
        /*008a*/ 	.short	0x0000


	//----- nvinfo : EIATTR_MAXREG_COUNT
	.align		4
        /*008c*/ 	.byte	0x03, 0x1b
        /*008e*/ 	.short	0x00ff


	//----- nvinfo : EIATTR_NUM_BARRIERS
	.align		4
        /*0090*/ 	.byte	0x02, 0x4c
        /*0092*/ 	.byte	0x01
	.zero		1


	//----- nvinfo : EIATTR_MERCURY_ISA_VERSION
	.align		4
        /*0094*/ 	.byte	0x03, 0x5f
        /*0096*/ 	.short	0x0101


	//----- nvinfo : EIATTR_VRC_CTA_INIT_COUNT
	.align		4
        /*0098*/ 	.byte	0x02, 0x4a
	.zero		1
	.zero		1


	//----- nvinfo : EIATTR_EXIT_INSTR_OFFSETS
	.align		4
        /*009c*/ 	.byte	0x04, 0x1c
        /*009e*/ 	.short	(.L_473 - .L_472)


	//   ....[0]....
.L_472:
        /*00a0*/ 	.word	0x00003cc0


	//   ....[1]....
        /*00a4*/ 	.word	0x00003d30


	//----- nvinfo : EIATTR_MAX_THREADS
	.align		4
.L_473:
        /*00a8*/ 	.byte	0x04, 0x05
        /*00aa*/ 	.short	(.L_475 - .L_474)
.L_474:
        /*00ac*/ 	.word	0x00000100
        /*00b0*/ 	.word	0x00000001
        /*00b4*/ 	.word	0x00000001


	//----- nvinfo : EIATTR_CRS_STACK_SIZE
	.align		4
.L_475:
        /*00b8*/ 	.byte	0x04, 0x1e
        /*00ba*/ 	.short	(.L_477 - .L_476)
.L_476:
        /*00bc*/ 	.word	0x00000000


	//----- nvinfo : EIATTR_CBANK_PARAM_SIZE
	.align		4
.L_477:
        /*00c0*/ 	.byte	0x03, 0x19
        /*00c2*/ 	.short	0x002c


	//----- nvinfo : EIATTR_PARAM_CBANK
	.align		4
        /*00c4*/ 	.byte	0x04, 0x0a
        /*00c6*/ 	.short	(.L_479 - .L_478)
	.align		4
.L_478:
        /*00c8*/ 	.word	index@(.nv.constant0._Z17sgemm_warp_tilingILi128ELi64ELi8ELi32ELi32ELi8ELi4EEvPKfS1_Pfiiiff)
        /*00cc*/ 	.short	0x0380
        /*00ce*/ 	.short	0x002c


	//----- nvinfo : EIATTR_SW_WAR
	.align		4
.L_479:
        /*00d0*/ 	.byte	0x04, 0x36
        /*00d2*/ 	.short	(.L_481 - .L_480)
.L_480:
        /*00d4*/ 	.word	0x00000008
.L_481:


//--------------------- .nv.info._Z17sgemm_warp_tilingILi128ELi64ELi8ELi32ELi32ELi4ELi8EEvPKfS1_Pfiiiff --------------------------
	.section	.nv.info._Z17sgemm_warp_tilingILi128ELi64ELi8ELi32ELi32ELi4ELi8EEvPKfS1_Pfiiiff,"",@"SHT_CUDA_INFO"
	.sectionflags	@""
	.align	4


	//----- nvinfo : EIATTR_CUDA_API_VERSION
	.align		4
        /*0000*/ 	.byte	0x04, 0x37
        /*0002*/ 	.short	(.L_483 - .L_482)
.L_482:
        /*0004*/ 	.word	0x00000082


	//----- nvinfo : EIATTR_KPARAM_INFO
	.align		4
.L_483:
        /*0008*/ 	.byte	0x04, 0x17
        /*000a*/ 	.short	(.L_485 - .L_484)
.L_484:
        /*000c*/ 	.word	0x00000000
        /*0010*/ 	.short	0x0007
        /*0012*/ 	.short	0x0028
        /*0014*/ 	.byte	0x00, 0xf0, 0x11, 0x00


	//----- nvinfo : EIATTR_KPARAM_INFO
	.align		4
.L_485:
        /*0018*/ 	.byte	0x04, 0x17
        /*001a*/ 	.short	(.L_487 - .L_486)
.L_486:
        /*001c*/ 	.word	0x00000000
        /*0020*/ 	.short	0x0006
        /*0022*/ 	.short	0x0024
        /*0024*/ 	.byte	0x00, 0xf0, 0x11, 0x00


	//----- nvinfo : EIATTR_KPARAM_INFO
	.align		4
.L_487:
        /*0028*/ 	.byte	0x04, 0x17
        /*002a*/ 	.short	(.L_489 - .L_488)
.L_488:
        /*002c*/ 	.word	0x00000000
        /*0030*/ 	.short	0x0005
        /*0032*/ 	.short	0x0020
        /*0034*/ 	.byte	0x00, 0xf0, 0x11, 0x00


	//----- nvinfo : EIATTR_KPARAM_INFO
	.align		4
.L_489:
        /*0038*/ 	.byte	0x04, 0x17
        /*003a*/ 	.short	(.L_491 - .L_490)
.L_490:
        /*003c*/ 	.word	0x00000000
        /*0040*/ 	.short	0x0004
        /*0042*/ 	.short	0x001c
        /*0044*/ 	.byte	0x00, 0xf0, 0x11, 0x00


	//----- nvinfo : EIATTR_KPARAM_INFO
	.align		4
.L_491:
        /*0048*/ 	.byte	0x04, 0x17
        /*004a*/ 	.short	(.L_493 - .L_492)
.L_492:
        /*004c*/ 	.word	0x00000000
        /*0050*/ 	.short	0x0003
        /*0052*/ 	.short	0x0018
        /*0054*/ 	.byte	0x00, 0xf0, 0x11, 0x00


	//----- nvinfo : EIATTR_KPARAM_INFO
	.align		4
.L_493:
        /*0058*/ 	.byte	0x04, 0x17
        /*005a*/ 	.short	(.L_495 - .L_494)
.L_494:
        /*005c*/ 	.word	0x00000000
        /*0060*/ 	.short	0x0002
        /*0062*/ 	.short	0x0010
        /*0064*/ 	.byte	0x00, 0xf5, 0x21, 0x00


	//----- nvinfo : EIATTR_KPARAM_INFO
	.align		4
.L_495:
        /*0068*/ 	.byte	0x04, 0x17
        /*006a*/ 	.short	(.L_497 - .L_496)
.L_496:
        /*006c*/ 	.word	0x00000000
        /*0070*/ 	.short	0x0001
        /*0072*/ 	.short	0x0008
        /*0074*/ 	.byte	0x00, 0xf5, 0x21, 0x00


	//----- nvinfo : EIATTR_KPARAM_INFO
	.align		4
.L_497:
        /*0078*/ 	.byte	0x04, 0x17
        /*007a*/ 	.short	(.L_499 - .L_498)
.L_498:
        /*007c*/ 	.word	0x00000000
        /*0080*/ 	.short	0x0000
        /*0082*/ 	.short	0x0000
        /*0084*/ 	.byte	0x00, 0xf5, 0x21, 0x00


	//----- nvinfo : EIATTR_SPARSE_MMA_MASK
	.align		4
.L_499:
        /*0088*/ 	.byte	0x03, 0x50
        /*008a*/ 	.short	0x0000


	//----- nvinfo : EIATTR_MAXREG_COUNT
	.align		4
        /*008c*/ 	.byte	0x03, 0x1b
        /*008e*/ 	.short	0x00ff


	//----- nvinfo : EIATTR_NUM_BARRIERS
	.align		4
        /*0090*/ 	.byte	0x02, 0x4c
        /*0092*/ 	.byte	0x01
	.zero		1


	//----- nvinfo : EIATTR_MERCURY_ISA_VERSION
	.align		4
        /*0094*/ 	.byte	0x03, 0x5f
        /*0096*/ 	.short	0x0101


	//----- nvinfo : EIATTR_VRC_CTA_INIT_COUNT
	.align		4
        /*0098*/ 	.byte	0x02, 0x4a
	.zero		1
	.zero		1


	//----- nvinfo : EIATTR_EXIT_INSTR_OFFSETS
	.align		4
        /*009c*/ 	.byte	0x04, 0x1c
        /*009e*/ 	.short	(.L_501 - .L_500)


	//   ....[0]....
.L_500:
        /*00a0*/ 	.word	0x00003c00


	//   ....[1]....
        /*00a4*/ 	.word	0x00003c70


	//----- nvinfo : EIATTR_MAX_THREADS
	.align		4
.L_501:
        /*00a8*/ 	.byte	0x04, 0x05
        /*00aa*/ 	.short	(.L_503 - .L_502)
.L_502:
        /*00ac*/ 	.word	0x00000100
        /*00b0*/ 	.word	0x00000001
        /*00b4*/ 	.word	0x00000001


	//----- nvinfo : EIATTR_CRS_STACK_SIZE
	.align		4
.L_503:
        /*00b8*/ 	.byte	0x04, 0x1e
        /*00ba*/ 	.short	(.L_505 - .L_504)
.L_504:
        /*00bc*/ 	.word	0x00000000


	//----- nvinfo : EIATTR_CBANK_PARAM_SIZE
	.align		4
.L_505:
        /*00c0*/ 	.byte	0x03, 0x19
        /*00c2*/ 	.short	0x002c


	//----- nvinfo : EIATTR_PARAM_CBANK
	.align		4
        /*00c4*/ 	.byte	0x04, 0x0a
        /*00c6*/ 	.short	(.L_507 - .L_506)
	.align		4
.L_506:
        /*00c8*/ 	.word	index@(.nv.constant0._Z17sgemm_warp_tilingILi128ELi64ELi8ELi32ELi32ELi4ELi8EEvPKfS1_Pfiiiff)
        /*00cc*/ 	.short	0x0380
        /*00ce*/ 	.short	0x002c


	//----- nvinfo : EIATTR_SW_WAR
	.align		4
.L_507:
        /*00d0*/ 	.byte	0x04, 0x36
        /*00d2*/ 	.short	(.L_509 - .L_508)
.L_508:
        /*00d4*/ 	.word	0x00000008
.L_509:


//--------------------- .nv.info._Z17sgemm_warp_tilingILi64ELi128ELi8ELi64ELi32ELi8ELi8EEvPKfS1_Pfiiiff --------------------------
	.section	.nv.info._Z17sgemm_warp_tilingILi64ELi128ELi8ELi64ELi32ELi8ELi8EEvPKfS1_Pfiiiff,"",@"SHT_CUDA_INFO"
	.sectionflags	@""
	.align	4


	//----- nvinfo : EIATTR_CUDA_API_VERSION
	.align		4
        /*0000*/ 	.byte	0x04, 0x37
        /*0002*/ 	.short	(.L_511 - .L_510)
.L_510:
        /*0004*/ 	.word	0x00000082


	//----- nvinfo : EIATTR_KPARAM_INFO
	.align		4
.L_511:
        /*0008*/ 	.byte	0x04, 0x17
        /*000a*/ 	.short	(.L_513 - .L_512)
.L_512:
        /*000c*/ 	.word	0x00000000
        /*0010*/ 	.short	0x0007
        /*0012*/ 	.short	0x0028
        /*0014*/ 	.byte	0x00, 0xf0, 0x11, 0x00


	//----- nvinfo : EIATTR_KPARAM_INFO
	.align		4
.L_513:
        /*0018*/ 	.byte	0x04, 0x17
        /*001a*/ 	.short	(.L_515 - .L_514)
.L_514:
        /*001c*/ 	.word	0x00000000
        /*0020*/ 	.short	0x0006
        /*0022*/ 	.short	0x0024
        /*0024*/ 	.byte	0x00, 0xf0, 0x11, 0x00


	//----- nvinfo : EIATTR_KPARAM_INFO
	.align		4
.L_515:
        /*0028*/ 	.byte	0x04, 0x17
        /*002a*/ 	.short	(.L_517 - .L_516)
.L_516:
        /*002c*/ 	.word	0x00000000
        /*0030*/ 	.short	0x0005
        /*0032*/ 	.short	0x0020
        /*0034*/ 	.byte	0x00, 0xf0, 0x11, 0x00


	//----- nvinfo : EIATTR_KPARAM_INFO
	.align		4
.L_517:
        /*0038*/ 	.byte	0x04, 0x17
        /*003a*/ 	.short	(.L_519 - .L_518)
.L_518:
        /*003c*/ 	.word	0x00000000
        /*0040*/ 	.short	0x0004
        /*0042*/ 	.short	0x001c
        /*0044*/ 	.byte	0x00, 0xf0, 0x11, 0x00


	//----- nvinfo : EIATTR_KPARAM_INFO
	.align		4
.L_519:
        /*0048*/ 	.byte	0x04, 0x17
        /*004a*/ 	.short	(.L_521 - .L_520)
.L_520:
        /*004c*/ 	.word	0x00000000
        /*0050*/ 	.short	0x0003
        /*0052*/ 	.short	0x0018
        /*0054*/ 	.byte	0x00, 0xf0, 0x11, 0x00


	//----- nvinfo : EIATTR_KPARAM_INFO
	.align		4
.L_521:
        /*0058*/ 	.byte	0x04, 0x17
        /*005a*/ 	.short	(.L_523 - .L_522)
.L_522:
        /*005c*/ 	.word	0x00000000
        /*0060*/ 	.short	0x0002
        /*0062*/ 	.short	0x0010
        /*0064*/ 	.byte	0x00, 0xf5, 0x21, 0x00


	//----- nvinfo : EIATTR_KPARAM_INFO
	.align		4
.L_523:
        /*0068*/ 	.byte	0x04, 0x17
        /*006a*/ 	.short	(.L_525 - .L_524)
.L_524:
        /*006c*/ 	.word	0x00000000
        /*0070*/ 	.short	0x0001
        /*0072*/ 	.short	0x0008
        /*0074*/ 	.byte	0x00, 0xf5, 0x21, 0x00


	//----- nvinfo : EIATTR_KPARAM_INFO
	.align		4
.L_525:
        /*0078*/ 	.byte	0x04, 0x17
        /*007a*/ 	.short	(.L_527 - .L_526)
.L_526:
        /*007c*/ 	.word	0x00000000
        /*0080*/ 	.short	0x0000
        /*0082*/ 	.short	0x0000
        /*0084*/ 	.byte	0x00, 0xf5, 0x21, 0x00


	//----- nvinfo : EIATTR_SPARSE_MMA_MASK
	.align		4
.L_527:
        /*0088*/ 	.byte	0x03, 0x50
        /*008a*/ 	.short	0x0000


	//----- nvinfo : EIATTR_MAXREG_COUNT
	.align		4
        /*008c*/ 	.byte	0x03, 0x1b
        /*008e*/ 	.short	0x00ff


	//----- nvinfo : EIATTR_NUM_BARRIERS
	.align		4
        /*0090*/ 	.byte	0x02, 0x4c
        /*0092*/ 	.byte	0x01
	.zero		1


	//----- nvinfo : EIATTR_MERCURY_ISA_VERSION
	.align		4
        /*0094*/ 	.byte	0x03, 0x5f
        /*0096*/ 	.short	0x0101


	//----- nvinfo : EIATTR_VRC_CTA_INIT_COUNT
	.align		4
        /*0098*/ 	.byte	0x02, 0x4a
	.zero		1
	.zero		1


	//----- nvinfo : EIATTR_EXIT_INSTR_OFFSETS
	.align		4
        /*009c*/ 	.byte	0x04, 0x1c
        /*009e*/ 	.short	(.L_529 - .L_528)


	//   ....[0]....
.L_528:
        /*00a0*/ 	.word	0x00003fe0


	//   ....[1]....
        /*00a4*/ 	.word	0x00004050


	//----- nvinfo : EIATTR_MAX_THREADS
	.align		4
.L_529:
        /*00a8*/ 	.byte	0x04, 0x05
        /*00aa*/ 	.short	(.L_531 - .L_530)
.L_530:
        /*00ac*/ 	.word	0x00000100
        /*00b0*/ 	.word	0x00000001
        /*00b4*/ 	.word	0x00000001


	//----- nvinfo : EIATTR_CRS_STACK_SIZE
	.align		4
.L_531:
        /*00b8*/ 	.byte	0x04, 0x1e
        /*00ba*/ 	.short	(.L_533 - .L_532)
.L_532:
        /*00bc*/ 	.word	0x00000000


	//----- nvinfo : EIATTR_CBANK_PARAM_SIZE
	.align		4
.L_533:
        /*00c0*/ 	.byte	0x03, 0x19
        /*00c2*/ 	.short	0x002c


	//----- nvinfo : EIATTR_PARAM_CBANK
	.align		4
        /*00c4*/ 	.byte	0x04, 0x0a
        /*00c6*/ 	.short	(.L_535 - .L_534)
	.align		4
.L_534:
        /*00c8*/ 	.word	index@(.nv.constant0._Z17sgemm_warp_tilingILi64ELi128ELi8ELi64ELi32ELi8ELi8EEvPKfS1_Pfiiiff)
        /*00cc*/ 	.short	0x0380
        /*00ce*/ 	.short	0x002c


	//----- nvinfo : EIATTR_SW_WAR
	.align		4
.L_535:
        /*00d0*/ 	.byte	0x04, 0x36
        /*00d2*/ 	.short	(.L_537 - .L_536)
.L_536:
        /*00d4*/ 	.word	0x00000008
.L_537:


//--------------------- .nv.info._Z17sgemm_warp_tilingILi64ELi128ELi8ELi32ELi64ELi8ELi8EEvPKfS1_Pfiiiff --------------------------
	.section	.nv.info._Z17sgemm_warp_tilingILi64ELi128ELi8ELi32ELi64ELi8ELi8EEvPKfS1_Pfiiiff,"",@"SHT_CUDA_INFO"
	.sectionflags	@""
	.align	4


	//----- nvinfo : EIATTR_CUDA_API_VERSION
	.align		4
        /*0000*/ 	.byte	0x04, 0x37
        /*0002*/ 	.short	(.L_539 - .L_538)
.L_538:
        /*0004*/ 	.word	0x00000082


	//----- nvinfo : EIATTR_KPARAM_INFO
	.align		4
.L_539:
        /*0008*/ 	.byte	0x04, 0x17
        /*000a*/ 	.short	(.L_541 - .L_540)
.L_540:
        /*000c*/ 	.word	0x00000000
        /*0010*/ 	.short	0x0007
        /*0012*/ 	.short	0x0028
        /*0014*/ 	.byte	0x00, 0xf0, 0x11, 0x00


	//----- nvinfo : EIATTR_KPARAM_INFO
	.align		4
.L_541:
        /*0018*/ 	.byte	0x04, 0x17
        /*001a*/ 	.short	(.L_543 - .L_542)
.L_542:
        /*001c*/ 	.word	0x00000000
        /*0020*/ 	.short	0x0006
        /*0022*/ 	.short	0x0024
        /*0024*/ 	.byte	0x00, 0xf0, 0x11, 0x00


	//----- nvinfo : EIATTR_KPARAM_INFO
	.align		4
.L_543:
        /*0028*/ 	.byte	0x04, 0x17
        /*002a*/ 	.short	(.L_545 - .L_544)
.L_544:
        /*002c*/ 	.word	0x00000000
        /*0030*/ 	.short	0x0005
        /*0032*/ 	.short	0x0020
        /*0034*/ 	.byte	0x00, 0xf0, 0x11, 0x00


	//----- nvinfo : EIATTR_KPARAM_INFO
	.align		4
.L_545:
        /*0038*/ 	.byte	0x04, 0x17
        /*003a*/ 	.short	(.L_547 - .L_546)
.L_546:
        /*003c*/ 	.word	0x00000000
        /*0040*/ 	.short	0x0004
        /*0042*/ 	.short	0x001c
        /*0044*/ 	.byte	0x00, 0xf0, 0x11, 0x00


	//----- nvinfo : EIATTR_KPARAM_INFO
	.align		4
.L_547:
        /*0048*/ 	.byte	0x04, 0x17
        /*004a*/ 	.short	(.L_549 - .L_548)
.L_548:
        /*004c*/ 	.word	0x00000000
        /*0050*/ 	.short	0x0003
        /*0052*/ 	.short	0x0018
        /*0054*/ 	.byte	0x00, 0xf0, 0x11, 0x00


	//----- nvinfo : EIATTR_KPARAM_INFO
	.align		4
.L_549:
        /*0058*/ 	.byte	0x04, 0x17
        /*005a*/ 	.short	(.L_551 - .L_550)
.L_550:
        /*005c*/ 	.word	0x00000000
        /*0060*/ 	.short	0x0002
        /*0062*/ 	.short	0x0010
        /*0064*/ 	.byte	0x00, 0xf5, 0x21, 0x00


	//----- nvinfo : EIATTR_KPARAM_INFO
	.align		4
.L_551:
        /*0068*/ 	.byte	0x04, 0x17
        /*006a*/ 	.short	(.L_553 - .L_552)
.L_552:
        /*006c*/ 	.word	0x00000000
        /*0070*/ 	.short	0x0001
        /*0072*/ 	.short	0x0008
        /*0074*/ 	.byte	0x00, 0xf5, 0x21, 0x00


	//----- nvinfo : EIATTR_KPARAM_INFO
	.align		4
.L_553:
        /*0078*/ 	.byte	0x04, 0x17
        /*007a*/ 	.short	(.L_555 - .L_554)
.L_554:
        /*007c*/ 	.word	0x00000000
        /*0080*/ 	.short	0x0000
        /*0082*/ 	.short	0x0000
        /*0084*/ 	.byte	0x00, 0xf5, 0x21, 0x00


	//----- nvinfo : EIATTR_SPARSE_MMA_MASK
	.align		4
.L_555:
        /*0088*/ 	.byte	0x03, 0x50
        /*008a*/ 	.short	0x0000


	//----- nvinfo : EIATTR_MAXREG_COUNT
	.align		4
        /*008c*/ 	.byte	0x03, 0x1b
        /*008e*/ 	.short	0x00ff


	//----- nvinfo : EIATTR_NUM_BARRIERS
	.align		4
        /*0090*/ 	.byte	0x02, 0x4c
        /*0092*/ 	.byte	0x01
	.zero		1


	//----- nvinfo : EIATTR_MERCURY_ISA_VERSION
	.align		4
        /*0094*/ 	.byte	0x03, 0x5f
        /*0096*/ 	.short	0x0101


	//----- nvinfo : EIATTR_VRC_CTA_INIT_COUNT
	.align		4
        /*0098*/ 	.byte	0x02, 0x4a
	.zero		1
	.zero		1


	//----- nvinfo : EIATTR_EXIT_INSTR_OFFSETS
	.align		4
        /*009c*/ 	.byte	0x04, 0x1c
        /*009e*/ 	.short	(.L_557 - .L_556)


	//   ....[0]....
.L_556:
        /*00a0*/ 	.word	0x00003fe0


	//   ....[1]....
        /*00a4*/ 	.word	0x00004050


	//----- nvinfo : EIATTR_MAX_THREADS
	.align		4
.L_557:
        /*00a8*/ 	.byte	0x04, 0x05
        /*00aa*/ 	.short	(.L_559 - .L_558)
.L_558:
        /*00ac*/ 	.word	0x00000100
        /*00b0*/ 	.word	0x00000001
        /*00b4*/ 	.word	0x00000001


	//----- nvinfo : EIATTR_CRS_STACK_SIZE
	.align		4
.L_559:
        /*00b8*/ 	.byte	0x04, 0x1e
        /*00ba*/ 	.short	(.L_561 - .L_560)
.L_560:
        /*00bc*/ 	.word	0x00000000


	//----- nvinfo : EIATTR_CBANK_PARAM_SIZE
	.align		4
.L_561:
        /*00c0*/ 	.byte	0x03, 0x19
        /*00c2*/ 	.short	0x002c


	//----- nvinfo : EIATTR_PARAM_CBANK
	.align		4
        /*00c4*/ 	.byte	0x04, 0x0a
        /*00c6*/ 	.short	(.L_563 - .L_562)
	.align		4
.L_562:
        /*00c8*/ 	.word	index@(.nv.constant0._Z17sgemm_warp_tilingILi64ELi128ELi8ELi32ELi64ELi8ELi8EEvPKfS1_Pfiiiff)
        /*00cc*/ 	.short	0x0380
        /*00ce*/ 	.short	0x002c


	//----- nvinfo : EIATTR_SW_WAR
	.align		4
.L_563:
        /*00d0*/ 	.byte	0x04, 0x36
        /*00d2*/ 	.short	(.L_565 - .L_564)
.L_564:
        /*00d4*/ 	.word	0x00000008
.L_565:


//--------------------- .nv.info._Z17sgemm_warp_tilingILi64ELi128ELi8ELi32ELi32ELi8ELi4EEvPKfS1_Pfiiiff --------------------------
	.section	.nv.info._Z17sgemm_warp_tilingILi64ELi128ELi8ELi32ELi32ELi8ELi4EEvPKfS1_Pfiiiff,"",@"SHT_CUDA_INFO"
	.sectionflags	@""
	.align	4


	//----- nvinfo : EIATTR_CUDA_API_VERSION
	.align		4
        /*0000*/ 	.byte	0x04, 0x37
        /*0002*/ 	.short	(.L_567 - .L_566)
.L_566:
        /*0004*/ 	.word	0x00000082


	//----- nvinfo : EIATTR_KPARAM_INFO
	.align		4
.L_567:
        /*0008*/ 	.byte	0x04, 0x17
        /*000a*/ 	.short	(.L_569 - .L_568)
.L_568:
        /*000c*/ 	.word	0x00000000
        /*0010*/ 	.short	0x0007
        /*0012*/ 	.short	0x0028
        /*0014*/ 	.byte	0x00, 0xf0, 0x11, 0x00


	//----- nvinfo : EIATTR_KPARAM_INFO
	.align		4
.L_569:
        /*0018*/ 	.byte	0x04, 0x17
        /*001a*/ 	.short	(.L_571 - .L_570)
.L_570:
        /*001c*/ 	.word	0x00000000
        /*0020*/ 	.short	0x0006
        /*0022*/ 	.short	0x0024
        /*0024*/ 	.byte	0x00, 0xf0, 0x11, 0x00


	//----- nvinfo : EIATTR_KPARAM_INFO
	.align		4
.L_571:
        /*0028*/ 	.byte	0x04, 0x17
        /*002a*/ 	.short	(.L_573 - .L_572)
.L_572:
        /*002c*/ 	.word	0x00000000
        /*0030*/ 	.short	0x0005
        /*0032*/ 	.short	0x0020
        /*0034*/ 	.byte	0x00, 0xf0, 0x11, 0x00


	//----- nvinfo : EIATTR_KPARAM_INFO
	.align		4
.L_573:
        /*0038*/ 	.byte	0x04, 0x17
        /*003a*/ 	.short	(.L_575 - .L_574)
.L_574:
        /*003c*/ 	.word	0x00000000
        /*0040*/ 	.short	0x0004
        /*0042*/ 	.short	0x001c
        /*0044*/ 	.byte	0x00, 0xf0, 0x11, 0x00


	//----- nvinfo : EIATTR_KPARAM_INFO
	.align		4
.L_575:
        /*0048*/ 	.byte	0x04, 0x17
        /*004a*/ 	.short	(.L_577 - .L_576)
.L_576:
        /*004c*/ 	.word	0x00000000
        /*0050*/ 	.short	0x0003
        /*0052*/ 	.short	0x0018
        /*0054*/ 	.byte	0x00, 0xf0, 0x11, 0x00


	//----- nvinfo : EIATTR_KPARAM_INFO
	.align		4
.L_577:
        /*0058*/ 	.byte	0x04, 0x17
        /*005a*/ 	.short	(.L_579 - .L_578)
.L_578:
        /*005c*/ 	.word	0x00000000
        /*0060*/ 	.short	0x0002
        /*0062*/ 	.short	0x0010
        /*0064*/ 	.byte	0x00, 0xf5, 0x21, 0x00


	//----- nvinfo : EIATTR_KPARAM_INFO
	.align		4
.L_579:
        /*0068*/ 	.byte	0x04, 0x17
        /*006a*/ 	.short	(.L_581 - .L_580)
.L_580:
        /*006c*/ 	.word	0x00000000
        /*0070*/ 	.short	0x0001
        /*0072*/ 	.short	0x0008
        /*0074*/ 	.byte	0x00, 0xf5, 0x21, 0x00


	//----- nvinfo : EIATTR_KPARAM_INFO
	.align		4
.L_581:
        /*0078*/ 	.byte	0x04, 0x17
        /*007a*/ 	.short	(.L_583 - .L_582)
.L_582:
        /*007c*/ 	.word	0x00000000
        /*0080*/ 	.short	0x0000
        /*0082*/ 	.short	0x0000
        /*0084*/ 	.byte	0x00, 0xf5, 0x21, 0x00


	//----- nvinfo : EIATTR_SPARSE_MMA_MASK
	.align		4
.L_583:
        /*0088*/ 	.byte	0x03, 0x50
        /*008a*/ 	.short	0x0000


	//----- nvinfo : EIATTR_MAXREG_COUNT
	.align		4
        /*008c*/ 	.byte	0x03, 0x1b
        /*008e*/ 	.short	0x00ff


	//----- nvinfo : EIATTR_NUM_BARRIERS
	.align		4
        /*0090*/ 	.byte	0x02, 0x4c
        /*0092*/ 	.byte	0x01
	.zero		1


	//----- nvinfo : EIATTR_MERCURY_ISA_VERSION
	.align		4
        /*0094*/ 	.byte	0x03, 0x5f
        /*0096*/ 	.short	0x0101


	//----- nvinfo : EIATTR_VRC_CTA_INIT_COUNT
	.align		4
        /*0098*/ 	.byte	0x02, 0x4a
	.zero		1
	.zero		1


	//----- nvinfo : EIATTR_EXIT_INSTR_OFFSETS
	.align		4
        /*009c*/ 	.byte	0x04, 0x1c
        /*009e*/ 	.short	(.L_585 - .L_584)


	//   ....[0]....
.L_584:
        /*00a0*/ 	.word	0x00003cc0


	//   ....[1]....
        /*00a4*/ 	.word	0x00003d30


	//----- nvinfo : EIATTR_MAX_THREADS
	.align		4
.L_585:
        /*00a8*/ 	.byte	0x04, 0x05
        /*00aa*/ 	.short	(.L_587 - .L_586)
.L_586:
        /*00ac*/ 	.word	0x00000100
        /*00b0*/ 	.word	0x00000001
        /*00b4*/ 	.word	0x00000001


	//----- nvinfo : EIATTR_CRS_STACK_SIZE
	.align		4
.L_587:
        /*00b8*/ 	.byte	0x04, 0x1e
        /*00ba*/ 	.short	(.L_589 - .L_588)
.L_588:
        /*00bc*/ 	.word	0x00000000


	//----- nvinfo : EIATTR_CBANK_PARAM_SIZE
	.align		4
.L_589:
        /*00c0*/ 	.byte	0x03, 0x19
        /*00c2*/ 	.short	0x002c


	//----- nvinfo : EIATTR_PARAM_CBANK
	.align		4
        /*00c4*/ 	.byte	0x04, 0x0a
        /*00c6*/ 	.short	(.L_591 - .L_590)
	.align		4
.L_590:
        /*00c8*/ 	.word	index@(.nv.constant0._Z17sgemm_warp_tilingILi64ELi128ELi8ELi32ELi32ELi8ELi4EEvPKfS1_Pfiiiff)
        /*00cc*/ 	.short	0x0380
        /*00ce*/ 	.short	0x002c


	//----- nvinfo : EIATTR_SW_WAR
	.align		4
.L_591:
        /*00d0*/ 	.byte	0x04, 0x36
        /*00d2*/ 	.short	(.L_593 - .L_592)
.L_592:
        /*00d4*/ 	.word	0x00000008
.L_593:


//--------------------- .nv.info._Z17sgemm_warp_tilingILi64ELi128ELi8ELi32ELi32ELi4ELi8EEvPKfS1_Pfiiiff --------------------------
	.section	.nv.info._Z17sgemm_warp_tilingILi64ELi128ELi8ELi32ELi32ELi4ELi8EEvPKfS1_Pfiiiff,"",@"SHT_CUDA_INFO"
	.sectionflags	@""
	.align	4


	//----- nvinfo : EIATTR_CUDA_API_VERSION
	.align		4
        /*0000*/ 	.byte	0x04, 0x37
        /*0002*/ 	.short	(.L_595 - .L_594)
.L_594:
        /*0004*/ 	.word	0x00000082


	//----- nvinfo : EIATTR_KPARAM_INFO
	.align		4
.L_595:
        /*0008*/ 	.byte	0x04, 0x17
        /*000a*/ 	.short	(.L_597 - .L_596)
.L_596:
        /*000c*/ 	.word	0x00000000
        /*0010*/ 	.short	0x0007
        /*0012*/ 	.short	0x0028
        /*0014*/ 	.byte	0x00, 0xf0, 0x11, 0x00


	//----- nvinfo : EIATTR_KPARAM_INFO
	.align		4
.L_597:
        /*0018*/ 	.byte	0x04, 0x17
        /*001a*/ 	.short	(.L_599 - .L_598)
.L_598:
        /*001c*/ 	.word	0x00000000
        /*0020*/ 	.short	0x0006
        /*0022*/ 	.short	0x0024
        /*0024*/ 	.byte	0x00, 0xf0, 0x11, 0x00


	//----- nvinfo : EIATTR_KPARAM_INFO
	.align		4
.L_599:
        /*0028*/ 	.byte	0x04, 0x17
        /*002a*/ 	.short	(.L_601 - .L_600)
.L_600:
        /*002c*/ 	.word	0x00000000
        /*0030*/ 	.short	0x0005
        /*0032*/ 	.short	0x0020
        /*0034*/ 	.byte	0x00, 0xf0, 0x11, 0x00


	//----- nvinfo : EIATTR_KPARAM_INFO
	.align		4
.L_601:
        /*0038*/ 	.byte	0x04, 0x17
        /*003a*/ 	.short	(.L_603 - .L_602)
.L_602:
        /*003c*/ 	.word	0x00000000
        /*0040*/ 	.short	0x0004
        /*0042*/ 	.short	0x001c
        /*0044*/ 	.byte	0x00, 0xf0, 0x11, 0x00


	//----- nvinfo : EIATTR_KPARAM_INFO
	.align		4
.L_603:
        /*0048*/ 	.byte	0x04, 0x17
        /*004a*/ 	.short	(.L_605 - .L_604)
.L_604:
        /*004c*/ 	.word	0x00000000
        /*0050*/ 	.short	0x0003
        /*0052*/ 	.short	0x0018
        /*0054*/ 	.byte	0x00, 0xf0, 0x11, 0x00


	//----- nvinfo : EIATTR_KPARAM_INFO
	.align		4
.L_605:
        /*0058*/ 	.byte	0x04, 0x17
        /*005a*/ 	.short	(.L_607 - .L_606)
.L_606:
        /*005c*/ 	.word	0x00000000
        /*0060*/ 	.short	0x0002
        /*0062*/ 	.short	0x0010
        /*0064*/ 	.byte	0x00, 0xf5, 0x21, 0x00


	//----- nvinfo : EIATTR_KPARAM_INFO
	.align		4
.L_607:
        /*0068*/ 	.byte	0x04, 0x17
        /*006a*/ 	.short	(.L_609 - .L_608)
.L_608:
        /*006c*/ 	.word	0x00000000
        /*0070*/ 	.short	0x0001
        /*0072*/ 	.short	0x0008
        /*0074*/ 	.byte	0x00, 0xf5, 0x21, 0x00


	//----- nvinfo : EIATTR_KPARAM_INFO
	.align		4
.L_609:
        /*0078*/ 	.byte	0x04, 0x17
        /*007a*/ 	.short	(.L_611 - .L_610)
.L_610:
        /*007c*/ 	.word	0x00000000
        /*0080*/ 	.short	0x0000
        /*0082*/ 	.short	0x0000
        /*0084*/ 	.byte	0x00, 0xf5, 0x21, 0x00


	//----- nvinfo : EIATTR_SPARSE_MMA_MASK
	.align		4
.L_611:
        /*0088*/ 	.byte	0x03, 0x50
        /*008a*/ 	.short	0x0000


	//----- nvinfo : EIATTR_MAXREG_COUNT
	.align		4
        /*008c*/ 	.byte	0x03, 0x1b
        /*008e*/ 	.short	0x00ff


	//----- nvinfo : EIATTR_NUM_BARRIERS
	.align		4
        /*0090*/ 	.byte	0x02, 0x4c
        /*0092*/ 	.byte	0x01
	.zero		1


	//----- nvinfo : EIATTR_MERCURY_ISA_VERSION
	.align		4
        /*0094*/ 	.byte	0x03, 0x5f
        /*0096*/ 	.short	0x0101


	//----- nvinfo : EIATTR_VRC_CTA_INIT_COUNT
	.align		4
        /*0098*/ 	.byte	0x02, 0x4a
	.zero		1
	.zero		1


	//----- nvinfo : EIATTR_EXIT_INSTR_OFFSETS
	.align		4
        /*009c*/ 	.byte	0x04, 0x1c
        /*009e*/ 	.short	(.L_613 - .L_612)


	//   ....[0]....
.L_612:
        /*00a0*/ 	.word	0x00003c00


	//   ....[1]....
        /*00a4*/ 	.word	0x00003c70


	//----- nvinfo : EIATTR_MAX_THREADS
	.align		4
.L_613:
        /*00a8*/ 	.byte	0x04, 0x05
        /*00aa*/ 	.short	(.L_615 - .L_614)
.L_614:
        /*00ac*/ 	.word	0x00000100
        /*00b0*/ 	.word	0x00000001
        /*00b4*/ 	.word	0x00000001


	//----- nvinfo : EIATTR_CRS_STACK_SIZE
	.align		4
.L_615:
        /*00b8*/ 	.byte	0x04, 0x1e
        /*00ba*/ 	.short	(.L_617 - .L_616)
.L_616:
        /*00bc*/ 	.word	0x00000000


	//----- nvinfo : EIATTR_CBANK_PARAM_SIZE
	.align		4
.L_617:
        /*00c0*/ 	.byte	0x03, 0x19
        /*00c2*/ 	.short	0x002c


	//----- nvinfo : EIATTR_PARAM_CBANK
	.align		4
        /*00c4*/ 	.byte	0x04, 0x0a
        /*00c6*/ 	.short	(.L_619 - .L_618)
	.align		4
.L_618:
        /*00c8*/ 	.word	index@(.nv.constant0._Z17sgemm_warp_tilingILi64ELi128ELi8ELi32ELi32ELi4ELi8EEvPKfS1_Pfiiiff)
        /*00cc*/ 	.short	0x0380
        /*00ce*/ 	.short	0x002c


	//----- nvinfo : EIATTR_SW_WAR
	.align		4
.L_619:
        /*00d0*/ 	.byte	0x04, 0x36
        /*00d2*/ 	.short	(.L_621 - .L_620)
.L_620:
        /*00d4*/ 	.word	0x00000008
.L_621:


//--------------------- .nv.info._Z17sgemm_warp_tilingILi64ELi64ELi8ELi64ELi32ELi8ELi8EEvPKfS1_Pfiiiff --------------------------
	.section	.nv.info._Z17sgemm_warp_tilingILi64ELi64ELi8ELi64ELi32ELi8ELi8EEvPKfS1_Pfiiiff,"",@"SHT_CUDA_INFO"
	.sectionflags	@""
	.align	4


	//----- nvinfo : EIATTR_CUDA_API_VERSION
	.align		4
        /*0000*/ 	.byte	0x04, 0x37
        /*0002*/ 	.short	(.L_623 - .L_622)
.L_622:
        /*0004*/ 	.word	0x00000082


	//----- nvinfo : EIATTR_KPARAM_INFO
	.align		4
.L_623:
        /*0008*/ 	.byte	0x04, 0x17
        /*000a*/ 	.short	(.L_625 - .L_624)
.L_624:
        /*000c*/ 	.word	0x00000000
        /*0010*/ 	.short	0x0007
        /*0012*/ 	.short	0x0028
        /*0014*/ 	.byte	0x00, 0xf0, 0x11, 0x00


	//----- nvinfo : EIATTR_KPARAM_INFO
	.align		4
.L_625:
        /*0018*/ 	.byte	0x04, 0x17
        /*001a*/ 	.short	(.L_627 - .L_626)
.L_626:
        /*001c*/ 	.word	0x00000000
        /*0020*/ 	.short	0x0006
        /*0022*/ 	.short	0x0024
        /*0024*/ 	.byte	0x00, 0xf0, 0x11, 0x00


	//----- nvinfo : EIATTR_KPARAM_INFO
	.align		4
.L_627:
        /*0028*/ 	.byte	0x04, 0x17
        /*002a*/ 	.short	(.L_629 - .L_628)
.L_628:
        /*002c*/ 	.word	0x00000000
        /*0030*/ 	.short	0x0005
        /*0032*/ 	.short	0x0020
        /*0034*/ 	.byte	0x00, 0xf0, 0x11, 0x00


	//----- nvinfo : EIATTR_KPARAM_INFO
	.align		4
.L_629:
        /*0038*/ 	.byte	0x04, 0x17
        /*003a*/ 	.short	(.L_631 - .L_630)
.L_630:
        /*003c*/ 	.word	0x00000000
        /*0040*/ 	.short	0x0004
        /*0042*/ 	.short	0x001c
        /*0044*/ 	.byte	0x00, 0xf0, 0x11, 0x00


	//----- nvinfo : EIATTR_KPARAM_INFO
	.align		4
.L_631:
        /*0048*/ 	.byte	0x04, 0x17
        /*004a*/ 	.short	(.L_633 - .L_632)
.L_632:
        /*004c*/ 	.word	0x00000000
        /*0050*/ 	.short	0x0003
        /*0052*/ 	.short	0x0018
        /*0054*/ 	.byte	0x00, 0xf0, 0x11, 0x00


	//----- nvinfo : EIATTR_KPARAM_INFO
	.align		4
.L_633:
        /*0058*/ 	.byte	0x04, 0x17
        /*005a*/ 	.short	(.L_635 - .L_634)
.L_634:
        /*005c*/ 	.word	0x00000000
        /*0060*/ 	.short	0x0002
        /*0062*/ 	.short	0x0010
        /*0064*/ 	.byte	0x00, 0xf5, 0x21, 0x00


	//----- nvinfo : EIATTR_KPARAM_INFO
	.align		4
.L_635:
        /*0068*/ 	.byte	0x04, 0x17
        /*006a*/ 	.short	(.L_637 - .L_636)
.L_636:
        /*006c*/ 	.word	0x00000000
        /*0070*/ 	.short	0x0001
        /*0072*/ 	.short	0x0008
        /*0074*/ 	.byte	0x00, 0xf5, 0x21, 0x00


	//----- nvinfo : EIATTR_KPARAM_INFO
	.align		4
.L_637:
        /*0078*/ 	.byte	0x04, 0x17
        /*007a*/ 	.short	(.L_639 - .L_638)
.L_638:
        /*007c*/ 	.word	0x00000000
        /*0080*/ 	.short	0x0000
        /*0082*/ 	.short	0x0000
        /*0084*/ 	.byte	0x00, 0xf5, 0x21, 0x00


	//----- nvinfo : EIATTR_SPARSE_MMA_MASK
	.align		4
.L_639:
        /*0088*/ 	.byte	0x03, 0x50
        /*008a*/ 	.short	0x0000


	//----- nvinfo : EIATTR_MAXREG_COUNT
	.align		4
        /*008c*/ 	.byte	0x03, 0x1b
        /*008e*/ 	.short	0x00ff


	//----- nvinfo : EIATTR_NUM_BARRIERS
	.align		4
        /*0090*/ 	.byte	0x02, 0x4c
        /*0092*/ 	.byte	0x01
	.zero		1


	//----- nvinfo : EIATTR_MERCURY_ISA_VERSION
	.align		4
        /*0094*/ 	.byte	0x03, 0x5f
        /*0096*/ 	.short	0x0101


	//----- nvinfo : EIATTR_VRC_CTA_INIT_COUNT
	.align		4
        /*0098*/ 	.byte	0x02, 0x4a
	.zero		1
	.zero		1


	//----- nvinfo : EIATTR_EXIT_INSTR_OFFSETS
	.align		4
        /*009c*/ 	.byte	0x04, 0x1c
        /*009e*/ 	.short	(.L_641 - .L_640)


	//   ....[0]....
.L_640:
        /*00a0*/ 	.word	0x00003e90


	//   ....[1]....
        /*00a4*/ 	.word	0x00003f00


	//----- nvinfo : EIATTR_MAX_THREADS
	.align		4
.L_641:
        /*00a8*/ 	.byte	0x04, 0x05
        /*00aa*/ 	.short	(.L_643 - .L_642)
.L_642:
        /*00ac*/ 	.word	0x00000100
        /*00b0*/ 	.word	0x00000001
        /*00b4*/ 	.word	0x00000001


	//----- nvinfo : EIATTR_CRS_STACK_SIZE
	.align		4
.L_643:
        /*00b8*/ 	.byte	0x04, 0x1e
        /*00ba*/ 	.short	(.L_645 - .L_644)
.L_644:
        /*00bc*/ 	.word	0x00000000


	//----- nvinfo : EIATTR_CBANK_PARAM_SIZE
	.align		4
.L_645:
        /*00c0*/ 	.byte	0x03, 0x19
        /*00c2*/ 	.short	0x002c


	//----- nvinfo : EIATTR_PARAM_CBANK
	.align		4
        /*00c4*/ 	.byte	0x04, 0x0a
        /*00c6*/ 	.short	(.L_647 - .L_646)
	.align		4
.L_646:
        /*00c8*/ 	.word	index@(.nv.constant0._Z17sgemm_warp_tilingILi64ELi64ELi8ELi64ELi32ELi8ELi8EEvPKfS1_Pfiiiff)
        /*00cc*/ 	.short	0x0380
        /*00ce*/ 	.short	0x002c


	//----- nvinfo : EIATTR_SW_WAR
	.align		4
.L_647:
        /*00d0*/ 	.byte	0x04, 0x36
        /*00d2*/ 	.short	(.L_649 - .L_648)
.L_648:
        /*00d4*/ 	.word	0x00000008
.L_649:


//--------------------- .nv.info._Z17sgemm_warp_tilingILi64ELi64ELi8ELi32ELi64ELi8ELi8EEvPKfS1_Pfiiiff --------------------------
	.section	.nv.info._Z17sgemm_warp_tilingILi64ELi64ELi8ELi32ELi64ELi8ELi8EEvPKfS1_Pfiiiff,"",@"SHT_CUDA_INFO"
	.sectionflags	@""
	.align	4


	//----- nvinfo : EIATTR_CUDA_API_VERSION
	.align		4
        /*0000*/ 	.byte	0x04, 0x37
        /*0002*/ 	.short	(.L_651 - .L_650)
.L_650:
        /*0004*/ 	.word	0x00000082


	//----- nvinfo : EIATTR_KPARAM_INFO
	.align		4
.L_651:
        /*0008*/ 	.byte	0x04, 0x17
        /*000a*/ 	.short	(.L_653 - .L_652)
.L_652:
        /*000c*/ 	.word	0x00000000
        /*0010*/ 	.short	0x0007
        /*0012*/ 	.short	0x0028
        /*0014*/ 	.byte	0x00, 0xf0, 0x11, 0x00


	//----- nvinfo : EIATTR_KPARAM_INFO
	.align		4
.L_653:
        /*0018*/ 	.byte	0x04, 0x17
        /*001a*/ 	.short	(.L_655 - .L_654)
.L_654:
        /*001c*/ 	.word	0x00000000
        /*0020*/ 	.short	0x0006
        /*0022*/ 	.short	0x0024
        /*0024*/ 	.byte	0x00, 0xf0, 0x11, 0x00


	//----- nvinfo : EIATTR_KPARAM_INFO
	.align		4
.L_655:
        /*0028*/ 	.byte	0x04, 0x17
        /*002a*/ 	.short	(.L_657 - .L_656)
.L_656:
        /*002c*/ 	.word	0x00000000
        /*0030*/ 	.short	0x0005
        /*0032*/ 	.short	0x0020
        /*0034*/ 	.byte	0x00, 0xf0, 0x11, 0x00


	//----- nvinfo : EIATTR_KPARAM_INFO
	.align		4
.L_657:
        /*0038*/ 	.byte	0x04, 0x17
        /*003a*/ 	.short	(.L_659 - .L_658)
.L_658:
        /*003c*/ 	.word	0x00000000
        /*0040*/ 	.short	0x0004
        /*0042*/ 	.short	0x001c
        /*0044*/ 	.byte	0x00, 0xf0, 0x11, 0x00


	//----- nvinfo : EIATTR_KPARAM_INFO
	.align		4
.L_659:
        /*0048*/ 	.byte	0x04, 0x17
        /*004a*/ 	.short	(.L_661 - .L_660)
.L_660:
        /*004c*/ 	.word	0x00000000
        /*0050*/ 	.short	0x0003
        /*0052*/ 	.short	0x0018
        /*0054*/ 	.byte	0x00, 0xf0, 0x11, 0x00


	//----- nvinfo : EIATTR_KPARAM_INFO
	.align		4
.L_661:
        /*0058*/ 	.byte	0x04, 0x17
        /*005a*/ 	.short	(.L_663 - .L_662)
.L_662:
        /*005c*/ 	.word	0x00000000
        /*0060*/ 	.short	0x0002
        /*0062*/ 	.short	0x0010
        /*0064*/ 	.byte	0x00, 0xf5, 0x21, 0x00


	//----- nvinfo : EIATTR_KPARAM_INFO
	.align		4
.L_663:
        /*0068*/ 	.byte	0x04, 0x17
        /*006a*/ 	.short	(.L_665 - .L_664)
.L_664:
        /*006c*/ 	.word	0x00000000
        /*0070*/ 	.short	0x0001
        /*0072*/ 	.short	0x0008
        /*0074*/ 	.byte	0x00, 0xf5, 0x21, 0x00


	//----- nvinfo : EIATTR_KPARAM_INFO
	.align		4
.L_665:
        /*0078*/ 	.byte	0x04, 0x17
        /*007a*/ 	.short	(.L_667 - .L_666)
.L_666:
        /*007c*/ 	.word	0x00000000
        /*0080*/ 	.short	0x0000
        /*0082*/ 	.short	0x0000
        /*0084*/ 	.byte	0x00, 0xf5, 0x21, 0x00


	//----- nvinfo : EIATTR_SPARSE_MMA_MASK
	.align		4
.L_667:
        /*0088*/ 	.byte	0x03, 0x50
        /*008a*/ 	.short	0x0000


	//----- nvinfo : EIATTR_MAXREG_COUNT
	.align		4
        /*008c*/ 	.byte	0x03, 0x1b
        /*008e*/ 	.short	0x00ff


	//----- nvinfo : EIATTR_NUM_BARRIERS
	.align		4
        /*0090*/ 	.byte	0x02, 0x4c
        /*0092*/ 	.byte	0x01
	.zero		1


	//----- nvinfo : EIATTR_MERCURY_ISA_VERSION
	.align		4
        /*0094*/ 	.byte	0x03, 0x5f
        /*0096*/ 	.short	0x0101


	//----- nvinfo : EIATTR_VRC_CTA_INIT_COUNT
	.align		4
        /*0098*/ 	.byte	0x02, 0x4a
	.zero		1
	.zero		1


	//----- nvinfo : EIATTR_EXIT_INSTR_OFFSETS
	.align		4
        /*009c*/ 	.byte	0x04, 0x1c
        /*009e*/ 	.short	(.L_669 - .L_668)


	//   ....[0]....
.L_668:
        /*00a0*/ 	.word	0x00003e40


	//   ....[1]....
        /*00a4*/ 	.word	0x00003eb0


	//----- nvinfo : EIATTR_MAX_THREADS
	.align		4
.L_669:
        /*00a8*/ 	.byte	0x04, 0x05
        /*00aa*/ 	.short	(.L_671 - .L_670)
.L_670:
        /*00ac*/ 	.word	0x00000100
        /*00b0*/ 	.word	0x00000001
        /*00b4*/ 	.word	0x00000001


	//----- nvinfo : EIATTR_CRS_STACK_SIZE
	.align		4
.L_671:
        /*00b8*/ 	.byte	0x04, 0x1e
        /*00ba*/ 	.short	(.L_673 - .L_672)
.L_672:
        /*00bc*/ 	.word	0x00000000


	//----- nvinfo : EIATTR_CBANK_PARAM_SIZE
	.align		4
.L_673:
        /*00c0*/ 	.byte	0x03, 0x19
        /*00c2*/ 	.short	0x002c


	//----- nvinfo : EIATTR_PARAM_CBANK
	.align		4
        /*00c4*/ 	.byte	0x04, 0x0a
        /*00c6*/ 	.short	(.L_675 - .L_674)
	.align		4
.L_674:
        /*00c8*/ 	.word	index@(.nv.constant0._Z17sgemm_warp_tilingILi64ELi64ELi8ELi32ELi64ELi8ELi8EEvPKfS1_Pfiiiff)
        /*00cc*/ 	.short	0x0380
        /*00ce*/ 	.short	0x002c


	//----- nvinfo : EIATTR_SW_WAR
	.align		4
.L_675:
        /*00d0*/ 	.byte	0x04, 0x36
        /*00d2*/ 	.short	(.L_677 - .L_676)
.L_676:
        /*00d4*/ 	.word	0x00000008
.L_677:


//--------------------- .nv.info._Z17sgemm_warp_tilingILi64ELi64ELi8ELi32ELi32ELi8ELi4EEvPKfS1_Pfiiiff --------------------------
	.section	.nv.info._Z17sgemm_warp_tilingILi64ELi64ELi8ELi32ELi32ELi8ELi4EEvPKfS1_Pfiiiff,"",@"SHT_CUDA_INFO"
	.sectionflags	@""
	.align	4


	//----- nvinfo : EIATTR_CUDA_API_VERSION
	.align		4
        /*0000*/ 	.byte	0x04, 0x37
        /*0002*/ 	.short	(.L_679 - .L_678)
.L_678:
        /*0004*/ 	.word	0x00000082


	//----- nvinfo : EIATTR_KPARAM_INFO
	.align		4
.L_679:
        /*0008*/ 	.byte	0x04, 0x17
        /*000a*/ 	.short	(.L_681 - .L_680)
.L_680:
        /*000c*/ 	.word	0x00000000
        /*0010*/ 	.short	0x0007
        /*0012*/ 	.short	0x0028
        /*0014*/ 	.byte	0x00, 0xf0, 0x11, 0x00


	//----- nvinfo : EIATTR_KPARAM_INFO
	.align		4
.L_681:
        /*0018*/ 	.byte	0x04, 0x17
        /*001a*/ 	.short	(.L_683 - .L_682)
.L_682:
        /*001c*/ 	.word	0x00000000
        /*0020*/ 	.short	0x0006
        /*0022*/ 	.short	0x0024
        /*0024*/ 	.byte	0x00, 0xf0, 0x11, 0x00


	//----- nvinfo : EIATTR_KPARAM_INFO
	.align		4
.L_683:
        /*0028*/ 	.byte	0x04, 0x17
        /*002a*/ 	.short	(.L_685 - .L_684)
.L_684:
        /*002c*/ 	.word	0x00000000
        /*0030*/ 	.short	0x0005
        /*0032*/ 	.short	0x0020
        /*0034*/ 	.byte	0x00, 0xf0, 0x11, 0x00


	//----- nvinfo : EIATTR_KPARAM_INFO
	.align		4
.L_685:
        /*0038*/ 	.byte	0x04, 0x17
        /*003a*/ 	.short	(.L_687 - .L_686)
.L_686:
        /*003c*/ 	.word	0x00000000
        /*0040*/ 	.short	0x0004
        /*0042*/ 	.short	0x001c
        /*0044*/ 	.byte	0x00, 0xf0, 0x11, 0x00


	//----- nvinfo : EIATTR_KPARAM_INFO
	.align		4
.L_687:
        /*0048*/ 	.byte	0x04, 0x17
        /*004a*/ 	.short	(.L_689 - .L_688)
.L_688:
        /*004c*/ 	.word	0x00000000
        /*0050*/ 	.short	0x0003
        /*0052*/ 	.short	0x0018
        /*0054*/ 	.byte	0x00, 0xf0, 0x11, 0x00


	//----- nvinfo : EIATTR_KPARAM_INFO
	.align		4
.L_689:
        /*0058*/ 	.byte	0x04, 0x17
        /*005a*/ 	.short	(.L_691 - .L_690)
.L_690:
        /*005c*/ 	.word	0x00000000
        /*0060*/ 	.short	0x0002
        /*0062*/ 	.short	0x0010
        /*0064*/ 	.byte	0x00, 0xf5, 0x21, 0x00


	//----- nvinfo : EIATTR_KPARAM_INFO
	.align		4
.L_691:
        /*0068*/ 	.byte	0x04, 0x17
        /*006a*/ 	.short	(.L_693 - .L_692)
.L_692:
        /*006c*/ 	.word	0x00000000
        /*0070*/ 	.short	0x0001
        /*0072*/ 	.short	0x0008
        /*0074*/ 	.byte	0x00, 0xf5, 0x21, 0x00


	//----- nvinfo : EIATTR_KPARAM_INFO
	.align		4
.L_693:
        /*0078*/ 	.byte	0x04, 0x17
        /*007a*/ 	.short	(.L_695 - .L_694)
.L_694:
        /*007c*/ 	.word	0x00000000
        /*0080*/ 	.short	0x0000
        /*0082*/ 	.short	0x0000
        /*0084*/ 	.byte	0x00, 0xf5, 0x21, 0x00


	//----- nvinfo : EIATTR_SPARSE_MMA_MASK
	.align		4
.L_695:
        /*0088*/ 	.byte	0x03, 0x50
        /*008a*/ 	.short	0x0000


	//----- nvinfo : EIATTR_MAXREG_COUNT
	.align		4
        /*008c*/ 	.byte	0x03, 0x1b
        /*008e*/ 	.short	0x00ff


	//----- nvinfo : EIATTR_NUM_BARRIERS
	.align		4
        /*0090*/ 	.byte	0x02, 0x4c
        /*0092*/ 	.byte	0x01
	.zero		1


	//----- nvinfo : EIATTR_MERCURY_ISA_VERSION
	.align		4
        /*0094*/ 	.byte	0x03, 0x5f
        /*0096*/ 	.short	0x0101


	//----- nvinfo : EIATTR_VRC_CTA_INIT_COUNT
	.align		4
        /*0098*/ 	.byte	0x02, 0x4a
	.zero		1
	.zero		1


	//----- nvinfo : EIATTR_EXIT_INSTR_OFFSETS
	.align		4
        /*009c*/ 	.byte	0x04, 0x1c
        /*009e*/ 	.short	(.L_697 - .L_696)


	//   ....[0]....
.L_696:
        /*00a0*/ 	.word	0x00003440


	//   ....[1]....
        /*00a4*/ 	.word	0x000034b0


	//----- nvinfo : EIATTR_MAX_THREADS
	.align		4
.L_697:
        /*00a8*/ 	.byte	0x04, 0x05
        /*00aa*/ 	.short	(.L_699 - .L_698)
.L_698:
        /*00ac*/ 	.word	0x00000100
        /*00b0*/ 	.word	0x00000001
        /*00b4*/ 	.word	0x00000001


	//----- nvinfo : EIATTR_CRS_STACK_SIZE
	.align		4
.L_699:
        /*00b8*/ 	.byte	0x04, 0x1e
        /*00ba*/ 	.short	(.L_701 - .L_700)
.L_700:
        /*00bc*/ 	.word	0x00000000


	//----- nvinfo : EIATTR_CBANK_PARAM_SIZE
	.align		4
.L_701:
        /*00c0*/ 	.byte	0x03, 0x19
        /*00c2*/ 	.short	0x002c


	//----- nvinfo : EIATTR_PARAM_CBANK
	.align		4
        /*00c4*/ 	.byte	0x04, 0x0a
        /*00c6*/ 	.short	(.L_703 - .L_702)
	.align		4
.L_702:
        /*00c8*/ 	.word	index@(.nv.constant0._Z17sgemm_warp_tilingILi64ELi64ELi8ELi32ELi32ELi8ELi4EEvPKfS1_Pfiiiff)
        /*00cc*/ 	.short	0x0380
        /*00ce*/ 	.short	0x002c


	//----- nvinfo : EIATTR_SW_WAR
	.align		4
.L_703:
        /*00d0*/ 	.byte	0x04, 0x36
        /*00d2*/ 	.short	(.L_705 - .L_704)
.L_704:
        /*00d4*/ 	.word	0x00000008
.L_705:


//--------------------- .nv.info._Z17sgemm_warp_tilingILi64ELi64ELi8ELi32ELi32ELi4ELi8EEvPKfS1_Pfiiiff --------------------------
	.section	.nv.info._Z17sgemm_warp_tilingILi64ELi64ELi8ELi32ELi32ELi4ELi8EEvPKfS1_Pfiiiff,"",@"SHT_CUDA_INFO"
	.sectionflags	@""
	.align	4


	//----- nvinfo : EIATTR_CUDA_API_VERSION
	.align		4
        /*0000*/ 	.byte	0x04, 0x37
        /*0002*/ 	.short	(.L_707 - .L_706)
.L_706:
        /*0004*/ 	.word	0x00000082


	//----- nvinfo : EIATTR_KPARAM_INFO
	.align		4
.L_707:
        /*0008*/ 	.byte	0x04, 0x17
        /*000a*/ 	.short	(.L_709 - .L_708)
.L_708:
        /*000c*/ 	.word	0x00000000
        /*0010*/ 	.short	0x0007
        /*0012*/ 	.short	0x0028
        /*0014*/ 	.byte	0x00, 0xf0, 0x11, 0x00


	//----- nvinfo : EIATTR_KPARAM_INFO
	.align		4
.L_709:
        /*0018*/ 	.byte	0x04, 0x17
        /*001a*/ 	.short	(.L_711 - .L_710)
.L_710:
        /*001c*/ 	.word	0x00000000
        /*0020*/ 	.short	0x0006
        /*0022*/ 	.short	0x0024
        /*0024*/ 	.byte	0x00, 0xf0, 0x11, 0x00


	//----- nvinfo : EIATTR_KPARAM_INFO
	.align		4
.L_711:
        /*0028*/ 	.byte	0x04, 0x17
        /*002a*/ 	.short	(.L_713 - .L_712)
.L_712:
        /*002c*/ 	.word	0x00000000
        /*0030*/ 	.short	0x0005
        /*0032*/ 	.short	0x0020
        /*0034*/ 	.byte	0x00, 0xf0, 0x11, 0x00


	//----- nvinfo : EIATTR_KPARAM_INFO
	.align		4
.L_713:
        /*0038*/ 	.byte	0x04, 0x17
        /*003a*/ 	.short	(.L_715 - .L_714)
.L_714:
        /*003c*/ 	.word	0x00000000
        /*0040*/ 	.short	0x0004
        /*0042*/ 	.short	0x001c
        /*0044*/ 	.byte	0x00, 0xf0, 0x11, 0x00


	//----- nvinfo : EIATTR_KPARAM_INFO
	.align		4
.L_715:
        /*0048*/ 	.byte	0x04, 0x17
        /*004a*/ 	.short	(.L_717 - .L_716)
.L_716:
        /*004c*/ 	.word	0x00000000
        /*0050*/ 	.short	0x0003
        /*0052*/ 	.short	0x0018
        /*0054*/ 	.byte	0x00, 0xf0, 0x11, 0x00


	//----- nvinfo : EIATTR_KPARAM_INFO
	.align		4
.L_717:
        /*0058*/ 	.byte	0x04, 0x17
        /*005a*/ 	.short	(.L_719 - .L_718)
.L_718:
        /*005c*/ 	.word	0x00000000
        /*0060*/ 	.short	0x0002
        /*0062*/ 	.short	0x0010
        /*0064*/ 	.byte	0x00, 0xf5, 0x21, 0x00


	//----- nvinfo : EIATTR_KPARAM_INFO
	.align		4
.L_719:
        /*0068*/ 	.byte	0x04, 0x17
        /*006a*/ 	.short	(.L_721 - .L_720)
.L_720:
        /*006c*/ 	.word	0x00000000
        /*0070*/ 	.short	0x0001
        /*0072*/ 	.short	0x0008
        /*0074*/ 	.byte	0x00, 0xf5, 0x21, 0x00


	//----- nvinfo : EIATTR_KPARAM_INFO
	.align		4
.L_721:
        /*0078*/ 	.byte	0x04, 0x17
        /*007a*/ 	.short	(.L_723 - .L_722)
.L_722:
        /*007c*/ 	.word	0x00000000
        /*0080*/ 	.short	0x0000
        /*0082*/ 	.short	0x0000
        /*0084*/ 	.byte	0x00, 0xf5, 0x21, 0x00


	//----- nvinfo : EIATTR_SPARSE_MMA_MASK
	.align		4
.L_723:
        /*0088*/ 	.byte	0x03, 0x50
        /*008a*/ 	.short	0x0000


	//----- nvinfo : EIATTR_MAXREG_COUNT
	.align		4
        /*008c*/ 	.byte	0x03, 0x1b
        /*008e*/ 	.short	0x00ff


	//----- nvinfo : EIATTR_NUM_BARRIERS
	.align		4
        /*0090*/ 	.byte	0x02, 0x4c
        /*0092*/ 	.byte	0x01
	.zero		1


	//----- nvinfo : EIATTR_MERCURY_ISA_VERSION
	.align		4
        /*0094*/ 	.byte	0x03, 0x5f
        /*0096*/ 	.short	0x0101


	//----- nvinfo : EIATTR_VRC_CTA_INIT_COUNT
	.align		4
        /*0098*/ 	.byte	0x02, 0x4a
	.zero		1
	.zero		1


	//----- nvinfo : EIATTR_EXIT_INSTR_OFFSETS
	.align		4
        /*009c*/ 	.byte	0x04, 0x1c
        /*009e*/ 	.short	(.L_725 - .L_724)


	//   ....[0]....
.L_724:
        /*00a0*/ 	.word	0x00003300


	//   ....[1]....
        /*00a4*/ 	.word	0x00003370


	//----- nvinfo : EIATTR_MAX_THREADS
	.align		4
.L_725:
        /*00a8*/ 	.byte	0x04, 0x05
        /*00aa*/ 	.short	(.L_727 - .L_726)
.L_726:
        /*00ac*/ 	.word	0x00000100
        /*00b0*/ 	.word	0x00000001
        /*00b4*/ 	.word	0x00000001


	//----- nvinfo : EIATTR_CRS_STACK_SIZE
	.align		4
.L_727:
        /*00b8*/ 	.byte	0x04, 0x1e
        /*00ba*/ 	.short	(.L_729 - .L_728)
.L_728:
        /*00bc*/ 	.word	0x00000000


	//----- nvinfo : EIATTR_CBANK_PARAM_SIZE
	.align		4
.L_729:
        /*00c0*/ 	.byte	0x03, 0x19
        /*00c2*/ 	.short	0x002c


	//----- nvinfo : EIATTR_PARAM_CBANK
	.align		4
        /*00c4*/ 	.byte	0x04, 0x0a
        /*00c6*/ 	.short	(.L_731 - .L_730)
	.align		4
.L_730:
        /*00c8*/ 	.word	index@(.nv.constant0._Z17sgemm_warp_tilingILi64ELi64ELi8ELi32ELi32ELi4ELi8EEvPKfS1_Pfiiiff)
        /*00cc*/ 	.short	0x0380
        /*00ce*/ 	.short	0x002c


	//----- nvinfo : EIATTR_SW_WAR
	.align		4
.L_731:
        /*00d0*/ 	.byte	0x04, 0x36
        /*00d2*/ 	.short	(.L_733 - .L_732)
.L_732:
        /*00d4*/ 	.word	0x00000008
.L_733:


//--------------------- .nv.info._Z20sgemm_vectorize_smemILi128ELi128ELi32ELi8ELi8EEvPKfS1_Pfiiiff --------------------------
	.section	.nv.info._Z20sgemm_vectorize_smemILi128ELi128ELi32ELi8ELi8EEvPKfS1_Pfiiiff,"",@"SHT_CUDA_INFO"
	.sectionflags	@""
	.align	4


	//----- nvinfo : EIATTR_CUDA_API_VERSION
	.align		4
        /*0000*/ 	.byte	0x04, 0x37
        /*0002*/ 	.short	(.L_735 - .L_734)
.L_734:
        /*0004*/ 	.word	0x00000082


	//----- nvinfo : EIATTR_KPARAM_INFO
	.align		4
.L_735:
        /*0008*/ 	.byte	0x04, 0x17
        /*000a*/ 	.short	(.L_737 - .L_736)
.L_736:
        /*000c*/ 	.word	0x00000000
        /*0010*/ 	.short	0x0007
        /*0012*/ 	.short	0x0028
        /*0014*/ 	.byte	0x00, 0xf0, 0x11, 0x00


	//----- nvinfo : EIATTR_KPARAM_INFO
	.align		4
.L_737:
        /*0018*/ 	.byte	0x04, 0x17
        /*001a*/ 	.short	(.L_739 - .L_738)
.L_738:
        /*001c*/ 	.word	0x00000000
        /*0020*/ 	.short	0x0006
        /*0022*/ 	.short	0x0024
        /*0024*/ 	.byte	0x00, 0xf0, 0x11, 0x00


	//----- nvinfo : EIATTR_KPARAM_INFO
	.align		4
.L_739:
        /*0028*/ 	.byte	0x04, 0x17
        /*002a*/ 	.short	(.L_741 - .L_740)
.L_740:
        /*002c*/ 	.word	0x00000000
        /*0030*/ 	.short	0x0005
        /*0032*/ 	.short	0x0020
        /*0034*/ 	.byte	0x00, 0xf0, 0x11, 0x00


	//----- nvinfo : EIATTR_KPARAM_INFO
	.align		4
.L_741:
        /*0038*/ 	.byte	0x04, 0x17
        /*003a*/ 	.short	(.L_743 - .L_742)
.L_742:
        /*003c*/ 	.word	0x00000000
        /*0040*/ 	.short	0x0004
        /*0042*/ 	.short	0x001c
        /*0044*/ 	.byte	0x00, 0xf0, 0x11, 0x00


	//----- nvinfo : EIATTR_KPARAM_INFO
	.align		4
.L_743:
        /*0048*/ 	.byte	0x04, 0x17
        /*004a*/ 	.short	(.L_745 - .L_744)
.L_744:
        /*004c*/ 	.word	0x00000000
        /*0050*/ 	.short	0x0003
        /*0052*/ 	.short	0x0018
        /*0054*/ 	.byte	0x00, 0xf0, 0x11, 0x00


	//----- nvinfo : EIATTR_KPARAM_INFO
	.align		4
.L_745:
        /*0058*/ 	.byte	0x04, 0x17
        /*005a*/ 	.short	(.L_747 - .L_746)
.L_746:
        /*005c*/ 	.word	0x00000000
        /*0060*/ 	.short	0x0002
        /*0062*/ 	.short	0x0010
        /*0064*/ 	.byte	0x00, 0xf5, 0x21, 0x00


	//----- nvinfo : EIATTR_KPARAM_INFO
	.align		4
.L_747:
        /*0068*/ 	.byte	0x04, 0x17
        /*006a*/ 	.short	(.L_749 - .L_748)
.L_748:
        /*006c*/ 	.word	0x00000000
        /*0070*/ 	.short	0x0001
        /*0072*/ 	.short	0x0008
        /*0074*/ 	.byte	0x00, 0xf5, 0x21, 0x00


	//----- nvinfo : EIATTR_KPARAM_INFO
	.align		4
.L_749:
        /*0078*/ 	.byte	0x04, 0x17
        /*007a*/ 	.short	(.L_751 - .L_750)
.L_750:
        /*007c*/ 	.word	0x00000000
        /*0080*/ 	.short	0x0000
        /*0082*/ 	.short	0x0000
        /*0084*/ 	.byte	0x00, 0xf5, 0x21, 0x00


	//----- nvinfo : EIATTR_SPARSE_MMA_MASK
	.align		4
.L_751:
        /*0088*/ 	.byte	0x03, 0x50
        /*008a*/ 	.short	0x0000


	//----- nvinfo : EIATTR_MAXREG_COUNT
	.align		4
        /*008c*/ 	.byte	0x03, 0x1b
        /*008e*/ 	.short	0x00ff


	//----- nvinfo : EIATTR_NUM_BARRIERS
	.align		4
        /*0090*/ 	.byte	0x02, 0x4c
        /*0092*/ 	.byte	0x01
	.zero		1


	//----- nvinfo : EIATTR_MERCURY_ISA_VERSION
	.align		4
        /*0094*/ 	.byte	0x03, 0x5f
        /*0096*/ 	.short	0x0101


	//----- nvinfo : EIATTR_VRC_CTA_INIT_COUNT
	.align		4
        /*0098*/ 	.byte	0x02, 0x4a
	.zero		1
	.zero		1


	//----- nvinfo : EIATTR_EXIT_INSTR_OFFSETS
	.align		4
        /*009c*/ 	.byte	0x04, 0x1c
        /*009e*/ 	.short	(.L_753 - .L_752)


	//   ....[0]....
.L_752:
        /*00a0*/ 	.word	0x00003d70


	//   ....[1]....
        /*00a4*/ 	.word	0x00003de0


	//----- nvinfo : EIATTR_CRS_STACK_SIZE
	.align		4
.L_753:
        /*00a8*/ 	.byte	0x04, 0x1e
        /*00aa*/ 	.short	(.L_755 - .L_754)
.L_754:
        /*00ac*/ 	.word	0x00000000


	//----- nvinfo : EIATTR_CBANK_PARAM_SIZE
	.align		4
.L_755:
        /*00b0*/ 	.byte	0x03, 0x19
        /*00b2*/ 	.short	0x002c


	//----- nvinfo : EIATTR_PARAM_CBANK
	.align		4
        /*00b4*/ 	.byte	0x04, 0x0a
        /*00b6*/ 	.short	(.L_757 - .L_756)
	.align		4
.L_756:
        /*00b8*/ 	.word	index@(.nv.constant0._Z20sgemm_vectorize_smemILi128ELi128ELi32ELi8ELi8EEvPKfS1_Pfiiiff)
        /*00bc*/ 	.short	0x0380
        /*00be*/ 	.short	0x002c


	//----- nvinfo : EIATTR_SW_WAR
	.align		4
.L_757:
        /*00c0*/ 	.byte	0x04, 0x36
        /*00c2*/ 	.short	(.L_759 - .L_758)
.L_758:
        /*00c4*/ 	.word	0x00000008
.L_759:


//--------------------- .nv.info._Z20sgemm_vectorize_smemILi128ELi128ELi16ELi8ELi8EEvPKfS1_Pfiiiff --------------------------
	.section	.nv.info._Z20sgemm_vectorize_smemILi128ELi128ELi16ELi8ELi8EEvPKfS1_Pfiiiff,"",@"SHT_CUDA_INFO"
	.sectionflags	@""
	.align	4


	//----- nvinfo : EIATTR_CUDA_API_VERSION
	.align		4
        /*0000*/ 	.byte	0x04, 0x37
        /*0002*/ 	.short	(.L_761 - .L_760)
.L_760:
        /*0004*/ 	.word	0x00000082


	//----- nvinfo : EIATTR_KPARAM_INFO
	.align		4
.L_761:
        /*0008*/ 	.byte	0x04, 0x17
        /*000a*/ 	.short	(.L_763 - .L_762)
.L_762:
        /*000c*/ 	.word	0x00000000
        /*0010*/ 	.short	0x0007
        /*0012*/ 	.short	0x0028
        /*0014*/ 	.byte	0x00, 0xf0, 0x11, 0x00


	//----- nvinfo : EIATTR_KPARAM_INFO
	.align		4
.L_763:
        /*0018*/ 	.byte	0x04, 0x17
        /*001a*/ 	.short	(.L_765 - .L_764)
.L_764:
        /*001c*/ 	.word	0x00000000
        /*0020*/ 	.short	0x0006
        /*0022*/ 	.short	0x0024
        /*0024*/ 	.byte	0x00, 0xf0, 0x11, 0x00


	//----- nvinfo : EIATTR_KPARAM_INFO
	.align		4
.L_765:
        /*0028*/ 	.byte	0x04, 0x17
        /*002a*/ 	.short	(.L_767 - .L_766)
.L_766:
        /*002c*/ 	.word	0x00000000
        /*0030*/ 	.short	0x0005
        /*0032*/ 	.short	0x0020
        /*0034*/ 	.byte	0x00, 0xf0, 0x11, 0x00


	//----- nvinfo : EIATTR_KPARAM_INFO
	.align		4
.L_767:
        /*0038*/ 	.byte	0x04, 0x17
        /*003a*/ 	.short	(.L_769 - .L_768)
.L_768:
        /*003c*/ 	.word	0x00000000
        /*0040*/ 	.short	0x0004
        /*0042*/ 	.short	0x001c
        /*0044*/ 	.byte	0x00, 0xf0, 0x11, 0x00


	//----- nvinfo : EIATTR_KPARAM_INFO
	.align		4
.L_769:
        /*0048*/ 	.byte	0x04, 0x17
        /*004a*/ 	.short	(.L_771 - .L_770)
.L_770:
        /*004c*/ 	.word	0x00000000
        /*0050*/ 	.short	0x0003
        /*0052*/ 	.short	0x0018
        /*0054*/ 	.byte	0x00, 0xf0, 0x11, 0x00


	//----- nvinfo : EIATTR_KPARAM_INFO
	.align		4
.L_771:
        /*0058*/ 	.byte	0x04, 0x17
        /*005a*/ 	.short	(.L_773 - .L_772)
.L_772:
        /*005c*/ 	.word	0x00000000
        /*0060*/ 	.short	0x0002
        /*0062*/ 	.short	0x0010
        /*0064*/ 	.byte	0x00, 0xf5, 0x21, 0x00


	//----- nvinfo : EIATTR_KPARAM_INFO
	.align		4
.L_773:
        /*0068*/ 	.byte	0x04, 0x17
        /*006a*/ 	.short	(.L_775 - .L_774)
.L_774:
        /*006c*/ 	.word	0x00000000
        /*0070*/ 	.short	0x0001
        /*0072*/ 	.short	0x0008
        /*0074*/ 	.byte	0x00, 0xf5, 0x21, 0x00


	//----- nvinfo : EIATTR_KPARAM_INFO
	.align		4
.L_775:
        /*0078*/ 	.byte	0x04, 0x17
        /*007a*/ 	.short	(.L_777 - .L_776)
.L_776:
        /*007c*/ 	.word	0x00000000
        /*0080*/ 	.short	0x0000
        /*0082*/ 	.short	0x0000
        /*0084*/ 	.byte	0x00, 0xf5, 0x21, 0x00


	//----- nvinfo : EIATTR_SPARSE_MMA_MASK
	.align		4
.L_777:
        /*0088*/ 	.byte	0x03, 0x50
        /*008a*/ 	.short	0x0000


	//----- nvinfo : EIATTR_MAXREG_COUNT
	.align		4
        /*008c*/ 	.byte	0x03, 0x1b
        /*008e*/ 	.short	0x00ff


	//----- nvinfo : EIATTR_NUM_BARRIERS
	.align		4
        /*0090*/ 	.byte	0x02, 0x4c
        /*0092*/ 	.byte	0x01
	.zero		1


	//----- nvinfo : EIATTR_MERCURY_ISA_VERSION
	.align		4
        /*0094*/ 	.byte	0x03, 0x5f
        /*0096*/ 	.short	0x0101


	//----- nvinfo : EIATTR_VRC_CTA_INIT_COUNT
	.align		4
        /*0098*/ 	.byte	0x02, 0x4a
	.zero		1
	.zero		1


	//----- nvinfo : EIATTR_EXIT_INSTR_OFFSETS
	.align		4
        /*009c*/ 	.byte	0x04, 0x1c
        /*009e*/ 	.short	(.L_779 - .L_778)


	//   ....[0]....
.L_778:
        /*00a0*/ 	.word	0x00003d70


	//   ....[1]....
        /*00a4*/ 	.word	0x00003de0


	//----- nvinfo : EIATTR_CRS_STACK_SIZE
	.align		4
.L_779:
        /*00a8*/ 	.byte	0x04, 0x1e
        /*00aa*/ 	.short	(.L_781 - .L_780)
.L_780:
        /*00ac*/ 	.word	0x00000000


	//----- nvinfo : EIATTR_CBANK_PARAM_SIZE
	.align		4
.L_781:
        /*00b0*/ 	.byte	0x03, 0x19
        /*00b2*/ 	.short	0x002c


	//----- nvinfo : EIATTR_PARAM_CBANK
	.align		4
        /*00b4*/ 	.byte	0x04, 0x0a
        /*00b6*/ 	.short	(.L_783 - .L_782)
	.align		4
.L_782:
        /*00b8*/ 	.word	index@(.nv.constant0._Z20sgemm_vectorize_smemILi128ELi128ELi16ELi8ELi8EEvPKfS1_Pfiiiff)
        /*00bc*/ 	.short	0x0380
        /*00be*/ 	.short	0x002c


	//----- nvinfo : EIATTR_SW_WAR
	.align		4
.L_783:
        /*00c0*/ 	.byte	0x04, 0x36
        /*00c2*/ 	.short	(.L_785 - .L_784)
.L_784:
        /*00c4*/ 	.word	0x00000008
.L_785:


//--------------------- .nv.info._Z20sgemm_vectorize_smemILi128ELi128ELi8ELi8ELi8EEvPKfS1_Pfiiiff --------------------------
	.section	.nv.info._Z20sgemm_vectorize_smemILi128ELi128ELi8ELi8ELi8EEvPKfS1_Pfiiiff,"",@"SHT_CUDA_INFO"
	.sectionflags	@""
	.align	4


	//----- nvinfo : EIATTR_CUDA_API_VERSION
	.align		4
        /*0000*/ 	.byte	0x04, 0x37
        /*0002*/ 	.short	(.L_787 - .L_786)
.L_786:
        /*0004*/ 	.word	0x00000082


	//----- nvinfo : EIATTR_KPARAM_INFO
	.align		4
.L_787:
        /*0008*/ 	.byte	0x04, 0x17
        /*000a*/ 	.short	(.L_789 - .L_788)
.L_788:
        /*000c*/ 	.word	0x00000000
        /*0010*/ 	.short	0x0007
        /*0012*/ 	.short	0x0028
        /*0014*/ 	.byte	0x00, 0xf0, 0x11, 0x00


	//----- nvinfo : EIATTR_KPARAM_INFO
	.align		4
.L_789:
        /*0018*/ 	.byte	0x04, 0x17
        /*001a*/ 	.short	(.L_791 - .L_790)
.L_790:
        /*001c*/ 	.word	0x00000000
        /*0020*/ 	.short	0x0006
        /*0022*/ 	.short	0x0024
        /*0024*/ 	.byte	0x00, 0xf0, 0x11, 0x00


	//----- nvinfo : EIATTR_KPARAM_INFO
	.align		4
.L_791:
        /*0028*/ 	.byte	0x04, 0x17
        /*002a*/ 	.short	(.L_793 - .L_792)
.L_792:
        /*002c*/ 	.word	0x00000000
        /*0030*/ 	.short	0x0005
        /*0032*/ 	.short	0x0020
        /*0034*/ 	.byte	0x00, 0xf0, 0x11, 0x00


	//----- nvinfo : EIATTR_KPARAM_INFO
	.align		4
.L_793:
        /*0038*/ 	.byte	0x04, 0x17
        /*003a*/ 	.short	(.L_795 - .L_794)
.L_794:
        /*003c*/ 	.word	0x00000000
        /*0040*/ 	.short	0x0004
        /*0042*/ 	.short	0x001c
        /*0044*/ 	.byte	0x00, 0xf0, 0x11, 0x00


	//----- nvinfo : EIATTR_KPARAM_INFO
	.align		4
.L_795:
        /*0048*/ 	.byte	0x04, 0x17
        /*004a*/ 	.short	(.L_797 - .L_796)
.L_796:
        /*004c*/ 	.word	0x00000000
        /*0050*/ 	.short	0x0003
        /*0052*/ 	.short	0x0018
        /*0054*/ 	.byte	0x00, 0xf0, 0x11, 0x00


	//----- nvinfo : EIATTR_KPARAM_INFO
	.align		4
.L_797:
        /*0058*/ 	.byte	0x04, 0x17
        /*005a*/ 	.short	(.L_799 - .L_798)
.L_798:
        /*005c*/ 	.word	0x00000000
        /*0060*/ 	.short	0x0002
        /*0062*/ 	.short	0x0010
        /*0064*/ 	.byte	0x00, 0xf5, 0x21, 0x00


	//----- nvinfo : EIATTR_KPARAM_INFO
	.align		4
.L_799:
        /*0068*/ 	.byte	0x04, 0x17
        /*006a*/ 	.short	(.L_801 - .L_800)
.L_800:
        /*006c*/ 	.word	0x00000000
        /*0070*/ 	.short	0x0001
        /*0072*/ 	.short	0x0008
        /*0074*/ 	.byte	0x00, 0xf5, 0x21, 0x00


	//----- nvinfo : EIATTR_KPARAM_INFO
	.align		4
.L_801:
        /*0078*/ 	.byte	0x04, 0x17
        /*007a*/ 	.short	(.L_803 - .L_802)
.L_802:
        /*007c*/ 	.word	0x00000000
        /*0080*/ 	.short	0x0000
        /*0082*/ 	.short	0x0000
        /*0084*/ 	.byte	0x00, 0xf5, 0x21, 0x00


	//----- nvinfo : EIATTR_SPARSE_MMA_MASK
	.align		4
.L_803:
        /*0088*/ 	.byte	0x03, 0x50
        /*008a*/ 	.short	0x0000


	//----- nvinfo : EIATTR_MAXREG_COUNT
	.align		4
        /*008c*/ 	.byte	0x03, 0x1b
        /*008e*/ 	.short	0x00ff


	//----- nvinfo : EIATTR_NUM_BARRIERS
	.align		4
        /*0090*/ 	.byte	0x02, 0x4c
        /*0092*/ 	.byte	0x01
	.zero		1


	//----- nvinfo : EIATTR_MERCURY_ISA_VERSION
	.align		4
        /*0094*/ 	.byte	0x03, 0x5f
        /*0096*/ 	.short	0x0101


	//----- nvinfo : EIATTR_VRC_CTA_INIT_COUNT
	.align		4
        /*0098*/ 	.byte	0x02, 0x4a
	.zero		1
	.zero		1


	//----- nvinfo : EIATTR_EXIT_INSTR_OFFSETS
	.align		4
        /*009c*/ 	.byte	0x04, 0x1c
        /*009e*/ 	.short	(.L_805 - .L_804)


	//   ....[0]....
.L_804:
        /*00a0*/ 	.word	0x00003de0


	//   ....[1]....
        /*00a4*/ 	.word	0x00003e50


	//----- nvinfo : EIATTR_CRS_STACK_SIZE
	.align		4
.L_805:
        /*00a8*/ 	.byte	0x04, 0x1e
        /*00aa*/ 	.short	(.L_807 - .L_806)
.L_806:
        /*00ac*/ 	.word	0x00000000


	//----- nvinfo : EIATTR_CBANK_PARAM_SIZE
	.align		4
.L_807:
        /*00b0*/ 	.byte	0x03, 0x19
        /*00b2*/ 	.short	0x002c


	//----- nvinfo : EIATTR_PARAM_CBANK
	.align		4
        /*00b4*/ 	.byte	0x04, 0x0a
        /*00b6*/ 	.short	(.L_809 - .L_808)
	.align		4
.L_808:
        /*00b8*/ 	.word	index@(.nv.constant0._Z20sgemm_vectorize_smemILi128ELi128ELi8ELi8ELi8EEvPKfS1_Pfiiiff)
        /*00bc*/ 	.short	0x0380
        /*00be*/ 	.short	0x002c


	//----- nvinfo : EIATTR_SW_WAR
	.align		4
.L_809:
        /*00c0*/ 	.byte	0x04, 0x36
        /*00c2*/ 	.short	(.L_811 - .L_810)
.L_810:
        /*00c4*/ 	.word	0x00000008
.L_811:


//--------------------- .nv.info._Z20sgemm_vectorize_smemILi128ELi64ELi32ELi8ELi8EEvPKfS1_Pfiiiff --------------------------
	.section	.nv.info._Z20sgemm_vectorize_smemILi128ELi64ELi32ELi8ELi8EEvPKfS1_Pfiiiff,"",@"SHT_CUDA_INFO"
	.sectionflags	@""
	.align	4


	//----- nvinfo : EIATTR_CUDA_API_VERSION
	.align		4
        /*0000*/ 	.byte	0x04, 0x37
        /*0002*/ 	.short	(.L_813 - .L_812)
.L_812:
        /*0004*/ 	.word	0x00000082


	//----- nvinfo : EIATTR_KPARAM_INFO
	.align		4
.L_813:
        /*0008*/ 	.byte	0x04, 0x17
        /*000a*/ 	.short	(.L_815 - .L_814)
.L_814:
        /*000c*/ 	.word	0x00000000
        /*0010*/ 	.short	0x0007
        /*0012*/ 	.short	0x0028
        /*0014*/ 	.byte	0x00, 0xf0, 0x11, 0x00


	//----- nvinfo : EIATTR_KPARAM_INFO
	.align		4
.L_815:
        /*0018*/ 	.byte	0x04, 0x17
        /*001a*/ 	.short	(.L_817 - .L_816)
.L_816:
        /*001c*/ 	.word	0x00000000
        /*0020*/ 	.short	0x0006
        /*0022*/ 	.short	0x0024
        /*0024*/ 	.byte	0x00, 0xf0, 0x11, 0x00


	//----- nvinfo : EIATTR_KPARAM_INFO
	.align		4
.L_817:
        /*0028*/ 	.byte	0x04, 0x17
        /*002a*/ 	.short	(.L_819 - .L_818)
.L_818:
        /*002c*/ 	.word	0x00000000
        /*0030*/ 	.short	0x0005
        /*0032*/ 	.short	0x0020
        /*0034*/ 	.byte	0x00, 0xf0, 0x11, 0x00


	//----- nvinfo : EIATTR_KPARAM_INFO
	.align		4
.L_819:
        /*0038*/ 	.byte	0x04, 0x17
        /*003a*/ 	.short	(.L_821 - .L_820)
.L_820:
        /*003c*/ 	.word	0x00000000
        /*0040*/ 	.short	0x0004
        /*0042*/ 	.short	0x001c
        /*0044*/ 	.byte	0x00, 0xf0, 0x11, 0x00


	//----- nvinfo : EIATTR_KPARAM_INFO
	.align		4
.L_821:
        /*0048*/ 	.byte	0x04, 0x17
        /*004a*/ 	.short	(.L_823 - .L_822)
.L_822:
        /*004c*/ 	.word	0x00000000
        /*0050*/ 	.short	0x0003
        /*0052*/ 	.short	0x0018
        /*0054*/ 	.byte	0x00, 0xf0, 0x11, 0x00


	//----- nvinfo : EIATTR_KPARAM_INFO
	.align		4
.L_823:
        /*0058*/ 	.byte	0x04, 0x17
        /*005a*/ 	.short	(.L_825 - .L_824)
.L_824:
        /*005c*/ 	.word	0x00000000
        /*0060*/ 	.short	0x0002
        /*0062*/ 	.short	0x0010
        /*0064*/ 	.byte	0x00, 0xf5, 0x21, 0x00


	//----- nvinfo : EIATTR_KPARAM_INFO
	.align		4
.L_825:
        /*0068*/ 	.byte	0x04, 0x17
        /*006a*/ 	.short	(.L_827 - .L_826)
.L_826:
        /*006c*/ 	.word	0x00000000
        /*0070*/ 	.short	0x0001
        /*0072*/ 	.short	0x0008
        /*0074*/ 	.byte	0x00, 0xf5, 0x21, 0x00


	//----- nvinfo : EIATTR_KPARAM_INFO
	.align		4
.L_827:
        /*0078*/ 	.byte	0x04, 0x17
        /*007a*/ 	.short	(.L_829 - .L_828)
.L_828:
        /*007c*/ 	.word	0x00000000
        /*0080*/ 	.short	0x0000
        /*0082*/ 	.short	0x0000
        /*0084*/ 	.byte	0x00, 0xf5, 0x21, 0x00


	//----- nvinfo : EIATTR_SPARSE_MMA_MASK
	.align		4
.L_829:
        /*0088*/ 	.byte	0x03, 0x50
        /*008a*/ 	.short	0x0000


	//----- nvinfo : EIATTR_MAXREG_COUNT
	.align		4
        /*008c*/ 	.byte	0x03, 0x1b
        /*008e*/ 	.short	0x00ff


	//----- nvinfo : EIATTR_NUM_BARRIERS
	.align		4
        /*0090*/ 	.byte	0x02, 0x4c
        /*0092*/ 	.byte	0x01
	.zero		1


	//----- nvinfo : EIATTR_MERCURY_ISA_VERSION
	.align		4
        /*0094*/ 	.byte	0x03, 0x5f
        /*0096*/ 	.short	0x0101


	//----- nvinfo : EIATTR_VRC_CTA_INIT_COUNT
	.align		4
        /*0098*/ 	.byte	0x02, 0x4a
	.zero		1
	.zero		1


	//----- nvinfo : EIATTR_EXIT_INSTR_OFFSETS
	.align		4
        /*009c*/ 	.byte	0x04, 0x1c
        /*009e*/ 	.short	(.L_831 - .L_830)


	//   ....[0]....
.L_830:
        /*00a0*/ 	.word	0x00003eb0


	//   ....[1]....
        /*00a4*/ 	.word	0x00003f20


	//----- nvinfo : EIATTR_CRS_STACK_SIZE
	.align		4
.L_831:
        /*00a8*/ 	.byte	0x04, 0x1e
        /*00aa*/ 	.short	(.L_833 - .L_832)
.L_832:
        /*00ac*/ 	.word	0x00000000


	//----- nvinfo : EIATTR_CBANK_PARAM_SIZE
	.align		4
.L_833:
        /*00b0*/ 	.byte	0x03, 0x19
        /*00b2*/ 	.short	0x002c


	//----- nvinfo : EIATTR_PARAM_CBANK
	.align		4
        /*00b4*/ 	.byte	0x04, 0x0a
        /*00b6*/ 	.short	(.L_835 - .L_834)
	.align		4
.L_834:
        /*00b8*/ 	.word	index@(.nv.constant0._Z20sgemm_vectorize_smemILi128ELi64ELi32ELi8ELi8EEvPKfS1_Pfiiiff)
        /*00bc*/ 	.short	0x0380
        /*00be*/ 	.short	0x002c


	//----- nvinfo : EIATTR_SW_WAR
	.align		4
.L_835:
        /*00c0*/ 	.byte	0x04, 0x36
        /*00c2*/ 	.short	(.L_837 - .L_836)
.L_836:
        /*00c4*/ 	.word	0x00000008
.L_837:


//--------------------- .nv.info._Z20sgemm_vectorize_smemILi128ELi64ELi32ELi8ELi4EEvPKfS1_Pfiiiff --------------------------
	.section	.nv.info._Z20sgemm_vectorize_smemILi128ELi64ELi32ELi8ELi4EEvPKfS1_Pfiiiff,"",@"SHT_CUDA_INFO"
	.sectionflags	@""
	.align	4


	//----- nvinfo : EIATTR_CUDA_API_VERSION
	.align		4
        /*0000*/ 	.byte	0x04, 0x37
        /*0002*/ 	.short	(.L_839 - .L_838)
.L_838:
        /*0004*/ 	.word	0x00000082


	//----- nvinfo : EIATTR_KPARAM_INFO
	.align		4
.L_839:
        /*0008*/ 	.byte	0x04, 0x17
        /*000a*/ 	.short	(.L_841 - .L_840)
.L_840:
        /*000c*/ 	.word	0x00000000
        /*0010*/ 	.short	0x0007
        /*0012*/ 	.short	0x0028
        /*0014*/ 	.byte	0x00, 0xf0, 0x11, 0x00


	//----- nvinfo : EIATTR_KPARAM_INFO
	.align		4
.L_841:
        /*0018*/ 	.byte	0x04, 0x17
        /*001a*/ 	.short	(.L_843 - .L_842)
.L_842:
        /*001c*/ 	.word	0x00000000
        /*0020*/ 	.short	0x0006
        /*0022*/ 	.short	0x0024
        /*0024*/ 	.byte	0x00, 0xf0, 0x11, 0x00


	//----- nvinfo : EIATTR_KPARAM_INFO
	.align		4
.L_843:
        /*0028*/ 	.byte	0x04, 0x17
        /*002a*/ 	.short	(.L_845 - .L_844)
.L_844:
        /*002c*/ 	.word	0x00000000
        /*0030*/ 	.short	0x0005
        /*0032*/ 	.short	0x0020
        /*0034*/ 	.byte	0x00, 0xf0, 0x11, 0x00


	//----- nvinfo : EIATTR_KPARAM_INFO
	.align		4
.L_845:
        /*0038*/ 	.byte	0x04, 0x17
        /*003a*/ 	.short	(.L_847 - .L_846)
.L_846:
        /*003c*/ 	.word	0x00000000
        /*0040*/ 	.short	0x0004
        /*0042*/ 	.short	0x001c
        /*0044*/ 	.byte	0x00, 0xf0, 0x11, 0x00


	//----- nvinfo : EIATTR_KPARAM_INFO
	.align		4
.L_847:
        /*0048*/ 	.byte	0x04, 0x17
        /*004a*/ 	.short	(.L_849 - .L_848)
.L_848:
        /*004c*/ 	.word	0x00000000
        /*0050*/ 	.short	0x0003
        /*0052*/ 	.short	0x0018
        /*0054*/ 	.byte	0x00, 0xf0, 0x11, 0x00


	//----- nvinfo : EIATTR_KPARAM_INFO
	.align		4
.L_849:
        /*0058*/ 	.byte	0x04, 0x17
        /*005a*/ 	.short	(.L_851 - .L_850)
.L_850:
        /*005c*/ 	.word	0x00000000
        /*0060*/ 	.short	0x0002
        /*0062*/ 	.short	0x0010
        /*0064*/ 	.byte	0x00, 0xf5, 0x21, 0x00


	//----- nvinfo : EIATTR_KPARAM_INFO
	.align		4
.L_851:
        /*0068*/ 	.byte	0x04, 0x17
        /*006a*/ 	.short	(.L_853 - .L_852)
.L_852:
        /*006c*/ 	.word	0x00000000
        /*0070*/ 	.short	0x0001
        /*0072*/ 	.short	0x0008
        /*0074*/ 	.byte	0x00, 0xf5, 0x21, 0x00


	//----- nvinfo : EIATTR_KPARAM_INFO
	.align		4
.L_853:
        /*0078*/ 	.byte	0x04, 0x17
        /*007a*/ 	.short	(.L_855 - .L_854)
.L_854:
        /*007c*/ 	.word	0x00000000
        /*0080*/ 	.short	0x0000
        /*0082*/ 	.short	0x0000
        /*0084*/ 	.byte	0x00, 0xf5, 0x21, 0x00


	//----- nvinfo : EIATTR_SPARSE_MMA_MASK
	.align		4
.L_855:
        /*0088*/ 	.byte	0x03, 0x50
        /*008a*/ 	.short	0x0000


	//----- nvinfo : EIATTR_MAXREG_COUNT
	.align		4
        /*008c*/ 	.byte	0x03, 0x1b
        /*008e*/ 	.short	0x00ff


	//----- nvinfo : EIATTR_NUM_BARRIERS
	.align		4
        /*0090*/ 	.byte	0x02, 0x4c
        /*0092*/ 	.byte	0x01
	.zero		1


	//----- nvinfo : EIATTR_MERCURY_ISA_VERSION
	.align		4
        /*0094*/ 	.byte	0x03, 0x5f
        /*0096*/ 	.short	0x0101


	//----- nvinfo : EIATTR_VRC_CTA_INIT_COUNT
	.align		4
        /*0098*/ 	.byte	0x02, 0x4a
	.zero		1
	.zero		1


	//----- nvinfo : EIATTR_EXIT_INSTR_OFFSETS
	.align		4
        /*009c*/ 	.byte	0x04, 0x1c
        /*009e*/ 	.short	(.L_857 - .L_856)


	//   ....[0]....
.L_856:
        /*00a0*/ 	.word	0x00003440


	//   ....[1]....
        /*00a4*/ 	.word	0x000034b0


	//----- nvinfo : EIATTR_CRS_STACK_SIZE
	.align		4
.L_857:
        /*00a8*/ 	.byte	0x04, 0x1e
        /*00aa*/ 	.short	(.L_859 - .L_858)
.L_858:
        /*00ac*/ 	.word	0x00000000


	//----- nvinfo : EIATTR_CBANK_PARAM_SIZE
	.align		4
.L_859:
        /*00b0*/ 	.byte	0x03, 0x19
        /*00b2*/ 	.short	0x002c


	//----- nvinfo : EIATTR_PARAM_CBANK
	.align		4
        /*00b4*/ 	.byte	0x04, 0x0a
        /*00b6*/ 	.short	(.L_861 - .L_860)
	.align		4
.L_860:
        /*00b8*/ 	.word	index@(.nv.constant0._Z20sgemm_vectorize_smemILi128ELi64ELi32ELi8ELi4EEvPKfS1_Pfiiiff)
        /*00bc*/ 	.short	0x0380
        /*00be*/ 	.short	0x002c


	//----- nvinfo : EIATTR_SW_WAR
	.align		4
.L_861:
        /*00c0*/ 	.byte	0x04, 0x36
        /*00c2*/ 	.short	(.L_863 - .L_862)
.L_862:
        /*00c4*/ 	.word	0x00000008
.L_863:


//--------------------- .nv.info._Z20sgemm_vectorize_smemILi128ELi64ELi32ELi4ELi8EEvPKfS1_Pfiiiff --------------------------
	.section	.nv.info._Z20sgemm_vectorize_smemILi128ELi64ELi32ELi4ELi8EEvPKfS1_Pfiiiff,"",@"SHT_CUDA_INFO"
	.sectionflags	@""
	.align	4


	//----- nvinfo : EIATTR_CUDA_API_VERSION
	.align		4
        /*0000*/ 	.byte	0x04, 0x37
        /*0002*/ 	.short	(.L_865 - .L_864)
.L_864:
        /*0004*/ 	.word	0x00000082


	//----- nvinfo : EIATTR_KPARAM_INFO
	.align		4
.L_865:
        /*0008*/ 	.byte	0x04, 0x17
        /*000a*/ 	.short	(.L_867 - .L_866)
.L_866:
        /*000c*/ 	.word	0x00000000
        /*0010*/ 	.short	0x0007
        /*0012*/ 	.short	0x0028
        /*0014*/ 	.byte	0x00, 0xf0, 0x11, 0x00


	//----- nvinfo : EIATTR_KPARAM_INFO
	.align		4
.L_867:
        /*0018*/ 	.byte	0x04, 0x17
        /*001a*/ 	.short	(.L_869 - .L_868)
.L_868:
        /*001c*/ 	.word	0x00000000
        /*0020*/ 	.short	0x0006
        /*0022*/ 	.short	0x0024
        /*0024*/ 	.byte	0x00, 0xf0, 0x11, 0x00


	//----- nvinfo : EIATTR_KPARAM_INFO
	.align		4
.L_869:
        /*0028*/ 	.byte	0x04, 0x17
        /*002a*/ 	.short	(.L_871 - .L_870)
.L_870:
        /*002c*/ 	.word	0x00000000
        /*0030*/ 	.short	0x0005
        /*0032*/ 	.short	0x0020
        /*0034*/ 	.byte	0x00, 0xf0, 0x11, 0x00


	//----- nvinfo : EIATTR_KPARAM_INFO
	.align		4
.L_871:
        /*0038*/ 	.byte	0x04, 0x17
        /*003a*/ 	.short	(.L_873 - .L_872)
.L_872:
        /*003c*/ 	.word	0x00000000
        /*0040*/ 	.short	0x0004
        /*0042*/ 	.short	0x001c
        /*0044*/ 	.byte	0x00, 0xf0, 0x11, 0x00


	//----- nvinfo : EIATTR_KPARAM_INFO
	.align		4
.L_873:
        /*0048*/ 	.byte	0x04, 0x17
        /*004a*/ 	.short	(.L_875 - .L_874)
.L_874:
        /*004c*/ 	.word	0x00000000
        /*0050*/ 	.short	0x0003
        /*0052*/ 	.short	0x0018
        /*0054*/ 	.byte	0x00, 0xf0, 0x11, 0x00


	//----- nvinfo : EIATTR_KPARAM_INFO
	.align		4
.L_875:
        /*0058*/ 	.byte	0x04, 0x17
        /*005a*/ 	.short	(.L_877 - .L_876)
.L_876:
        /*005c*/ 	.word	0x00000000
        /*0060*/ 	.short	0x0002
        /*0062*/ 	.short	0x0010
        /*0064*/ 	.byte	0x00, 0xf5, 0x21, 0x00


	//----- nvinfo : EIATTR_KPARAM_INFO
	.align		4
.L_877:
        /*0068*/ 	.byte	0x04, 0x17
        /*006a*/ 	.short	(.L_879 - .L_878)
.L_878:
        /*006c*/ 	.word	0x00000000
        /*0070*/ 	.short	0x0001
        /*0072*/ 	.short	0x0008
        /*0074*/ 	.byte	0x00, 0xf5, 0x21, 0x00


	//----- nvinfo : EIATTR_KPARAM_INFO
	.align		4
.L_879:
        /*0078*/ 	.byte	0x04, 0x17
        /*007a*/ 	.short	(.L_881 - .L_880)
.L_880:
        /*007c*/ 	.word	0x00000000
        /*0080*/ 	.short	0x0000
        /*0082*/ 	.short	0x0000
        /*0084*/ 	.byte	0x00, 0xf5, 0x21, 0x00


	//----- nvinfo : EIATTR_SPARSE_MMA_MASK
	.align		4
.L_881:
        /*0088*/ 	.byte	0x03, 0x50
        /*008a*/ 	.short	0x0000


	//----- nvinfo : EIATTR_MAXREG_COUNT
	.align		4
        /*008c*/ 	.byte	0x03, 0x1b
        /*008e*/ 	.short	0x00ff


	//----- nvinfo : EIATTR_NUM_BARRIERS
	.align		4
        /*0090*/ 	.byte	0x02, 0x4c
        /*0092*/ 	.byte	0x01
	.zero		1


	//----- nvinfo : EIATTR_MERCURY_ISA_VERSION
	.align		4
        /*0094*/ 	.byte	0x03, 0x5f
        /*0096*/ 	.short	0x0101


	//----- nvinfo : EIATTR_VRC_CTA_INIT_COUNT
	.align		4
        /*0098*/ 	.byte	0x02, 0x4a
	.zero		1
	.zero		1


	//----- nvinfo : EIATTR_EXIT_INSTR_OFFSETS
	.align		4
        /*009c*/ 	.byte	0x04, 0x1c
        /*009e*/ 	.short	(.L_883 - .L_882)


	//   ....[0]....
.L_882:
        /*00a0*/ 	.word	0x00003240


	//   ....[1]....
        /*00a4*/ 	.word	0x000032b0


	//----- nvinfo : EIATTR_CRS_STACK_SIZE
	.align		4
.L_883:
        /*00a8*/ 	.byte	0x04, 0x1e
        /*00aa*/ 	.short	(.L_885 - .L_884)
.L_884:
        /*00ac*/ 	.word	0x00000000


	//----- nvinfo : EIATTR_CBANK_PARAM_SIZE
	.align		4
.L_885:
        /*00b0*/ 	.byte	0x03, 0x19
        /*00b2*/ 	.short	0x002c


	//----- nvinfo : EIATTR_PARAM_CBANK
	.align		4
        /*00b4*/ 	.byte	0x04, 0x0a
        /*00b6*/ 	.short	(.L_887 - .L_886)
	.align		4
.L_886:
        /*00b8*/ 	.word	index@(.nv.constant0._Z20sgemm_vectorize_smemILi128ELi64ELi32ELi4ELi8EEvPKfS1_Pfiiiff)
        /*00bc*/ 	.short	0x0380
        /*00be*/ 	.short	0x002c


	//----- nvinfo : EIATTR_SW_WAR
	.align		4
.L_887:
        /*00c0*/ 	.byte	0x04, 0x36
        /*00c2*/ 	.short	(.L_889 - .L_888)
.L_888:
        /*00c4*/ 	.word	0x00000008
.L_889:


//--------------------- .nv.info._Z20sgemm_vectorize_smemILi128ELi64ELi16ELi8ELi8EEvPKfS1_Pfiiiff --------------------------
	.section	.nv.info._Z20sgemm_vectorize_smemILi128ELi64ELi16ELi8ELi8EEvPKfS1_Pfiiiff,"",@"SHT_CUDA_INFO"
	.sectionflags	@""
	.align	4


	//----- nvinfo : EIATTR_CUDA_API_VERSION
	.align		4
        /*0000*/ 	.byte	0x04, 0x37
        /*0002*/ 	.short	(.L_891 - .L_890)
.L_890:
        /*0004*/ 	.word	0x00000082


	//----- nvinfo : EIATTR_KPARAM_INFO
	.align		4
.L_891:
        /*0008*/ 	.byte	0x04, 0x17
        /*000a*/ 	.short	(.L_893 - .L_892)
.L_892:
        /*000c*/ 	.word	0x00000000
        /*0010*/ 	.short	0x0007
        /*0012*/ 	.short	0x0028
        /*0014*/ 	.byte	0x00, 0xf0, 0x11, 0x00


	//----- nvinfo : EIATTR_KPARAM_INFO
	.align		4
.L_893:
        /*0018*/ 	.byte	0x04, 0x17
        /*001a*/ 	.short	(.L_895 - .L_894)
.L_894:
        /*001c*/ 	.word	0x00000000
        /*0020*/ 	.short	0x0006
        /*0022*/ 	.short	0x0024
        /*0024*/ 	.byte	0x00, 0xf0, 0x11, 0x00


	//----- nvinfo : EIATTR_KPARAM_INFO
	.align		4
.L_895:
        /*0028*/ 	.byte	0x04, 0x17
        /*002a*/ 	.short	(.L_897 - .L_896)
.L_896:
        /*002c*/ 	.word	0x00000000
        /*0030*/ 	.short	0x0005
        /*0032*/ 	.short	0x0020
        /*0034*/ 	.byte	0x00, 0xf0, 0x11, 0x00


	//----- nvinfo : EIATTR_KPARAM_INFO
	.align		4
.L_897:
        /*0038*/ 	.byte	0x04, 0x17
        /*003a*/ 	.short	(.L_899 - .L_898)
.L_898:
        /*003c*/ 	.word	0x00000000
        /*0040*/ 	.short	0x0004
        /*0042*/ 	.short	0x001c
        /*0044*/ 	.byte	0x00, 0xf0, 0x11, 0x00


	//----- nvinfo : EIATTR_KPARAM_INFO
	.align		4
.L_899:
        /*0048*/ 	.byte	0x04, 0x17
        /*004a*/ 	.short	(.L_901 - .L_900)
.L_900:
        /*004c*/ 	.word	0x00000000
        /*0050*/ 	.short	0x0003
        /*0052*/ 	.short	0x0018
        /*0054*/ 	.byte	0x00, 0xf0, 0x11, 0x00


	//----- nvinfo : EIATTR_KPARAM_INFO
	.align		4
.L_901:
        /*0058*/ 	.byte	0x04, 0x17
        /*005a*/ 	.short	(.L_903 - .L_902)
.L_902:
        /*005c*/ 	.word	0x00000000
        /*0060*/ 	.short	0x0002
        /*0062*/ 	.short	0x0010
        /*0064*/ 	.byte	0x00, 0xf5, 0x21, 0x00


	//----- nvinfo : EIATTR_KPARAM_INFO
	.align		4
.L_903:
        /*0068*/ 	.byte	0x04, 0x17
        /*006a*/ 	.short	(.L_905 - .L_904)
.L_904:
        /*006c*/ 	.word	0x00000000
        /*0070*/ 	.short	0x0001
        /*0072*/ 	.short	0x0008
        /*0074*/ 	.byte	0x00, 0xf5, 0x21, 0x00


	//----- nvinfo : EIATTR_KPARAM_INFO
	.align		4
.L_905:
        /*0078*/ 	.byte	0x04, 0x17
        /*007a*/ 	.short	(.L_907 - .L_906)
.L_906:
        /*007c*/ 	.word	0x00000000
        /*0080*/ 	.short	0x0000
        /*0082*/ 	.short	0x0000
        /*0084*/ 	.byte	0x00, 0xf5, 0x21, 0x00


	//----- nvinfo : EIATTR_SPARSE_MMA_MASK
	.align		4
.L_907:
        /*0088*/ 	.byte	0x03, 0x50
        /*008a*/ 	.short	0x0000


	//----- nvinfo : EIATTR_MAXREG_COUNT
	.align		4
        /*008c*/ 	.byte	0x03, 0x1b
        /*008e*/ 	.short	0x00ff


	//----- nvinfo : EIATTR_NUM_BARRIERS
	.align		4
        /*0090*/ 	.byte	0x02, 0x4c
        /*0092*/ 	.byte	0x01
	.zero		1


	//----- nvinfo : EIATTR_MERCURY_ISA_VERSION
	.align		4
        /*0094*/ 	.byte	0x03, 0x5f
        /*0096*/ 	.short	0x0101


	//----- nvinfo : EIATTR_VRC_CTA_INIT_COUNT
	.align		4
        /*0098*/ 	.byte	0x02, 0x4a
	.zero		1
	.zero		1


	//----- nvinfo : EIATTR_EXIT_INSTR_OFFSETS
	.align		4
        /*009c*/ 	.byte	0x04, 0x1c
        /*009e*/ 	.short	(.L_909 - .L_908)


	//   ....[0]....
.L_908:
        /*00a0*/ 	.word	0x00003eb0


	//   ....[1]....
        /*00a4*/ 	.word	0x00003f20


	//----- nvinfo : EIATTR_CRS_STACK_SIZE
	.align		4
.L_909:
        /*00a8*/ 	.byte	0x04, 0x1e
        /*00aa*/ 	.short	(.L_911 - .L_910)
.L_910:
        /*00ac*/ 	.word	0x00000000


	//----- nvinfo : EIATTR_CBANK_PARAM_SIZE
	.align		4
.L_911:
        /*00b0*/ 	.byte	0x03, 0x19
        /*00b2*/ 	.short	0x002c


	//----- nvinfo : EIATTR_PARAM_CBANK
	.align		4
        /*00b4*/ 	.byte	0x04, 0x0a
        /*00b6*/ 	.short	(.L_913 - .L_912)
	.align		4
.L_912:
        /*00b8*/ 	.word	index@(.nv.constant0._Z20sgemm_vectorize_smemILi128ELi64ELi16ELi8ELi8EEvPKfS1_Pfiiiff)
        /*00bc*/ 	.short	0x0380
        /*00be*/ 	.short	0x002c


	//----- nvinfo : EIATTR_SW_WAR
	.align		4
.L_913:
        /*00c0*/ 	.byte	0x04, 0x36
        /*00c2*/ 	.short	(.L_915 - .L_914)
.L_914:
        /*00c4*/ 	.word	0x00000008
.L_915:


//--------------------- .nv.info._Z20sgemm_vectorize_smemILi128ELi64ELi16ELi8ELi4EEvPKfS1_Pfiiiff --------------------------
	.section	.nv.info._Z20sgemm_vectorize_smemILi128ELi64ELi16ELi8ELi4EEvPKfS1_Pfiiiff,"",@"SHT_CUDA_INFO"
	.sectionflags	@""
	.align	4


	//----- nvinfo : EIATTR_CUDA_API_VERSION
	.align		4
        /*0000*/ 	.byte	0x04, 0x37
        /*0002*/ 	.short	(.L_917 - .L_916)
.L_916:
        /*0004*/ 	.word	0x00000082


	//----- nvinfo : EIATTR_KPARAM_INFO
	.align		4
.L_917:
        /*0008*/ 	.byte	0x04, 0x17
        /*000a*/ 	.short	(.L_919 - .L_918)
.L_918:
        /*000c*/ 	.word	0x00000000
        /*0010*/ 	.short	0x0007
        /*0012*/ 	.short	0x0028
        /*0014*/ 	.byte	0x00, 0xf0, 0x11, 0x00


	//----- nvinfo : EIATTR_KPARAM_INFO
	.align		4
.L_919:
        /*0018*/ 	.byte	0x04, 0x17
        /*001a*/ 	.short	(.L_921 - .L_920)
.L_920:
        /*001c*/ 	.word	0x00000000
        /*0020*/ 	.short	0x0006
        /*0022*/ 	.short	0x0024
        /*0024*/ 	.byte	0x00, 0xf0, 0x11, 0x00


	//----- nvinfo : EIATTR_KPARAM_INFO
	.align		4
.L_921:
        /*0028*/ 	.byte	0x04, 0x17
        /*002a*/ 	.short	(.L_923 - .L_922)
.L_922:
        /*002c*/ 	.word	0x00000000
        /*0030*/ 	.short	0x0005
        /*0032*/ 	.short	0x0020
        /*0034*/ 	.byte	0x00, 0xf0, 0x11, 0x00


	//----- nvinfo : EIATTR_KPARAM_INFO
	.align		4
.L_923:
        /*0038*/ 	.byte	0x04, 0x17
        /*003a*/ 	.short	(.L_925 - .L_924)
.L_924:
        /*003c*/ 	.word	0x00000000
        /*0040*/ 	.short	0x0004
        /*0042*/ 	.short	0x001c
        /*0044*/ 	.byte	0x00, 0xf0, 0x11, 0x00


	//----- nvinfo : EIATTR_KPARAM_INFO
	.align		4
.L_925:
        /*0048*/ 	.byte	0x04, 0x17
        /*004a*/ 	.short	(.L_927 - .L_926)
.L_926:
        /*004c*/ 	.word	0x00000000
        /*0050*/ 	.short	0x0003
        /*0052*/ 	.short	0x0018
        /*0054*/ 	.byte	0x00, 0xf0, 0x11, 0x00


	//----- nvinfo : EIATTR_KPARAM_INFO
	.align		4
.L_927:
        /*0058*/ 	.byte	0x04, 0x17
        /*005a*/ 	.short	(.L_929 - .L_928)
.L_928:
        /*005c*/ 	.word	0x00000000
        /*0060*/ 	.short	0x0002
        /*0062*/ 	.short	0x0010
        /*0064*/ 	.byte	0x00, 0xf5, 0x21, 0x00


	//----- nvinfo : EIATTR_KPARAM_INFO
	.align		4
.L_929:
        /*0068*/ 	.byte	0x04, 0x17
        /*006a*/ 	.short	(.L_931 - .L_930)
.L_930:
        /*006c*/ 	.word	0x00000000
        /*0070*/ 	.short	0x0001
        /*0072*/ 	.short	0x0008
        /*0074*/ 	.byte	0x00, 0xf5, 0x21, 0x00


	//----- nvinfo : EIATTR_KPARAM_INFO
	.align		4
.L_931:
        /*0078*/ 	.byte	0x04, 0x17
        /*007a*/ 	.short	(.L_933 - .L_932)
.L_932:
        /*007c*/ 	.word	0x00000000
        /*0080*/ 	.short	0x0000
        /*0082*/ 	.short	0x0000
        /*0084*/ 	.byte	0x00, 0xf5, 0x21, 0x00


	//----- nvinfo : EIATTR_SPARSE_MMA_MASK
	.align		4
.L_933:
        /*0088*/ 	.byte	0x03, 0x50
        /*008a*/ 	.short	0x0000


	//----- nvinfo : EIATTR_MAXREG_COUNT
	.align		4
        /*008c*/ 	.byte	0x03, 0x1b
        /*008e*/ 	.short	0x00ff


	//----- nvinfo : EIATTR_NUM_BARRIERS
	.align		4
        /*0090*/ 	.byte	0x02, 0x4c
        /*0092*/ 	.byte	0x01
	.zero		1


	//----- nvinfo : EIATTR_MERCURY_ISA_VERSION
	.align		4
        /*0094*/ 	.byte	0x03, 0x5f
        /*0096*/ 	.short	0x0101


	//----- nvinfo : EIATTR_VRC_CTA_INIT_COUNT
	.align		4
        /*0098*/ 	.byte	0x02, 0x4a
	.zero		1
	.zero		1


	//----- nvinfo : EIATTR_EXIT_INSTR_OFFSETS
	.align		4
        /*009c*/ 	.byte	0x04, 0x1c
        /*009e*/ 	.short	(.L_935 - .L_934)


	//   ....[0]....
.L_934:
        /*00a0*/ 	.word	0x00003440


	//   ....[1]....
        /*00a4*/ 	.word	0x000034b0


	//----- nvinfo : EIATTR_CRS_STACK_SIZE
	.align		4
.L_935:
        /*00a8*/ 	.byte	0x04, 0x1e
        /*00aa*/ 	.short	(.L_937 - .L_936)
.L_936:
        /*00ac*/ 	.word	0x00000000


	//----- nvinfo : EIATTR_CBANK_PARAM_SIZE
	.align		4
.L_937:
        /*00b0*/ 	.byte	0x03, 0x19
        /*00b2*/ 	.short	0x002c


	//----- nvinfo : EIATTR_PARAM_CBANK
	.align		4
        /*00b4*/ 	.byte	0x04, 0x0a
        /*00b6*/ 	.short	(.L_939 - .L_938)
	.align		4
.L_938:
        /*00b8*/ 	.word	index@(.nv.constant0._Z20sgemm_vectorize_smemILi128ELi64ELi16ELi8ELi4EEvPKfS1_Pfiiiff)
        /*00bc*/ 	.short	0x0380
        /*00be*/ 	.short	0x002c


	//----- nvinfo : EIATTR_SW_WAR
	.align		4
.L_939:
        /*00c0*/ 	.byte	0x04, 0x36
        /*00c2*/ 	.short	(.L_941 - .L_940)
.L_940:
        /*00c4*/ 	.word	0x00000008
.L_941:


//--------------------- .nv.info._Z20sgemm_vectorize_smemILi128ELi64ELi16ELi4ELi8EEvPKfS1_Pfiiiff --------------------------
	.section	.nv.info._Z20sgemm_vectorize_smemILi128ELi64ELi16ELi4ELi8EEvPKfS1_Pfiiiff,"",@"SHT_CUDA_INFO"
	.sectionflags	@""
	.align	4


	//----- nvinfo : EIATTR_CUDA_API_VERSION
	.align		4
        /*0000*/ 	.byte	0x04, 0x37
        /*0002*/ 	.short	(.L_943 - .L_942)
.L_942:
        /*0004*/ 	.word	0x00000082


	//----- nvinfo : EIATTR_KPARAM_INFO
	.align		4
.L_943:
        /*0008*/ 	.byte	0x04, 0x17
        /*000a*/ 	.short	(.L_945 - .L_944)
.L_944:
        /*000c*/ 	.word	0x00000000
        /*0010*/ 	.short	0x0007
        /*0012*/ 	.short	0x0028
        /*0014*/ 	.byte	0x00, 0xf0, 0x11, 0x00


	//----- nvinfo : EIATTR_KPARAM_INFO
	.align		4
.L_945:
        /*0018*/ 	.byte	0x04, 0x17
        /*001a*/ 	.short	(.L_947 - .L_946)
.L_946:
        /*001c*/ 	.word	0x00000000
        /*0020*/ 	.short	0x0006
        /*0022*/ 	.short	0x0024
        /*0024*/ 	.byte	0x00, 0xf0, 0x11, 0x00


	//----- nvinfo : EIATTR_KPARAM_INFO
	.align		4
.L_947:
        /*0028*/ 	.byte	0x04, 0x17
        /*002a*/ 	.short	(.L_949 - .L_948)
.L_948:
        /*002c*/ 	.word	0x00000000
        /*0030*/ 	.short	0x0005
        /*0032*/ 	.short	0x0020
        /*0034*/ 	.byte	0x00, 0xf0, 0x11, 0x00


	//----- nvinfo : EIATTR_KPARAM_INFO
	.align		4
.L_949:
        /*0038*/ 	.byte	0x04, 0x17
        /*003a*/ 	.short	(.L_951 - .L_950)
.L_950:
        /*003c*/ 	.word	0x00000000
        /*0040*/ 	.short	0x0004
        /*0042*/ 	.short	0x001c
        /*0044*/ 	.byte	0x00, 0xf0, 0x11, 0x00


	//----- nvinfo : EIATTR_KPARAM_INFO
	.align		4
.L_951:
        /*0048*/ 	.byte	0x04, 0x17
        /*004a*/ 	.short	(.L_953 - .L_952)
.L_952:
        /*004c*/ 	.word	0x00000000
        /*0050*/ 	.short	0x0003
        /*0052*/ 	.short	0x0018
        /*0054*/ 	.byte	0x00, 0xf0, 0x11, 0x00


	//----- nvinfo : EIATTR_KPARAM_INFO
	.align		4
.L_953:
        /*0058*/ 	.byte	0x04, 0x17
        /*005a*/ 	.short	(.L_955 - .L_954)
.L_954:
        /*005c*/ 	.word	0x00000000
        /*0060*/ 	.short	0x0002
        /*0062*/ 	.short	0x0010
        /*0064*/ 	.byte	0x00, 0xf5, 0x21, 0x00


	//----- nvinfo : EIATTR_KPARAM_INFO
	.align		4
.L_955:
        /*0068*/ 	.byte	0x04, 0x17
        /*006a*/ 	.short	(.L_957 - .L_956)
.L_956:
        /*006c*/ 	.word	0x00000000
        /*0070*/ 	.short	0x0001
        /*0072*/ 	.short	0x0008
        /*0074*/ 	.byte	0x00, 0xf5, 0x21, 0x00


	//----- nvinfo : EIATTR_KPARAM_INFO
	.align		4
.L_957:
        /*0078*/ 	.byte	0x04, 0x17
        /*007a*/ 	.short	(.L_959 - .L_958)
.L_958:
        /*007c*/ 	.word	0x00000000
        /*0080*/ 	.short	0x0000
        /*0082*/ 	.short	0x0000
        /*0084*/ 	.byte	0x00, 0xf5, 0x21, 0x00


	//----- nvinfo : EIATTR_SPARSE_MMA_MASK
	.align		4
.L_959:
        /*0088*/ 	.byte	0x03, 0x50
        /*008a*/ 	.short	0x0000


	//----- nvinfo : EIATTR_MAXREG_COUNT
	.align		4
        /*008c*/ 	.byte	0x03, 0x1b
        /*008e*/ 	.short	0x00ff


	//----- nvinfo : EIATTR_NUM_BARRIERS
	.align		4
        /*0090*/ 	.byte	0x02, 0x4c
        /*0092*/ 	.byte	0x01
	.zero		1


	//----- nvinfo : EIATTR_MERCURY_ISA_VERSION
	.align		4
        /*0094*/ 	.byte	0x03, 0x5f
        /*0096*/ 	.short	0x0101


	//----- nvinfo : EIATTR_VRC_CTA_INIT_COUNT
	.align		4
        /*0098*/ 	.byte	0x02, 0x4a
	.zero		1
	.zero		1


	//----- nvinfo : EIATTR_EXIT_INSTR_OFFSETS
	.align		4
        /*009c*/ 	.byte	0x04, 0x1c
        /*009e*/ 	.short	(.L_961 - .L_960)


	//   ....[0]....
.L_960:
        /*00a0*/ 	.word	0x00003240


	//   ....[1]....
        /*00a4*/ 	.word	0x000032b0


	//----- nvinfo : EIATTR_CRS_STACK_SIZE
	.align		4
.L_961:
        /*00a8*/ 	.byte	0x04, 0x1e
        /*00aa*/ 	.short	(.L_963 - .L_962)
.L_962:
        /*00ac*/ 	.word	0x00000000


	//----- nvinfo : EIATTR_CBANK_PARAM_SIZE
	.align		4
.L_963:
        /*00b0*/ 	.byte	0x03, 0x19
        /*00b2*/ 	.short	0x002c


	//----- nvinfo : EIATTR_PARAM_CBANK
	.align		4
        /*00b4*/ 	.byte	0x04, 0x0a
        /*00b6*/ 	.short	(.L_965 - .L_964)
	.align		4
.L_964:
        /*00b8*/ 	.word	index@(.nv.constant0._Z20sgemm_vectorize_smemILi128ELi64ELi16ELi4ELi8EEvPKfS1_Pfiiiff)
        /*00bc*/ 	.short	0x0380
        /*00be*/ 	.short	0x002c


	//----- nvinfo : EIATTR_SW_WAR
	.align		4
.L_965:
        /*00c0*/ 	.byte	0x04, 0x36
        /*00c2*/ 	.short	(.L_967 - .L_966)
.L_966:
        /*00c4*/ 	.word	0x00000008
.L_967:


//--------------------- .nv.info._Z20sgemm_vectorize_smemILi128ELi64ELi8ELi8ELi8EEvPKfS1_Pfiiiff --------------------------
	.section	.nv.info._Z20sgemm_vectorize_smemILi128ELi64ELi8ELi8ELi8EEvPKfS1_Pfiiiff,"",@"SHT_CUDA_INFO"
	.sectionflags	@""
	.align	4


	//----- nvinfo : EIATTR_CUDA_API_VERSION
	.align		4
        /*0000*/ 	.byte	0x04, 0x37
        /*0002*/ 	.short	(.L_969 - .L_968)
.L_968:
        /*0004*/ 	.word	0x00000082


	//----- nvinfo : EIATTR_KPARAM_INFO
	.align		4
.L_969:
        /*0008*/ 	.byte	0x04, 0x17
        /*000a*/ 	.short	(.L_971 - .L_970)
.L_970:
        /*000c*/ 	.word	0x00000000
        /*0010*/ 	.short	0x0007
        /*0012*/ 	.short	0x0028
        /*0014*/ 	.byte	0x00, 0xf0, 0x11, 0x00


	//----- nvinfo : EIATTR_KPARAM_INFO
	.align		4
.L_971:
        /*0018*/ 	.byte	0x04, 0x17
        /*001a*/ 	.short	(.L_973 - .L_972)
.L_972:
        /*001c*/ 	.word	0x00000000
        /*0020*/ 	.short	0x0006
        /*0022*/ 	.short	0x0024
        /*0024*/ 	.byte	0x00, 0xf0, 0x11, 0x00


	//----- nvinfo : EIATTR_KPARAM_INFO
	.align		4
.L_973:
        /*0028*/ 	.byte	0x04, 0x17
        /*002a*/ 	.short	(.L_975 - .L_974)
.L_974:
        /*002c*/ 	.word	0x00000000
        /*0030*/ 	.short	0x0005
        /*0032*/ 	.short	0x0020
        /*0034*/ 	.byte	0x00, 0xf0, 0x11, 0x00


	//----- nvinfo : EIATTR_KPARAM_INFO
	.align		4
.L_975:
        /*0038*/ 	.byte	0x04, 0x17
        /*003a*/ 	.short	(.L_977 - .L_976)
.L_976:
        /*003c*/ 	.word	0x00000000
        /*0040*/ 	.short	0x0004
        /*0042*/ 	.short	0x001c
        /*0044*/ 	.byte	0x00, 0xf0, 0x11, 0x00


	//----- nvinfo : EIATTR_KPARAM_INFO
	.align		4
.L_977:
        /*0048*/ 	.byte	0x04, 0x17
        /*004a*/ 	.short	(.L_979 - .L_978)
.L_978:
        /*004c*/ 	.word	0x00000000
        /*0050*/ 	.short	0x0003
        /*0052*/ 	.short	0x0018
        /*0054*/ 	.byte	0x00, 0xf0, 0x11, 0x00


	//----- nvinfo : EIATTR_KPARAM_INFO
	.align		4
.L_979:
        /*0058*/ 	.byte	0x04, 0x17
        /*005a*/ 	.short	(.L_981 - .L_980)
.L_980:
        /*005c*/ 	.word	0x00000000
        /*0060*/ 	.short	0x0002
        /*0062*/ 	.short	0x0010
        /*0064*/ 	.byte	0x00, 0xf5, 0x21, 0x00


	//----- nvinfo : EIATTR_KPARAM_INFO
	.align		4
.L_981:
        /*0068*/ 	.byte	0x04, 0x17
        /*006a*/ 	.short	(.L_983 - .L_982)
.L_982:
        /*006c*/ 	.word	0x00000000
        /*0070*/ 	.short	0x0001
        /*0072*/ 	.short	0x0008
        /*0074*/ 	.byte	0x00, 0xf5, 0x21, 0x00


	//----- nvinfo : EIATTR_KPARAM_INFO
	.align		4
.L_983:
        /*0078*/ 	.byte	0x04, 0x17
        /*007a*/ 	.short	(.L_985 - .L_984)
.L_984:
        /*007c*/ 	.word	0x00000000
        /*0080*/ 	.short	0x0000
        /*0082*/ 	.short	0x0000
        /*0084*/ 	.byte	0x00, 0xf5, 0x21, 0x00


	//----- nvinfo : EIATTR_SPARSE_MMA_MASK
	.align		4
.L_985:
        /*0088*/ 	.byte	0x03, 0x50
        /*008a*/ 	.short	0x0000


	//----- nvinfo : EIATTR_MAXREG_COUNT
	.align		4
        /*008c*/ 	.byte	0x03, 0x1b
        /*008e*/ 	.short	0x00ff


	//----- nvinfo : EIATTR_NUM_BARRIERS
	.align		4
        /*0090*/ 	.byte	0x02, 0x4c
        /*0092*/ 	.byte	0x01
	.zero		1


	//----- nvinfo : EIATTR_MERCURY_ISA_VERSION
	.align		4
        /*0094*/ 	.byte	0x03, 0x5f
        /*0096*/ 	.short	0x0101


	//----- nvinfo : EIATTR_VRC_CTA_INIT_COUNT
	.align		4
        /*0098*/ 	.byte	0x02, 0x4a
	.zero		1
	.zero		1


	//----- nvinfo : EIATTR_EXIT_INSTR_OFFSETS
	.align		4
        /*009c*/ 	.byte	0x04, 0x1c
        /*009e*/ 	.short	(.L_987 - .L_986)


	//   ....[0]....
.L_986:
        /*00a0*/ 	.word	0x00003f20


	//   ....[1]....
        /*00a4*/ 	.word	0x00003f90


	//----- nvinfo : EIATTR_CRS_STACK_SIZE
	.align		4
.L_987:
        /*00a8*/ 	.byte	0x04, 0x1e
        /*00aa*/ 	.short	(.L_989 - .L_988)
.L_988:
        /*00ac*/ 	.word	0x00000000


	//----- nvinfo : EIATTR_CBANK_PARAM_SIZE
	.align		4
.L_989:
        /*00b0*/ 	.byte	0x03, 0x19
        /*00b2*/ 	.short	0x002c


	//----- nvinfo : EIATTR_PARAM_CBANK
	.align		4
        /*00b4*/ 	.byte	0x04, 0x0a
        /*00b6*/ 	.short	(.L_991 - .L_990)
	.align		4
.L_990:
        /*00b8*/ 	.word	index@(.nv.constant0._Z20sgemm_vectorize_smemILi128ELi64ELi8ELi8ELi8EEvPKfS1_Pfiiiff)
        /*00bc*/ 	.short	0x0380
        /*00be*/ 	.short	0x002c


	//----- nvinfo : EIATTR_SW_WAR
	.align		4
.L_991:
        /*00c0*/ 	.byte	0x04, 0x36
        /*00c2*/ 	.short	(.L_993 - .L_992)
.L_992:
        /*00c4*/ 	.word	0x00000008
.L_993:


//--------------------- .nv.info._Z20sgemm_vectorize_smemILi128ELi64ELi8ELi8ELi4EEvPKfS1_Pfiiiff --------------------------
	.section	.nv.info._Z20sgemm_vectorize_smemILi128ELi64ELi8ELi8ELi4EEvPKfS1_Pfiiiff,"",@"SHT_CUDA_INFO"
	.sectionflags	@""
	.align	4


	//----- nvinfo : EIATTR_CUDA_API_VERSION
	.align		4
        /*0000*/ 	.byte	0x04, 0x37
        /*0002*/ 	.short	(.L_995 - .L_994)
.L_994:
        /*0004*/ 	.word	0x00000082


	//----- nvinfo : EIATTR_KPARAM_INFO
	.align		4
.L_995:
        /*0008*/ 	.byte	0x04, 0x17
        /*000a*/ 	.short	(.L_997 - .L_996)
.L_996:
        /*000c*/ 	.word	0x00000000
        /*0010*/ 	.short	0x0007
        /*0012*/ 	.short	0x0028
        /*0014*/ 	.byte	0x00, 0xf0, 0x11, 0x00


	//----- nvinfo : EIATTR_KPARAM_INFO
	.align		4
.L_997:
        /*0018*/ 	.byte	0x04, 0x17
        /*001a*/ 	.short	(.L_999 - .L_998)
.L_998:
        /*001c*/ 	.word	0x00000000
        /*0020*/ 	.short	0x0006
        /*0022*/ 	.short	0x0024
        /*0024*/ 	.byte	0x00, 0xf0, 0x11, 0x00


	//----- nvinfo : EIATTR_KPARAM_INFO
	.align		4
.L_999:
        /*0028*/ 	.byte	0x04, 0x17
        /*002a*/ 	.short	(.L_1001 - .L_1000)
.L_1000:
        /*002c*/ 	.word	0x00000000
        /*0030*/ 	.short	0x0005
        /*0032*/ 	.short	0x0020
        /*0034*/ 	.byte	0x00, 0xf0, 0x11, 0x00


	//----- nvinfo : EIATTR_KPARAM_INFO
	.align		4
.L_1001:
        /*0038*/ 	.byte	0x04, 0x17
        /*003a*/ 	.short	(.L_1003 - .L_1002)
.L_1002:
        /*003c*/ 	.word	0x00000000
        /*0040*/ 	.short	0x0004
        /*0042*/ 	.short	0x001c
        /*0044*/ 	.byte	0x00, 0xf0, 0x11, 0x00


	//----- nvinfo : EIATTR_KPARAM_INFO
	.align		4
.L_1003:
        /*0048*/ 	.byte	0x04, 0x17
        /*004a*/ 	.short	(.L_1005 - .L_1004)
.L_1004:
        /*004c*/ 	.word	0x00000000
        /*0050*/ 	.short	0x0003
        /*0052*/ 	.short	0x0018
        /*0054*/ 	.byte	0x00, 0xf0, 0x11, 0x00


	//----- nvinfo : EIATTR_KPARAM_INFO
	.align		4
.L_1005:
        /*0058*/ 	.byte	0x04, 0x17
        /*005a*/ 	.short	(.L_1007 - .L_1006)
.L_1006:
        /*005c*/ 	.word	0x00000000
        /*0060*/ 	.short	0x0002
        /*0062*/ 	.short	0x0010
        /*0064*/ 	.byte	0x00, 0xf5, 0x21, 0x00


	//----- nvinfo : EIATTR_KPARAM_INFO
	.align		4
.L_1007:
        /*0068*/ 	.byte	0x04, 0x17
        /*006a*/ 	.short	(.L_1009 - .L_1008)
.L_1008:
        /*006c*/ 	.word	0x00000000
        /*0070*/ 	.short	0x0001
        /*0072*/ 	.short	0x0008
        /*0074*/ 	.byte	0x00, 0xf5, 0x21, 0x00


	//----- nvinfo : EIATTR_KPARAM_INFO
	.align		4
.L_1009:
        /*0078*/ 	.byte	0x04, 0x17
        /*007a*/ 	.short	(.L_1011 - .L_1010)
.L_1010:
        /*007c*/ 	.word	0x00000000
        /*0080*/ 	.short	0x0000
        /*0082*/ 	.short	0x0000
        /*0084*/ 	.byte	0x00, 0xf5, 0x21, 0x00


	//----- nvinfo : EIATTR_SPARSE_MMA_MASK
	.align		4
.L_1011:
        /*0088*/ 	.byte	0x03, 0x50
        /*008a*/ 	.short	0x0000


	//----- nvinfo : EIATTR_MAXREG_COUNT
	.align		4
        /*008c*/ 	.byte	0x03, 0x1b
        /*008e*/ 	.short	0x00ff


	//----- nvinfo : EIATTR_NUM_BARRIERS
	.align		4
        /*0090*/ 	.byte	0x02, 0x4c
        /*0092*/ 	.byte	0x01
	.zero		1


	//----- nvinfo : EIATTR_MERCURY_ISA_VERSION
	.align		4
        /*0094*/ 	.byte	0x03, 0x5f
        /*0096*/ 	.short	0x0101


	//----- nvinfo : EIATTR_VRC_CTA_INIT_COUNT
	.align		4
        /*0098*/ 	.byte	0x02, 0x4a
	.zero		1
	.zero		1


	//----- nvinfo : EIATTR_EXIT_INSTR_OFFSETS
	.align		4
        /*009c*/ 	.byte	0x04, 0x1c
        /*009e*/ 	.short	(.L_1013 - .L_1012)


	//   ....[0]....
.L_1012:
        /*00a0*/ 	.word	0x000033d0


	//   ....[1]....
        /*00a4*/ 	.word	0x00003440


	//----- nvinfo : EIATTR_CRS_STACK_SIZE
	.align		4
.L_1013:
        /*00a8*/ 	.byte	0x04, 0x1e
        /*00aa*/ 	.short	(.L_1015 - .L_1014)
.L_1014:
        /*00ac*/ 	.word	0x00000000


	//----- nvinfo : EIATTR_CBANK_PARAM_SIZE
	.align		4
.L_1015:
        /*00b0*/ 	.byte	0x03, 0x19
        /*00b2*/ 	.short	0x002c


	//----- nvinfo : EIATTR_PARAM_CBANK
	.align		4
        /*00b4*/ 	.byte	0x04, 0x0a
        /*00b6*/ 	.short	(.L_1017 - .L_1016)
	.align		4
.L_1016:
        /*00b8*/ 	.word	index@(.nv.constant0._Z20sgemm_vectorize_smemILi128ELi64ELi8ELi8ELi4EEvPKfS1_Pfiiiff)
        /*00bc*/ 	.short	0x0380
        /*00be*/ 	.short	0x002c


	//----- nvinfo : EIATTR_SW_WAR
	.align		4
.L_1017:
        /*00c0*/ 	.byte	0x04, 0x36
        /*00c2*/ 	.short	(.L_1019 - .L_1018)
.L_1018:
        /*00c4*/ 	.word	0x00000008
.L_1019:


//--------------------- .nv.info._Z20sgemm_vectorize_smemILi128ELi64ELi8ELi4ELi8EEvPKfS1_Pfiiiff --------------------------
	.section	.nv.info._Z20sgemm_vectorize_smemILi128ELi64ELi8ELi4ELi8EEvPKfS1_Pfiiiff,"",@"SHT_CUDA_INFO"
	.sectionflags	@""
	.align	4


	//----- nvinfo : EIATTR_CUDA_API_VERSION
	.align		4
        /*0000*/ 	.byte	0x04, 0x37
        /*0002*/ 	.short	(.L_1021 - .L_1020)
.L_1020:
        /*0004*/ 	.word	0x00000082


	//----- nvinfo : EIATTR_KPARAM_INFO
	.align		4
.L_1021:
        /*0008*/ 	.byte	0x04, 0x17
        /*000a*/ 	.short	(.L_1023 - .L_1022)
.L_1022:
        /*000c*/ 	.word	0x00000000
        /*0010*/ 	.short	0x0007
        /*0012*/ 	.short	0x0028
        /*0014*/ 	.byte	0x00, 0xf0, 0x11, 0x00


	//----- nvinfo : EIATTR_KPARAM_INFO
	.align		4
.L_1023:
        /*0018*/ 	.byte	0x04, 0x17
        /*001a*/ 	.short	(.L_1025 - .L_1024)
.L_1024:
        /*001c*/ 	.word	0x00000000
        /*0020*/ 	.short	0x0006
        /*0022*/ 	.short	0x0024
        /*0024*/ 	.byte	0x00, 0xf0, 0x11, 0x00


	//----- nvinfo : EIATTR_KPARAM_INFO
	.align		4
.L_1025:
        /*0028*/ 	.byte	0x04, 0x17
        /*002a*/ 	.short	(.L_1027 - .L_1026)
.L_1026:
        /*002c*/ 	.word	0x00000000
        /*0030*/ 	.short	0x0005
        /*0032*/ 	.short	0x0020
        /*0034*/ 	.byte	0x00, 0xf0, 0x11, 0x00


	//----- nvinfo : EIATTR_KPARAM_INFO
	.align		4
.L_1027:
        /*0038*/ 	.byte	0x04, 0x17
        /*003a*/ 	.short	(.L_1029 - .L_1028)
.L_1028:
        /*003c*/ 	.word	0x00000000
        /*0040*/ 	.short	0x0004
        /*0042*/ 	.short	0x001c
        /*0044*/ 	.byte	0x00, 0xf0, 0x11, 0x00


	//----- nvinfo : EIATTR_KPARAM_INFO
	.align		4
.L_1029:
        /*0048*/ 	.byte	0x04, 0x17
        /*004a*/ 	.short	(.L_1031 - .L_1030)
.L_1030:
        /*004c*/ 	.word	0x00000000
        /*0050*/ 	.short	0x0003
        /*0052*/ 	.short	0x0018
        /*0054*/ 	.byte	0x00, 0xf0, 0x11, 0x00


	//----- nvinfo : EIATTR_KPARAM_INFO
	.align		4
.L_1031:
        /*0058*/ 	.byte	0x04, 0x17
        /*005a*/ 	.short	(.L_1033 - .L_1032)
.L_1032:
        /*005c*/ 	.word	0x00000000
        /*0060*/ 	.short	0x0002
        /*0062*/ 	.short	0x0010
        /*0064*/ 	.byte	0x00, 0xf5, 0x21, 0x00


	//----- nvinfo : EIATTR_KPARAM_INFO
	.align		4
.L_1033:
        /*0068*/ 	.byte	0x04, 0x17
        /*006a*/ 	.short	(.L_1035 - .L_1034)
.L_1034:
        /*006c*/ 	.word	0x00000000
        /*0070*/ 	.short	0x0001
        /*0072*/ 	.short	0x0008
        /*0074*/ 	.byte	0x00, 0xf5, 0x21, 0x00


	//----- nvinfo : EIATTR_KPARAM_INFO
	.align		4
.L_1035:
        /*0078*/ 	.byte	0x04, 0x17
        /*007a*/ 	.short	(.L_1037 - .L_1036)
.L_1036:
        /*007c*/ 	.word	0x00000000
        /*0080*/ 	.short	0x0000
        /*0082*/ 	.short	0x0000
        /*0084*/ 	.byte	0x00, 0xf5, 0x21, 0x00


	//----- nvinfo : EIATTR_SPARSE_MMA_MASK
	.align		4
.L_1037:
        /*0088*/ 	.byte	0x03, 0x50
        /*008a*/ 	.short	0x0000


	//----- nvinfo : EIATTR_MAXREG_COUNT
	.align		4
        /*008c*/ 	.byte	0x03, 0x1b
        /*008e*/ 	.short	0x00ff


	//----- nvinfo : EIATTR_NUM_BARRIERS
	.align		4
        /*0090*/ 	.byte	0x02, 0x4c
        /*0092*/ 	.byte	0x01
	.zero		1


	//----- nvinfo : EIATTR_MERCURY_ISA_VERSION
	.align		4
        /*0094*/ 	.byte	0x03, 0x5f
        /*0096*/ 	.short	0x0101


	//----- nvinfo : EIATTR_VRC_CTA_INIT_COUNT
	.align		4
        /*0098*/ 	.byte	0x02, 0x4a
	.zero		1
	.zero		1


	//----- nvinfo : EIATTR_EXIT_INSTR_OFFSETS
	.align		4
        /*009c*/ 	.byte	0x04, 0x1c
        /*009e*/ 	.short	(.L_1039 - .L_1038)


	//   ....[0]....
.L_1038:
        /*00a0*/ 	.word	0x00003340


	//   ....[1]....
        /*00a4*/ 	.word	0x000033b0


	//----- nvinfo : EIATTR_CRS_STACK_SIZE
	.align		4
.L_1039:
        /*00a8*/ 	.byte	0x04, 0x1e
        /*00aa*/ 	.short	(.L_1041 - .L_1040)
.L_1040:
        /*00ac*/ 	.word	0x00000000


	//----- nvinfo : EIATTR_CBANK_PARAM_SIZE
	.align		4
.L_1041:
        /*00b0*/ 	.byte	0x03, 0x19
        /*00b2*/ 	.short	0x002c


	//----- nvinfo : EIATTR_PARAM_CBANK
	.align		4
        /*00b4*/ 	.byte	0x04, 0x0a
        /*00b6*/ 	.short	(.L_1043 - .L_1042)
	.align		4
.L_1042:
        /*00b8*/ 	.word	index@(.nv.constant0._Z20sgemm_vectorize_smemILi128ELi64ELi8ELi4ELi8EEvPKfS1_Pfiiiff)
        /*00bc*/ 	.short	0x0380
        /*00be*/ 	.short	0x002c


	//----- nvinfo : EIATTR_SW_WAR
	.align		4
.L_1043:
        /*00c0*/ 	.byte	0x04, 0x36
        /*00c2*/ 	.short	(.L_1045 - .L_1044)
.L_1044:
        /*00c4*/ 	.word	0x00000008
.L_1045:


//--------------------- .nv.info._Z20sgemm_vectorize_smemILi64ELi128ELi32ELi8ELi8EEvPKfS1_Pfiiiff --------------------------
	.section	.nv.info._Z20sgemm_vectorize_smemILi64ELi128ELi32ELi8ELi8EEvPKfS1_Pfiiiff,"",@"SHT_CUDA_INFO"
	.sectionflags	@""
	.align	4


	//----- nvinfo : EIATTR_CUDA_API_VERSION
	.align		4
        /*0000*/ 	.byte	0x04, 0x37
        /*0002*/ 	.short	(.L_1047 - .L_1046)
.L_1046:
        /*0004*/ 	.word	0x00000082


	//----- nvinfo : EIATTR_KPARAM_INFO
	.align		4
.L_1047:
        /*0008*/ 	.byte	0x04, 0x17
        /*000a*/ 	.short	(.L_1049 - .L_1048)
.L_1048:
        /*000c*/ 	.word	0x00000000
        /*0010*/ 	.short	0x0007
        /*0012*/ 	.short	0x0028
        /*0014*/ 	.byte	0x00, 0xf0, 0x11, 0x00


	//----- nvinfo : EIATTR_KPARAM_INFO
	.align		4
.L_1049:
        /*0018*/ 	.byte	0x04, 0x17
        /*001a*/ 	.short	(.L_1051 - .L_1050)
.L_1050:
        /*001c*/ 	.word	0x00000000
        /*0020*/ 	.short	0x0006
        /*0022*/ 	.short	0x0024
        /*0024*/ 	.byte	0x00, 0xf0, 0x11, 0x00


	//----- nvinfo : EIATTR_KPARAM_INFO
	.align		4
.L_1051:
        /*0028*/ 	.byte	0x04, 0x17
        /*002a*/ 	.short	(.L_1053 - .L_1052)
.L_1052:
        /*002c*/ 	.word	0x00000000
        /*0030*/ 	.short	0x0005
        /*0032*/ 	.short	0x0020
        /*0034*/ 	.byte	0x00, 0xf0, 0x11, 0x00


	//----- nvinfo : EIATTR_KPARAM_INFO
	.align		4
.L_1053:
        /*0038*/ 	.byte	0x04, 0x17
        /*003a*/ 	.short	(.L_1055 - .L_1054)
.L_1054:
        /*003c*/ 	.word	0x00000000
        /*0040*/ 	.short	0x0004
        /*0042*/ 	.short	0x001c
        /*0044*/ 	.byte	0x00, 0xf0, 0x11, 0x00


	//----- nvinfo : EIATTR_KPARAM_INFO
	.align		4
.L_1055:
        /*0048*/ 	.byte	0x04, 0x17
        /*004a*/ 	.short	(.L_1057 - .L_1056)
.L_1056:
        /*004c*/ 	.word	0x00000000
        /*0050*/ 	.short	0x0003
        /*0052*/ 	.short	0x0018
        /*0054*/ 	.byte	0x00, 0xf0, 0x11, 0x00


	//----- nvinfo : EIATTR_KPARAM_INFO
	.align		4
.L_1057:
        /*0058*/ 	.byte	0x04, 0x17
        /*005a*/ 	.short	(.L_1059 - .L_1058)
.L_1058:
        /*005c*/ 	.word	0x00000000
        /*0060*/ 	.short	0x0002
        /*0062*/ 	.short	0x0010
        /*0064*/ 	.byte	0x00, 0xf5, 0x21, 0x00


	//----- nvinfo : EIATTR_KPARAM_INFO
	.align		4
.L_1059:
        /*0068*/ 	.byte	0x04, 0x17
        /*006a*/ 	.short	(.L_1061 - .L_1060)
.L_1060:
        /*006c*/ 	.word	0x00000000
        /*0070*/ 	.short	0x0001
        /*0072*/ 	.short	0x0008
        /*0074*/ 	.byte	0x00, 0xf5, 0x21, 0x00


	//----- nvinfo : EIATTR_KPARAM_INFO
	.align		4
.L_1061:
        /*0078*/ 	.byte	0x04, 0x17
        /*007a*/ 	.short	(.L_1063 - .L_1062)
.L_1062:
        /*007c*/ 	.word	0x00000000
        /*0080*/ 	.short	0x0000
        /*0082*/ 	.short	0x0000
        /*0084*/ 	.byte	0x00, 0xf5, 0x21, 0x00


	//----- nvinfo : EIATTR_SPARSE_MMA_MASK
	.align		4
.L_1063:
        /*0088*/ 	.byte	0x03, 0x50
        /*008a*/ 	.short	0x0000


	//----- nvinfo : EIATTR_MAXREG_COUNT
	.align		4
        /*008c*/ 	.byte	0x03, 0x1b
        /*008e*/ 	.short	0x00ff


	//----- nvinfo : EIATTR_NUM_BARRIERS
	.align		4
        /*0090*/ 	.byte	0x02, 0x4c
        /*0092*/ 	.byte	0x01
	.zero		1


	//----- nvinfo : EIATTR_MERCURY_ISA_VERSION
	.align		4
        /*0094*/ 	.byte	0x03, 0x5f
        /*0096*/ 	.short	0x0101


	//----- nvinfo : EIATTR_VRC_CTA_INIT_COUNT
	.align		4
        /*0098*/ 	.byte	0x02, 0x4a
	.zero		1
	.zero		1


	//----- nvinfo : EIATTR_EXIT_INSTR_OFFSETS
	.align		4
        /*009c*/ 	.byte	0x04, 0x1c
        /*009e*/ 	.short	(.L_1065 - .L_1064)


	//   ....[0]....
.L_1064:
        /*00a0*/ 	.word	0x00003eb0


	//   ....[1]....
        /*00a4*/ 	.word	0x00003f20


	//----- nvinfo : EIATTR_CRS_STACK_SIZE
	.align		4
.L_1065:
        /*00a8*/ 	.byte	0x04, 0x1e
        /*00aa*/ 	.short	(.L_1067 - .L_1066)
.L_1066:
        /*00ac*/ 	.word	0x00000000


	//----- nvinfo : EIATTR_CBANK_PARAM_SIZE
	.align		4
.L_1067:
        /*00b0*/ 	.byte	0x03, 0x19
        /*00b2*/ 	.short	0x002c


	//----- nvinfo : EIATTR_PARAM_CBANK
	.align		4
        /*00b4*/ 	.byte	0x04, 0x0a
        /*00b6*/ 	.short	(.L_1069 - .L_1068)
	.align		4
.L_1068:
        /*00b8*/ 	.word	index@(.nv.constant0._Z20sgemm_vectorize_smemILi64ELi128ELi32ELi8ELi8EEvPKfS1_Pfiiiff)
        /*00bc*/ 	.short	0x0380
        /*00be*/ 	.short	0x002c


	//----- nvinfo : EIATTR_SW_WAR
	.align		4
.L_1069:
        /*00c0*/ 	.byte	0x04, 0x36
        /*00c2*/ 	.short	(.L_1071 - .L_1070)
.L_1070:
        /*00c4*/ 	.word	0x00000008
.L_1071:


//--------------------- .nv.info._Z20sgemm_vectorize_smemILi64ELi128ELi32ELi8ELi4EEvPKfS1_Pfiiiff --------------------------
	.section	.nv.info._Z20sgemm_vectorize_smemILi64ELi128ELi32ELi8ELi4EEvPKfS1_Pfiiiff,"",@"SHT_CUDA_INFO"
	.sectionflags	@""
	.align	4


	//----- nvinfo : EIATTR_CUDA_API_VERSION
	.align		4
        /*0000*/ 	.byte	0x04, 0x37
        /*0002*/ 	.short	(.L_1073 - .L_1072)
.L_1072:
        /*0004*/ 	.word	0x00000082


	//----- nvinfo : EIATTR_KPARAM_INFO
	.align		4
.L_1073:
        /*0008*/ 	.byte	0x04, 0x17
        /*000a*/ 	.short	(.L_1075 - .L_1074)
.L_1074:
        /*000c*/ 	.word	0x00000000
        /*0010*/ 	.short	0x0007
        /*0012*/ 	.short	0x0028
        /*0014*/ 	.byte	0x00, 0xf0, 0x11, 0x00


	//----- nvinfo : EIATTR_KPARAM_INFO
	.align		4
.L_1075:
        /*0018*/ 	.byte	0x04, 0x17
        /*001a*/ 	.short	(.L_1077 - .L_1076)
.L_1076:
        /*001c*/ 	.word	0x00000000
        /*0020*/ 	.short	0x0006
        /*0022*/ 	.short	0x0024
        /*0024*/ 	.byte	0x00, 0xf0, 0x11, 0x00


	//----- nvinfo : EIATTR_KPARAM_INFO
	.align		4
.L_1077:
        /*0028*/ 	.byte	0x04, 0x17
        /*002a*/ 	.short	(.L_1079 - .L_1078)
.L_1078:
        /*002c*/ 	.word	0x00000000
        /*0030*/ 	.short	0x0005
        /*0032*/ 	.short	0x0020
        /*0034*/ 	.byte	0x00, 0xf0, 0x11, 0x00


	//----- nvinfo : EIATTR_KPARAM_INFO
	.align		4
.L_1079:
        /*0038*/ 	.byte	0x04, 0x17
        /*003a*/ 	.short	(.L_1081 - .L_1080)
.L_1080:
        /*003c*/ 	.word	0x00000000
        /*0040*/ 	.short	0x0004
        /*0042*/ 	.short	0x001c
        /*0044*/ 	.byte	0x00, 0xf0, 0x11, 0x00


	//----- nvinfo : EIATTR_KPARAM_INFO
	.align		4
.L_1081:
        /*0048*/ 	.byte	0x04, 0x17
        /*004a*/ 	.short	(.L_1083 - .L_1082)
.L_1082:
        /*004c*/ 	.word	0x00000000
        /*0050*/ 	.short	0x0003
        /*0052*/ 	.short	0x0018
        /*0054*/ 	.byte	0x00, 0xf0, 0x11, 0x00


	//----- nvinfo : EIATTR_KPARAM_INFO
	.align		4
.L_1083:
        /*0058*/ 	.byte	0x04, 0x17
        /*005a*/ 	.short	(.L_1085 - .L_1084)
.L_1084:
        /*005c*/ 	.word	0x00000000
        /*0060*/ 	.short	0x0002
        /*0062*/ 	.short	0x0010
        /*0064*/ 	.byte	0x00, 0xf5, 0x21, 0x00


	//----- nvinfo : EIATTR_KPARAM_INFO
	.align		4
.L_1085:
        /*0068*/ 	.byte	0x04, 0x17
        /*006a*/ 	.short	(.L_1087 - .L_1086)
.L_1086:
        /*006c*/ 	.word	0x00000000
        /*0070*/ 	.short	0x0001
        /*0072*/ 	.short	0x0008
        /*0074*/ 	.byte	0x00, 0xf5, 0x21, 0x00


	//----- nvinfo : EIATTR_KPARAM_INFO
	.align		4
.L_1087:
        /*0078*/ 	.byte	0x04, 0x17
        /*007a*/ 	.short	(.L_1089 - .L_1088)
.L_1088:
        /*007c*/ 	.word	0x00000000
        /*0080*/ 	.short	0x0000
        /*0082*/ 	.short	0x0000
        /*0084*/ 	.byte	0x00, 0xf5, 0x21, 0x00


	//----- nvinfo : EIATTR_SPARSE_MMA_MASK
	.align		4
.L_1089:
        /*0088*/ 	.byte	0x03, 0x50
        /*008a*/ 	.short	0x0000


	//----- nvinfo : EIATTR_MAXREG_COUNT
	.align		4
        /*008c*/ 	.byte	0x03, 0x1b
        /*008e*/ 	.short	0x00ff


	//----- nvinfo : EIATTR_NUM_BARRIERS
	.align		4
        /*0090*/ 	.byte	0x02, 0x4c
        /*0092*/ 	.byte	0x01
	.zero		1


	//----- nvinfo : EIATTR_MERCURY_ISA_VERSION
	.align		4
        /*0094*/ 	.byte	0x03, 0x5f
        /*0096*/ 	.short	0x0101


	//----- nvinfo : EIATTR_VRC_CTA_INIT_COUNT
	.align		4
        /*0098*/ 	.byte	0x02, 0x4a
	.zero		1
	.zero		1


	//----- nvinfo : EIATTR_EXIT_INSTR_OFFSETS
	.align		4
        /*009c*/ 	.byte	0x04, 0x1c
        /*009e*/ 	.short	(.L_1091 - .L_1090)


	//   ....[0]....
.L_1090:
        /*00a0*/ 	.word	0x00003440


	//   ....[1]....
        /*00a4*/ 	.word	0x000034b0


	//----- nvinfo : EIATTR_CRS_STACK_SIZE
	.align		4
.L_1091:
        /*00a8*/ 	.byte	0x04, 0x1e
        /*00aa*/ 	.short	(.L_1093 - .L_1092)
.L_1092:
        /*00ac*/ 	.word	0x00000000


	//----- nvinfo : EIATTR_CBANK_PARAM_SIZE
	.align		4
.L_1093:
        /*00b0*/ 	.byte	0x03, 0x19
        /*00b2*/ 	.short	0x002c


	//----- nvinfo : EIATTR_PARAM_CBANK
	.align		4
        /*00b4*/ 	.byte	0x04, 0x0a
        /*00b6*/ 	.short	(.L_1095 - .L_1094)
	.align		4
.L_1094:
        /*00b8*/ 	.word	index@(.nv.constant0._Z20sgemm_vectorize_smemILi64ELi128ELi32ELi8ELi4EEvPKfS1_Pfiiiff)
        /*00bc*/ 	.short	0x0380
        /*00be*/ 	.short	0x002c


	//----- nvinfo : EIATTR_SW_WAR
	.align		4
.L_1095:
        /*00c0*/ 	.byte	0x04, 0x36
        /*00c2*/ 	.short	(.L_1097 - .L_1096)
.L_1096:
        /*00c4*/ 	.word	0x00000008
.L_1097:


//--------------------- .nv.info._Z20sgemm_vectorize_smemILi64ELi128ELi32ELi4ELi8EEvPKfS1_Pfiiiff --------------------------
	.section	.nv.info._Z20sgemm_vectorize_smemILi64ELi128ELi32ELi4ELi8EEvPKfS1_Pfiiiff,"",@"SHT_CUDA_INFO"
	.sectionflags	@""
	.align	4


	//----- nvinfo : EIATTR_CUDA_API_VERSION
	.align		4
        /*0000*/ 	.byte	0x04, 0x37
        /*0002*/ 	.short	(.L_1099 - .L_1098)
.L_1098:
        /*0004*/ 	.word	0x00000082


	//----- nvinfo : EIATTR_KPARAM_INFO
	.align		4
.L_1099:
        /*0008*/ 	.byte	0x04, 0x17
        /*000a*/ 	.short	(.L_1101 - .L_1100)
.L_1100:
        /*000c*/ 	.word	0x00000000
        /*0010*/ 	.short	0x0007
        /*0012*/ 	.short	0x0028
        /*0014*/ 	.byte	0x00, 0xf0, 0x11, 0x00


	//----- nvinfo : EIATTR_KPARAM_INFO
	.align		4
.L_1101:
        /*0018*/ 	.byte	0x04, 0x17
        /*001a*/ 	.short	(.L_1103 - .L_1102)
.L_1102:
        /*001c*/ 	.word	0x00000000
        /*0020*/ 	.short	0x0006
        /*0022*/ 	.short	0x0024
        /*0024*/ 	.byte	0x00, 0xf0, 0x11, 0x00


	//----- nvinfo : EIATTR_KPARAM_INFO
	.align		4
.L_1103:
        /*0028*/ 	.byte	0x04, 0x17
        /*002a*/ 	.short	(.L_1105 - .L_1104)
.L_1104:
        /*002c*/ 	.word	0x00000000
        /*0030*/ 	.short	0x0005
        /*0032*/ 	.short	0x0020
        /*0034*/ 	.byte	0x00, 0xf0, 0x11, 0x00


	//----- nvinfo : EIATTR_KPARAM_INFO
	.align		4
.L_1105:
        /*0038*/ 	.byte	0x04, 0x17
        /*003a*/ 	.short	(.L_1107 - .L_1106)
.L_1106:
        /*003c*/ 	.word	0x00000000
        /*0040*/ 	.short	0x0004
        /*0042*/ 	.short	0x001c
        /*0044*/ 	.byte	0x00, 0xf0, 0x11, 0x00


	//----- nvinfo : EIATTR_KPARAM_INFO
	.align		4
.L_1107:
        /*0048*/ 	.byte	0x04, 0x17
        /*004a*/ 	.short	(.L_1109 - .L_1108)
.L_1108:
        /*004c*/ 	.word	0x00000000
        /*0050*/ 	.short	0x0003
        /*0052*/ 	.short	0x0018
        /*0054*/ 	.byte	0x00, 0xf0, 0x11, 0x00


	//----- nvinfo : EIATTR_KPARAM_INFO
	.align		4
.L_1109:
        /*0058*/ 	.byte	0x04, 0x17
        /*005a*/ 	.short	(.L_1111 - .L_1110)
.L_1110:
        /*005c*/ 	.word	0x00000000
        /*0060*/ 	.short	0x0002
        /*0062*/ 	.short	0x0010
        /*0064*/ 	.byte	0x00, 0xf5, 0x21, 0x00


	//----- nvinfo : EIATTR_KPARAM_INFO
	.align		4
.L_1111:
        /*0068*/ 	.byte	0x04, 0x17
        /*006a*/ 	.short	(.L_1113 - .L_1112)
.L_1112:
        /*006c*/ 	.word	0x00000000
        /*0070*/ 	.short	0x0001
        /*0072*/ 	.short	0x0008
        /*0074*/ 	.byte	0x00, 0xf5, 0x21, 0x00


	//----- nvinfo : EIATTR_KPARAM_INFO
	.align		4
.L_1113:
        /*0078*/ 	.byte	0x04, 0x17
        /*007a*/ 	.short	(.L_1115 - .L_1114)
.L_1114:
        /*007c*/ 	.word	0x00000000
        /*0080*/ 	.short	0x0000
        /*0082*/ 	.short	0x0000
        /*0084*/ 	.byte	0x00, 0xf5, 0x21, 0x00


	//----- nvinfo : EIATTR_SPARSE_MMA_MASK
	.align		4
.L_1115:
        /*0088*/ 	.byte	0x03, 0x50
        /*008a*/ 	.short	0x0000


	//----- nvinfo : EIATTR_MAXREG_COUNT
	.align		4
        /*008c*/ 	.byte	0x03, 0x1b
        /*008e*/ 	.short	0x00ff


	//----- nvinfo : EIATTR_NUM_BARRIERS
	.align		4
        /*0090*/ 	.byte	0x02, 0x4c
        /*0092*/ 	.byte	0x01
	.zero		1


	//----- nvinfo : EIATTR_MERCURY_ISA_VERSION
	.align		4
        /*0094*/ 	.byte	0x03, 0x5f
        /*0096*/ 	.short	0x0101


	//----- nvinfo : EIATTR_VRC_CTA_INIT_COUNT
	.align		4
        /*0098*/ 	.byte	0x02, 0x4a
	.zero		1
	.zero		1


	//----- nvinfo : EIATTR_EXIT_INSTR_OFFSETS
	.align		4
        /*009c*/ 	.byte	0x04, 0x1c
        /*009e*/ 	.short	(.L_1117 - .L_1116)


	//   ....[0]....
.L_1116:
        /*00a0*/ 	.word	0x00003240


	//   ....[1]....
        /*00a4*/ 	.word	0x000032b0


	//----- nvinfo : EIATTR_CRS_STACK_SIZE
	.align		4
.L_1117:
        /*00a8*/ 	.byte	0x04, 0x1e
        /*00aa*/ 	.short	(.L_1119 - .L_1118)
.L_1118:
        /*00ac*/ 	.word	0x00000000


	//----- nvinfo : EIATTR_CBANK_PARAM_SIZE
	.align		4
.L_1119:
        /*00b0*/ 	.byte	0x03, 0x19
        /*00b2*/ 	.short	0x002c


	//----- nvinfo : EIATTR_PARAM_CBANK
	.align		4
        /*00b4*/ 	.byte	0x04, 0x0a
        /*00b6*/ 	.short	(.L_1121 - .L_1120)
	.align		4
.L_1120:
        /*00b8*/ 	.word	index@(.nv.constant0._Z20sgemm_vectorize_smemILi64ELi128ELi32ELi4ELi8EEvPKfS1_Pfiiiff)
        /*00bc*/ 	.short	0x0380
        /*00be*/ 	.short	0x002c


	//----- nvinfo : EIATTR_SW_WAR
	.align		4
.L_1121:
        /*00c0*/ 	.byte	0x04, 0x36
        /*00c2*/ 	.short	(.L_1123 - .L_1122)
.L_1122:
        /*00c4*/ 	.word	0x00000008
.L_1123:


//--------------------- .nv.info._Z20sgemm_vectorize_smemILi64ELi128ELi16ELi8ELi8EEvPKfS1_Pfiiiff --------------------------
	.section	.nv.info._Z20sgemm_vectorize_smemILi64ELi128ELi16ELi8ELi8EEvPKfS1_Pfiiiff,"",@"SHT_CUDA_INFO"
	.sectionflags	@""
	.align	4


	//----- nvinfo : EIATTR_CUDA_API_VERSION
	.align		4
        /*0000*/ 	.byte	0x04, 0x37
        /*0002*/ 	.short	(.L_1125 - .L_1124)
.L_1124:
        /*0004*/ 	.word	0x00000082


	//----- nvinfo : EIATTR_KPARAM_INFO
	.align		4
.L_1125:
        /*0008*/ 	.byte	0x04, 0x17
        /*000a*/ 	.short	(.L_1127 - .L_1126)
.L_1126:
        /*000c*/ 	.word	0x00000000
        /*0010*/ 	.short	0x0007
        /*0012*/ 	.short	0x0028
        /*0014*/ 	.byte	0x00, 0xf0, 0x11, 0x00


	//----- nvinfo : EIATTR_KPARAM_INFO
	.align		4
.L_1127:
        /*0018*/ 	.byte	0x04, 0x17
        /*001a*/ 	.short	(.L_1129 - .L_1128)
.L_1128:
        /*001c*/ 	.word	0x00000000
        /*0020*/ 	.short	0x0006
        /*0022*/ 	.short	0x0024
        /*0024*/ 	.byte	0x00, 0xf0, 0x11, 0x00


	//----- nvinfo : EIATTR_KPARAM_INFO
	.align		4
.L_1129:
        /*0028*/ 	.byte	0x04, 0x17
        /*002a*/ 	.short	(.L_1131 - .L_1130)
.L_1130:
        /*002c*/ 	.word	0x00000000
        /*0030*/ 	.short	0x0005
        /*0032*/ 	.short	0x0020
        /*0034*/ 	.byte	0x00, 0xf0, 0x11, 0x00


	//----- nvinfo : EIATTR_KPARAM_INFO
	.align		4
.L_1131:
        /*0038*/ 	.byte	0x04, 0x17
        /*003a*/ 	.short	(.L_1133 - .L_1132)
.L_1132:
        /*003c*/ 	.word	0x00000000
        /*0040*/ 	.short	0x0004
        /*0042*/ 	.short	0x001c
        /*0044*/ 	.byte	0x00, 0xf0, 0x11, 0x00


	//----- nvinfo : EIATTR_KPARAM_INFO
	.align		4
.L_1133:
        /*0048*/ 	.byte	0x04, 0x17
        /*004a*/ 	.short	(.L_1135 - .L_1134)
.L_1134:
        /*004c*/ 	.word	0x00000000
        /*0050*/ 	.short	0x0003
        /*0052*/ 	.short	0x0018
        /*0054*/ 	.byte	0x00, 0xf0, 0x11, 0x00


	//----- nvinfo : EIATTR_KPARAM_INFO
	.align		4
.L_1135:
        /*0058*/ 	.byte	0x04, 0x17
        /*005a*/ 	.short	(.L_1137 - .L_1136)
.L_1136:
        /*005c*/ 	.word	0x00000000
        /*0060*/ 	.short	0x0002
        /*0062*/ 	.short	0x0010
        /*0064*/ 	.byte	0x00, 0xf5, 0x21, 0x00


	//----- nvinfo : EIATTR_KPARAM_INFO
	.align		4
.L_1137:
        /*0068*/ 	.byte	0x04, 0x17
        /*006a*/ 	.short	(.L_1139 - .L_1138)
.L_1138:
        /*006c*/ 	.word	0x00000000
        /*0070*/ 	.short	0x0001
        /*0072*/ 	.short	0x0008
        /*0074*/ 	.byte	0x00, 0xf5, 0x21, 0x00


	//----- nvinfo : EIATTR_KPARAM_INFO
	.align		4
.L_1139:
        /*0078*/ 	.byte	0x04, 0x17
        /*007a*/ 	.short	(.L_1141 - .L_1140)
.L_1140:
        /*007c*/ 	.word	0x00000000
        /*0080*/ 	.short	0x0000
        /*0082*/ 	.short	0x0000
        /*0084*/ 	.byte	0x00, 0xf5, 0x21, 0x00


	//----- nvinfo : EIATTR_SPARSE_MMA_MASK
	.align		4
.L_1141:
        /*0088*/ 	.byte	0x03, 0x50
        /*008a*/ 	.short	0x0000


	//----- nvinfo : EIATTR_MAXREG_COUNT
	.align		4
        /*008c*/ 	.byte	0x03, 0x1b
        /*008e*/ 	.short	0x00ff


	//----- nvinfo : EIATTR_NUM_BARRIERS
	.align		4
        /*0090*/ 	.byte	0x02, 0x4c
        /*0092*/ 	.byte	0x01
	.zero		1


	//----- nvinfo : EIATTR_MERCURY_ISA_VERSION
	.align		4
        /*0094*/ 	.byte	0x03, 0x5f
        /*0096*/ 	.short	0x0101


	//----- nvinfo : EIATTR_VRC_CTA_INIT_COUNT
	.align		4
        /*0098*/ 	.byte	0x02, 0x4a
	.zero		1
	.zero		1


	//----- nvinfo : EIATTR_EXIT_INSTR_OFFSETS
	.align		4
        /*009c*/ 	.byte	0x04, 0x1c
        /*009e*/ 	.short	(.L_1143 - .L_1142)


	//   ....[0]....
.L_1142:
        /*00a0*/ 	.word	0x00003eb0


	//   ....[1]....
        /*00a4*/ 	.word	0x00003f20


	//----- nvinfo : EIATTR_CRS_STACK_SIZE
	.align		4
.L_1143:
        /*00a8*/ 	.byte	0x04, 0x1e
        /*00aa*/ 	.short	(.L_1145 - .L_1144)
.L_1144:
        /*00ac*/ 	.word	0x00000000


	//----- nvinfo : EIATTR_CBANK_PARAM_SIZE
	.align		4
.L_1145:
        /*00b0*/ 	.byte	0x03, 0x19
        /*00b2*/ 	.short	0x002c


	//----- nvinfo : EIATTR_PARAM_CBANK
	.align		4
        /*00b4*/ 	.byte	0x04, 0x0a
        /*00b6*/ 	.short	(.L_1147 - .L_1146)
	.align		4
.L_1146:
        /*00b8*/ 	.word	index@(.nv.constant0._Z20sgemm_vectorize_smemILi64ELi128ELi16ELi8ELi8EEvPKfS1_Pfiiiff)
        /*00bc*/ 	.short	0x0380
        /*00be*/ 	.short	0x002c


	//----- nvinfo : EIATTR_SW_WAR
	.align		4
.L_1147:
        /*00c0*/ 	.byte	0x04, 0x36
        /*00c2*/ 	.short	(.L_1149 - .L_1148)
.L_1148:
        /*00c4*/ 	.word	0x00000008
.L_1149:


//--------------------- .nv.info._Z20sgemm_vectorize_smemILi64ELi128ELi16ELi8ELi4EEvPKfS1_Pfiiiff --------------------------
	.section	.nv.info._Z20sgemm_vectorize_smemILi64ELi128ELi16ELi8ELi4EEvPKfS1_Pfiiiff,"",@"SHT_CUDA_INFO"
	.sectionflags	@""
	.align	4


	//----- nvinfo : EIATTR_CUDA_API_VERSION
	.align		4
        /*0000*/ 	.byte	0x04, 0x37
        /*0002*/ 	.short	(.L_1151 - .L_1150)
.L_1150:
        /*0004*/ 	.word	0x00000082


	//----- nvinfo : EIATTR_KPARAM_INFO
	.align		4
.L_1151:
        /*0008*/ 	.byte	0x04, 0x17
        /*000a*/ 	.short	(.L_1153 - .L_1152)
.L_1152:
        /*000c*/ 	.word	0x00000000
        /*0010*/ 	.short	0x0007
        /*0012*/ 	.short	0x0028
        /*0014*/ 	.byte	0x00, 0xf0, 0x11, 0x00


	//----- nvinfo : EIATTR_KPARAM_INFO
	.align		4
.L_1153:
        /*0018*/ 	.byte	0x04, 0x17
        /*001a*/ 	.short	(.L_1155 - .L_1154)
.L_1154:
        /*001c*/ 	.word	0x00000000
        /*0020*/ 	.short	0x0006
        /*0022*/ 	.short	0x0024
        /*0024*/ 	.byte	0x00, 0xf0, 0x11, 0x00


	//----- nvinfo : EIATTR_KPARAM_INFO
	.align		4
.L_1155:
        /*0028*/ 	.byte	0x04, 0x17
        /*002a*/ 	.short	(.L_1157 - .L_1156)
.L_1156:
        /*002c*/ 	.word	0x00000000
        /*0030*/ 	.short	0x0005
        /*0032*/ 	.short	0x0020
        /*0034*/ 	.byte	0x00, 0xf0, 0x11, 0x00


	//----- nvinfo : EIATTR_KPARAM_INFO
	.align		4
.L_1157:
        /*0038*/ 	.byte	0x04, 0x17
        /*003a*/ 	.short	(.L_1159 - .L_1158)
.L_1158:
        /*003c*/ 	.word	0x00000000
        /*0040*/ 	.short	0x0004
        /*0042*/ 	.short	0x001c
        /*0044*/ 	.byte	0x00, 0xf0, 0x11, 0x00


	//----- nvinfo : EIATTR_KPARAM_INFO
	.align		4
.L_1159:
        /*0048*/ 	.byte	0x04, 0x17
        /*004a*/ 	.short	(.L_1161 - .L_1160)
.L_1160:
        /*004c*/ 	.word	0x00000000
        /*0050*/ 	.short	0x0003
        /*0052*/ 	.short	0x0018
        /*0054*/ 	.byte	0x00, 0xf0, 0x11, 0x00


	//----- nvinfo : EIATTR_KPARAM_INFO
	.align		4
.L_1161:
        /*0058*/ 	.byte	0x04, 0x17
        /*005a*/ 	.short	(.L_1163 - .L_1162)
.L_1162:
        /*005c*/ 	.word	0x00000000
        /*0060*/ 	.short	0x0002
        /*0062*/ 	.short	0x0010
        /*0064*/ 	.byte	0x00, 0xf5, 0x21, 0x00


	//----- nvinfo : EIATTR_KPARAM_INFO
	.align		4
.L_1163:
        /*0068*/ 	.byte	0x04, 0x17
        /*006a*/ 	.short	(.L_1165 - .L_1164)
.L_1164:
        /*006c*/ 	.word	0x00000000
        /*0070*/ 	.short	0x0001
        /*0072*/ 	.short	0x0008
        /*0074*/ 	.byte	0x00, 0xf5, 0x21, 0x00


	//----- nvinfo : EIATTR_KPARAM_INFO
	.align		4
.L_1165:
        /*0078*/ 	.byte	0x04, 0x17
        /*007a*/ 	.short	(.L_1167 - .L_1166)
.L_1166:
        /*007c*/ 	.word	0x00000000
        /*0080*/ 	.short	0x0000
        /*0082*/ 	.short	0x0000
        /*0084*/ 	.byte	0x00, 0xf5, 0x21, 0x00


	//----- nvinfo : EIATTR_SPARSE_MMA_MASK
	.align		4
.L_1167:
        /*0088*/ 	.byte	0x03, 0x50
        /*008a*/ 	.short	0x0000


	//----- nvinfo : EIATTR_MAXREG_COUNT
	.align		4
        /*008c*/ 	.byte	0x03, 0x1b
        /*008e*/ 	.short	0x00ff


	//----- nvinfo : EIATTR_NUM_BARRIERS
	.align		4
        /*0090*/ 	.byte	0x02, 0x4c
        /*0092*/ 	.byte	0x01
	.zero		1


	//----- nvinfo : EIATTR_MERCURY_ISA_VERSION
	.align		4
        /*0094*/ 	.byte	0x03, 0x5f
        /*0096*/ 	.short	0x0101


	//----- nvinfo : EIATTR_VRC_CTA_INIT_COUNT
	.align		4
        /*0098*/ 	.byte	0x02, 0x4a
	.zero		1
	.zero		1


	//----- nvinfo : EIATTR_EXIT_INSTR_OFFSETS
	.align		4
        /*009c*/ 	.byte	0x04, 0x1c
        /*009e*/ 	.short	(.L_1169 - .L_1168)


	//   ....[0]....
.L_1168:
        /*00a0*/ 	.word	0x00003440


	//   ....[1]....
        /*00a4*/ 	.word	0x000034b0


	//----- nvinfo : EIATTR_CRS_STACK_SIZE
	.align		4
.L_1169:
        /*00a8*/ 	.byte	0x04, 0x1e
        /*00aa*/ 	.short	(.L_1171 - .L_1170)
.L_1170:
        /*00ac*/ 	.word	0x00000000


	//----- nvinfo : EIATTR_CBANK_PARAM_SIZE
	.align		4
.L_1171:
        /*00b0*/ 	.byte	0x03, 0x19
        /*00b2*/ 	.short	0x002c


	//----- nvinfo : EIATTR_PARAM_CBANK
	.align		4
        /*00b4*/ 	.byte	0x04, 0x0a
        /*00b6*/ 	.short	(.L_1173 - .L_1172)
	.align		4
.L_1172:
        /*00b8*/ 	.word	index@(.nv.constant0._Z20sgemm_vectorize_smemILi64ELi128ELi16ELi8ELi4EEvPKfS1_Pfiiiff)
        /*00bc*/ 	.short	0x0380
        /*00be*/ 	.short	0x002c


	//----- nvinfo : EIATTR_SW_WAR
	.align		4
.L_1173:
        /*00c0*/ 	.byte	0x04, 0x36
        /*00c2*/ 	.short	(.L_1175 - .L_1174)
.L_1174:
        /*00c4*/ 	.word	0x00000008
.L_1175:


//--------------------- .nv.info._Z20sgemm_vectorize_smemILi64ELi128ELi16ELi4ELi8EEvPKfS1_Pfiiiff --------------------------
	.section	.nv.info._Z20sgemm_vectorize_smemILi64ELi128ELi16ELi4ELi8EEvPKfS1_Pfiiiff,"",@"SHT_CUDA_INFO"
	.sectionflags	@""
	.align	4


	//----- nvinfo : EIATTR_CUDA_API_VERSION
	.align		4
        /*0000*/ 	.byte	0x04, 0x37
        /*0002*/ 	.short	(.L_1177 - .L_1176)
.L_1176:
        /*0004*/ 	.word	0x00000082


	//----- nvinfo : EIATTR_KPARAM_INFO
	.align		4
.L_1177:
        /*0008*/ 	.byte	0x04, 0x17
        /*000a*/ 	.short	(.L_1179 - .L_1178)
.L_1178:
        /*000c*/ 	.word	0x00000000
        /*0010*/ 	.short	0x0007
        /*0012*/ 	.short	0x0028
        /*0014*/ 	.byte	0x00, 0xf0, 0x11, 0x00


	//----- nvinfo : EIATTR_KPARAM_INFO
	.align		4
.L_1179:
        /*0018*/ 	.byte	0x04, 0x17
        /*001a*/ 	.short	(.L_1181 - .L_1180)
.L_1180:
        /*001c*/ 	.word	0x00000000
        /*0020*/ 	.short	0x0006
        /*0022*/ 	.short	0x0024
        /*0024*/ 	.byte	0x00, 0xf0, 0x11, 0x00


	//----- nvinfo : EIATTR_KPARAM_INFO
	.align		4
.L_1181:
        /*0028*/ 	.byte	0x04, 0x17
        /*002a*/ 	.short	(.L_1183 - .L_1182)
.L_1182:
        /*002c*/ 	.word	0x00000000
        /*0030*/ 	.short	0x0005
        /*0032*/ 	.short	0x0020
        /*0034*/ 	.byte	0x00, 0xf0, 0x11, 0x00


	//----- nvinfo : EIATTR_KPARAM_INFO
	.align		4
.L_1183:
        /*0038*/ 	.byte	0x04, 0x17
        /*003a*/ 	.short	(.L_1185 - .L_1184)
.L_1184:
        /*003c*/ 	.word	0x00000000
        /*0040*/ 	.short	0x0004
        /*0042*/ 	.short	0x001c
        /*0044*/ 	.byte	0x00, 0xf0, 0x11, 0x00


	//----- nvinfo : EIATTR_KPARAM_INFO
	.align		4
.L_1185:
        /*0048*/ 	.byte	0x04, 0x17
        /*004a*/ 	.short	(.L_1187 - .L_1186)
.L_1186:
        /*004c*/ 	.word	0x00000000
        /*0050*/ 	.short	0x0003
        /*0052*/ 	.short	0x0018
        /*0054*/ 	.byte	0x00, 0xf0, 0x11, 0x00


	//----- nvinfo : EIATTR_KPARAM_INFO
	.align		4
.L_1187:
        /*0058*/ 	.byte	0x04, 0x17
        /*005a*/ 	.short	(.L_1189 - .L_1188)
.L_1188:
        /*005c*/ 	.word	0x00000000
        /*0060*/ 	.short	0x0002
        /*0062*/ 	.short	0x0010
        /*0064*/ 	.byte	0x00, 0xf5, 0x21, 0x00


	//----- nvinfo : EIATTR_KPARAM_INFO
	.align		4
.L_1189:
        /*0068*/ 	.byte	0x04, 0x17
        /*006a*/ 	.short	(.L_1191 - .L_1190)
.L_1190:
        /*006c*/ 	.word	0x00000000
        /*0070*/ 	.short	0x0001
        /*0072*/ 	.short	0x0008
        /*0074*/ 	.byte	0x00, 0xf5, 0x21, 0x00


	//----- nvinfo : EIATTR_KPARAM_INFO
	.align		4
.L_1191:
        /*0078*/ 	.byte	0x04, 0x17
        /*007a*/ 	.short	(.L_1193 - .L_1192)
.L_1192:
        /*007c*/ 	.word	0x00000000
        /*0080*/ 	.short	0x0000
        /*0082*/ 	.short	0x0000
        /*0084*/ 	.byte	0x00, 0xf5, 0x21, 0x00


	//----- nvinfo : EIATTR_SPARSE_MMA_MASK
	.align		4
.L_1193:
        /*0088*/ 	.byte	0x03, 0x50
        /*008a*/ 	.short	0x0000


	//----- nvinfo : EIATTR_MAXREG_COUNT
	.align		4
        /*008c*/ 	.byte	0x03, 0x1b
        /*008e*/ 	.short	0x00ff


	//----- nvinfo : EIATTR_NUM_BARRIERS
	.align		4
        /*0090*/ 	.byte	0x02, 0x4c
        /*0092*/ 	.byte	0x01
	.zero		1


	//----- nvinfo : EIATTR_MERCURY_ISA_VERSION
	.align		4
        /*0094*/ 	.byte	0x03, 0x5f
        /*0096*/ 	.short	0x0101


	//----- nvinfo : EIATTR_VRC_CTA_INIT_COUNT
	.align		4
        /*0098*/ 	.byte	0x02, 0x4a
	.zero		1
	.zero		1


	//----- nvinfo : EIATTR_EXIT_INSTR_OFFSETS
	.align		4
        /*009c*/ 	.byte	0x04, 0x1c
        /*009e*/ 	.short	(.L_1195 - .L_1194)


	//   ....[0]....
.L_1194:
        /*00a0*/ 	.word	0x00003240


	//   ....[1]....
        /*00a4*/ 	.word	0x000032b0


	//----- nvinfo : EIATTR_CRS_STACK_SIZE
	.align		4
.L_1195:
        /*00a8*/ 	.byte	0x04, 0x1e
        /*00aa*/ 	.short	(.L_1197 - .L_1196)
.L_1196:
        /*00ac*/ 	.word	0x00000000


	//----- nvinfo : EIATTR_CBANK_PARAM_SIZE
	.align		4
.L_1197:
        /*00b0*/ 	.byte	0x03, 0x19
        /*00b2*/ 	.short	0x002c


	//----- nvinfo : EIATTR_PARAM_CBANK
	.align		4
        /*00b4*/ 	.byte	0x04, 0x0a
        /*00b6*/ 	.short	(.L_1199 - .L_1198)
	.align		4
.L_1198:
        /*00b8*/ 	.word	index@(.nv.constant0._Z20sgemm_vectorize_smemILi64ELi128ELi16ELi4ELi8EEvPKfS1_Pfiiiff)
        /*00bc*/ 	.short	0x0380
        /*00be*/ 	.short	0x002c


	//----- nvinfo : EIATTR_SW_WAR
	.align		4
.L_1199:
        /*00c0*/ 	.byte	0x04, 0x36
        /*00c2*/ 	.short	(.L_1201 - .L_1200)
.L_1200:
        /*00c4*/ 	.word	0x00000008
.L_1201:


//--------------------- .nv.info._Z20sgemm_vectorize_smemILi64ELi128ELi8ELi8ELi8EEvPKfS1_Pfiiiff --------------------------
	.section	.nv.info._Z20sgemm_vectorize_smemILi64ELi128ELi8ELi8ELi8EEvPKfS1_Pfiiiff,"",@"SHT_CUDA_INFO"
	.sectionflags	@""
	.align	4


	//----- nvinfo : EIATTR_CUDA_API_VERSION
	.align		4
        /*0000*/ 	.byte	0x04, 0x37
        /*0002*/ 	.short	(.L_1203 - .L_1202)
.L_1202:
        /*0004*/ 	.word	0x00000082


	//----- nvinfo : EIATTR_KPARAM_INFO
	.align		4
.L_1203:
        /*0008*/ 	.byte	0x04, 0x17
        /*000a*/ 	.short	(.L_1205 - .L_1204)
.L_1204:
        /*000c*/ 	.word	0x00000000
        /*0010*/ 	.short	0x0007
        /*0012*/ 	.short	0x0028
        /*0014*/ 	.byte	0x00, 0xf0, 0x11, 0x00


	//----- nvinfo : EIATTR_KPARAM_INFO
	.align		4
.L_1205:
        /*0018*/ 	.byte	0x04, 0x17
        /*001a*/ 	.short	(.L_1207 - .L_1206)
.L_1206:
        /*001c*/ 	.word	0x00000000
        /*0020*/ 	.short	0x0006
        /*0022*/ 	.short	0x0024
        /*0024*/ 	.byte	0x00, 0xf0, 0x11, 0x00


	//----- nvinfo : EIATTR_KPARAM_INFO
	.align		4
.L_1207:
        /*0028*/ 	.byte	0x04, 0x17
        /*002a*/ 	.short	(.L_1209 - .L_1208)
.L_1208:
        /*002c*/ 	.word	0x00000000
        /*0030*/ 	.short	0x0005
        /*0032*/ 	.short	0x0020
        /*0034*/ 	.byte	0x00, 0xf0, 0x11, 0x00


	//----- nvinfo : EIATTR_KPARAM_INFO
	.align		4
.L_1209:
        /*0038*/ 	.byte	0x04, 0x17
        /*003a*/ 	.short	(.L_1211 - .L_1210)
.L_1210:
        /*003c*/ 	.word	0x00000000
        /*0040*/ 	.short	0x0004
        /*0042*/ 	.short	0x001c
        /*0044*/ 	.byte	0x00, 0xf0, 0x11, 0x00


	//----- nvinfo : EIATTR_KPARAM_INFO
	.align		4
.L_1211:
        /*0048*/ 	.byte	0x04, 0x17
        /*004a*/ 	.short	(.L_1213 - .L_1212)
.L_1212:
        /*004c*/ 	.word	0x00000000
        /*0050*/ 	.short	0x0003
        /*0052*/ 	.short	0x0018
        /*0054*/ 	.byte	0x00, 0xf0, 0x11, 0x00


	//----- nvinfo : EIATTR_KPARAM_INFO
	.align		4
.L_1213:
        /*0058*/ 	.byte	0x04, 0x17
        /*005a*/ 	.short	(.L_1215 - .L_1214)
.L_1214:
        /*005c*/ 	.word	0x00000000
        /*0060*/ 	.short	0x0002
        /*0062*/ 	.short	0x0010
        /*0064*/ 	.byte	0x00, 0xf5, 0x21, 0x00


	//----- nvinfo : EIATTR_KPARAM_INFO
	.align		4
.L_1215:
        /*0068*/ 	.byte	0x04, 0x17
        /*006a*/ 	.short	(.L_1217 - .L_1216)
.L_1216:
        /*006c*/ 	.word	0x00000000
        /*0070*/ 	.short	0x0001
        /*0072*/ 	.short	0x0008
        /*0074*/ 	.byte	0x00, 0xf5, 0x21, 0x00


	//----- nvinfo : EIATTR_KPARAM_INFO
	.align		4
.L_1217:
        /*0078*/ 	.byte	0x04, 0x17
        /*007a*/ 	.short	(.L_1219 - .L_1218)
.L_1218:
        /*007c*/ 	.word	0x00000000
        /*0080*/ 	.short	0x0000
        /*0082*/ 	.short	0x0000
        /*0084*/ 	.byte	0x00, 0xf5, 0x21, 0x00


	//----- nvinfo : EIATTR_SPARSE_MMA_MASK
	.align		4
.L_1219:
        /*0088*/ 	.byte	0x03, 0x50
        /*008a*/ 	.short	0x0000


	//----- nvinfo : EIATTR_MAXREG_COUNT
	.align		4
        /*008c*/ 	.byte	0x03, 0x1b
        /*008e*/ 	.short	0x00ff


	//----- nvinfo : EIATTR_NUM_BARRIERS
	.align		4
        /*0090*/ 	.byte	0x02, 0x4c
        /*0092*/ 	.byte	0x01
	.zero		1


	//----- nvinfo : EIATTR_MERCURY_ISA_VERSION
	.align		4
        /*0094*/ 	.byte	0x03, 0x5f
        /*0096*/ 	.short	0x0101


	//----- nvinfo : EIATTR_VRC_CTA_INIT_COUNT
	.align		4
        /*0098*/ 	.byte	0x02, 0x4a
	.zero		1
	.zero		1


	//----- nvinfo : EIATTR_EXIT_INSTR_OFFSETS
	.align		4
        /*009c*/ 	.byte	0x04, 0x1c
        /*009e*/ 	.short	(.L_1221 - .L_1220)


	//   ....[0]....
.L_1220:
        /*00a0*/ 	.word	0x00003f20


	//   ....[1]....
        /*00a4*/ 	.word	0x00003f90


	//----- nvinfo : EIATTR_CRS_STACK_SIZE
	.align		4
.L_1221:
        /*00a8*/ 	.byte	0x04, 0x1e
        /*00aa*/ 	.short	(.L_1223 - .L_1222)
.L_1222:
        /*00ac*/ 	.word	0x00000000


	//----- nvinfo : EIATTR_CBANK_PARAM_SIZE
	.align		4
.L_1223:
        /*00b0*/ 	.byte	0x03, 0x19
        /*00b2*/ 	.short	0x002c


	//----- nvinfo : EIATTR_PARAM_CBANK
	.align		4
        /*00b4*/ 	.byte	0x04, 0x0a
        /*00b6*/ 	.short	(.L_1225 - .L_1224)
	.align		4
.L_1224:
        /*00b8*/ 	.word	index@(.nv.constant0._Z20sgemm_vectorize_smemILi64ELi128ELi8ELi8ELi8EEvPKfS1_Pfiiiff)
        /*00bc*/ 	.short	0x0380
        /*00be*/ 	.short	0x002c


	//----- nvinfo : EIATTR_SW_WAR
	.align		4
.L_1225:
        /*00c0*/ 	.byte	0x04, 0x36
        /*00c2*/ 	.short	(.L_1227 - .L_1226)
.L_1226:
        /*00c4*/ 	.word	0x00000008
.L_1227:


//--------------------- .nv.info._Z20sgemm_vectorize_smemILi64ELi128ELi8ELi8ELi4EEvPKfS1_Pfiiiff --------------------------
	.section	.nv.info._Z20sgemm_vectorize_smemILi64ELi128ELi8ELi8ELi4EEvPKfS1_Pfiiiff,"",@"SHT_CUDA_INFO"
	.sectionflags	@""
	.align	4


	//----- nvinfo : EIATTR_CUDA_API_VERSION
	.align		4
        /*0000*/ 	.byte	0x04, 0x37
        /*0002*/ 	.short	(.L_1229 - .L_1228)
.L_1228:
        /*0004*/ 	.word	0x00000082


	//----- nvinfo : EIATTR_KPARAM_INFO
	.align		4
.L_1229:
        /*0008*/ 	.byte	0x04, 0x17
        /*000a*/ 	.short	(.L_1231 - .L_1230)
.L_1230:
        /*000c*/ 	.word	0x00000000
        /*0010*/ 	.short	0x0007
        /*0012*/ 	.short	0x0028
        /*0014*/ 	.byte	0x00, 0xf0, 0x11, 0x00


	//----- nvinfo : EIATTR_KPARAM_INFO
	.align		4
.L_1231:
        /*0018*/ 	.byte	0x04, 0x17
        /*001a*/ 	.short	(.L_1233 - .L_1232)
.L_1232:
        /*001c*/ 	.word	0x00000000
        /*0020*/ 	.short	0x0006
        /*0022*/ 	.short	0x0024
        /*0024*/ 	.byte	0x00, 0xf0, 0x11, 0x00


	//----- nvinfo : EIATTR_KPARAM_INFO
	.align		4
.L_1233:
        /*0028*/ 	.byte	0x04, 0x17
        /*002a*/ 	.short	(.L_1235 - .L_1234)
.L_1234:
        /*002c*/ 	.word	0x00000000
        /*0030*/ 	.short	0x0005
        /*0032*/ 	.short	0x0020
        /*0034*/ 	.byte	0x00, 0xf0, 0x11, 0x00


	//----- nvinfo : EIATTR_KPARAM_INFO
	.align		4
.L_1235:
        /*0038*/ 	.byte	0x04, 0x17
        /*003a*/ 	.short	(.L_1237 - .L_1236)
.L_1236:
        /*003c*/ 	.word	0x00000000
        /*0040*/ 	.short	0x0004
        /*0042*/ 	.short	0x001c
        /*0044*/ 	.byte	0x00, 0xf0, 0x11, 0x00


	//----- nvinfo : EIATTR_KPARAM_INFO
	.align		4
.L_1237:
        /*0048*/ 	.byte	0x04, 0x17
        /*004a*/ 	.short	(.L_1239 - .L_1238)
.L_1238:
        /*004c*/ 	.word	0x00000000
        /*0050*/ 	.short	0x0003
        /*0052*/ 	.short	0x0018
        /*0054*/ 	.byte	0x00, 0xf0, 0x11, 0x00


	//----- nvinfo : EIATTR_KPARAM_INFO
	.align		4
.L_1239:
        /*0058*/ 	.byte	0x04, 0x17
        /*005a*/ 	.short	(.L_1241 - .L_1240)
.L_1240:
        /*005c*/ 	.word	0x00000000
        /*0060*/ 	.short	0x0002
        /*0062*/ 	.short	0x0010
        /*0064*/ 	.byte	0x00, 0xf5, 0x21, 0x00


	//----- nvinfo : EIATTR_KPARAM_INFO
	.align		4
.L_1241:
        /*0068*/ 	.byte	0x04, 0x17
        /*006a*/ 	.short	(.L_1243 - .L_1242)
.L_1242:
        /*006c*/ 	.word	0x00000000
        /*0070*/ 	.short	0x0001
        /*0072*/ 	.short	0x0008
        /*0074*/ 	.byte	0x00, 0xf5, 0x21, 0x00


	//----- nvinfo : EIATTR_KPARAM_INFO
	.align		4
.L_1243:
        /*0078*/ 	.byte	0x04, 0x17
        /*007a*/ 	.short	(.L_1245 - .L_1244)
.L_1244:
        /*007c*/ 	.word	0x00000000
        /*0080*/ 	.short	0x0000
        /*0082*/ 	.short	0x0000
        /*0084*/ 	.byte	0x00, 0xf5, 0x21, 0x00


	//----- nvinfo : EIATTR_SPARSE_MMA_MASK
	.align		4
.L_1245:
        /*0088*/ 	.byte	0x03, 0x50
        /*008a*/ 	.short	0x0000


	//----- nvinfo : EIATTR_MAXREG_COUNT
	.align		4
        /*008c*/ 	.byte	0x03, 0x1b
        /*008e*/ 	.short	0x00ff


	//----- nvinfo : EIATTR_NUM_BARRIERS
	.align		4
        /*0090*/ 	.byte	0x02, 0x4c
        /*0092*/ 	.byte	0x01
	.zero		1


	//----- nvinfo : EIATTR_MERCURY_ISA_VERSION
	.align		4
        /*0094*/ 	.byte	0x03, 0x5f
        /*0096*/ 	.short	0x0101


	//----- nvinfo : EIATTR_VRC_CTA_INIT_COUNT
	.align		4
        /*0098*/ 	.byte	0x02, 0x4a
	.zero		1
	.zero		1


	//----- nvinfo : EIATTR_EXIT_INSTR_OFFSETS
	.align		4
        /*009c*/ 	.byte	0x04, 0x1c
        /*009e*/ 	.short	(.L_1247 - .L_1246)


	//   ....[0]....
.L_1246:
        /*00a0*/ 	.word	0x000033d0


	//   ....[1]....
        /*00a4*/ 	.word	0x00003440


	//----- nvinfo : EIATTR_CRS_STACK_SIZE
	.align		4
.L_1247:
        /*00a8*/ 	.byte	0x04, 0x1e
        /*00aa*/ 	.short	(.L_1249 - .L_1248)
.L_1248:
        /*00ac*/ 	.word	0x00000000


	//----- nvinfo : EIATTR_CBANK_PARAM_SIZE
	.align		4
.L_1249:
        /*00b0*/ 	.byte	0x03, 0x19
        /*00b2*/ 	.short	0x002c


	//----- nvinfo : EIATTR_PARAM_CBANK
	.align		4
        /*00b4*/ 	.byte	0x04, 0x0a
        /*00b6*/ 	.short	(.L_1251 - .L_1250)
	.align		4
.L_1250:
        /*00b8*/ 	.word	index@(.nv.constant0._Z20sgemm_vectorize_smemILi64ELi128ELi8ELi8ELi4EEvPKfS1_Pfiiiff)
        /*00bc*/ 	.short	0x0380
        /*00be*/ 	.short	0x002c


	//----- nvinfo : EIATTR_SW_WAR
	.align		4
.L_1251:
        /*00c0*/ 	.byte	0x04, 0x36
        /*00c2*/ 	.short	(.L_1253 - .L_1252)
.L_1252:
        /*00c4*/ 	.word	0x00000008
.L_1253:


//--------------------- .nv.info._Z20sgemm_vectorize_smemILi64ELi128ELi8ELi4ELi8EEvPKfS1_Pfiiiff --------------------------
	.section	.nv.info._Z20sgemm_vectorize_smemILi64ELi128ELi8ELi4ELi8EEvPKfS1_Pfiiiff,"",@"SHT_CUDA_INFO"
	.sectionflags	@""
	.align	4


	//----- nvinfo : EIATTR_CUDA_API_VERSION
	.align		4
        /*0000*/ 	.byte	0x04, 0x37
        /*0002*/ 	.short	(.L_1255 - .L_1254)
.L_1254:
        /*0004*/ 	.word	0x00000082


	//----- nvinfo : EIATTR_KPARAM_INFO
	.align		4
.L_1255:
        /*0008*/ 	.byte	0x04, 0x17
        /*000a*/ 	.short	(.L_1257 - .L_1256)
.L_1256:
        /*000c*/ 	.word	0x00000000
        /*0010*/ 	.short	0x0007
        /*0012*/ 	.short	0x0028
        /*0014*/ 	.byte	0x00, 0xf0, 0x11, 0x00


	//----- nvinfo : EIATTR_KPARAM_INFO
	.align		4
.L_1257:
        /*0018*/ 	.byte	0x04, 0x17
        /*001a*/ 	.short	(.L_1259 - .L_1258)
.L_1258:
        /*001c*/ 	.word	0x00000000
        /*0020*/ 	.short	0x0006
        /*0022*/ 	.short	0x0024
        /*0024*/ 	.byte	0x00, 0xf0, 0x11, 0x00


	//----- nvinfo : EIATTR_KPARAM_INFO
	.align		4
.L_1259:
        /*0028*/ 	.byte	0x04, 0x17
        /*002a*/ 	.short	(.L_1261 - .L_1260)
.L_1260:
        /*002c*/ 	.word	0x00000000
        /*0030*/ 	.short	0x0005
        /*0032*/ 	.short	0x0020
        /*0034*/ 	.byte	0x00, 0xf0, 0x11, 0x00


	//----- nvinfo : EIATTR_KPARAM_INFO
	.align		4
.L_1261:
        /*0038*/ 	.byte	0x04, 0x17
        /*003a*/ 	.short	(.L_1263 - .L_1262)
.L_1262:
        /*003c*/ 	.word	0x00000000
        /*0040*/ 	.short	0x0004
        /*0042*/ 	.short	0x001c
        /*0044*/ 	.byte	0x00, 0xf0, 0x11, 0x00


	//----- nvinfo : EIATTR_KPARAM_INFO
	.align		4
.L_1263:
        /*0048*/ 	.byte	0x04, 0x17
        /*004a*/ 	.short	(.L_1265 - .L_1264)
.L_1264:
        /*004c*/ 	.word	0x00000000
        /*0050*/ 	.short	0x0003
        /*0052*/ 	.short	0x0018
        /*0054*/ 	.byte	0x00, 0xf0, 0x11, 0x00


	//----- nvinfo : EIATTR_KPARAM_INFO
	.align		4
.L_1265:
        /*0058*/ 	.byte	0x04, 0x17
        /*005a*/ 	.short	(.L_1267 - .L_1266)
.L_1266:
        /*005c*/ 	.word	0x00000000
        /*0060*/ 	.short	0x0002
        /*0062*/ 	.short	0x0010
        /*0064*/ 	.byte	0x00, 0xf5, 0x21, 0x00


	//----- nvinfo : EIATTR_KPARAM_INFO
	.align		4
.L_1267:
        /*0068*/ 	.byte	0x04, 0x17
        /*006a*/ 	.short	(.L_1269 - .L_1268)
.L_1268:
        /*006c*/ 	.word	0x00000000
        /*0070*/ 	.short	0x0001
        /*0072*/ 	.short	0x0008
        /*0074*/ 	.byte	0x00, 0xf5, 0x21, 0x00


	//----- nvinfo : EIATTR_KPARAM_INFO
	.align		4
.L_1269:
        /*0078*/ 	.byte	0x04, 0x17
        /*007a*/ 	.short	(.L_1271 - .L_1270)
.L_1270:
        /*007c*/ 	.word	0x00000000
        /*0080*/ 	.short	0x0000
        /*0082*/ 	.short	0x0000
        /*0084*/ 	.byte	0x00, 0xf5, 0x21, 0x00


	//----- nvinfo : EIATTR_SPARSE_MMA_MASK
	.align		4
.L_1271:
        /*0088*/ 	.byte	0x03, 0x50
        /*008a*/ 	.short	0x0000


	//----- nvinfo : EIATTR_MAXREG_COUNT
	.align		4
        /*008c*/ 	.byte	0x03, 0x1b
        /*008e*/ 	.short	0x00ff


	//----- nvinfo : EIATTR_NUM_BARRIERS
	.align		4
        /*0090*/ 	.byte	0x02, 0x4c
        /*0092*/ 	.byte	0x01
	.zero		1


	//----- nvinfo : EIATTR_MERCURY_ISA_VERSION
	.align		4
        /*0094*/ 	.byte	0x03, 0x5f
        /*0096*/ 	.short	0x0101


	//----- nvinfo : EIATTR_VRC_CTA_INIT_COUNT
	.align		4
        /*0098*/ 	.byte	0x02, 0x4a
	.zero		1
	.zero		1


	//----- nvinfo : EIATTR_EXIT_INSTR_OFFSETS
	.align		4
        /*009c*/ 	.byte	0x04, 0x1c
        /*009e*/ 	.short	(.L_1273 - .L_1272)


	//   ....[0]....
.L_1272:
        /*00a0*/ 	.word	0x00003340


	//   ....[1]....
        /*00a4*/ 	.word	0x000033b0


	//----- nvinfo : EIATTR_CRS_STACK_SIZE
	.align		4
.L_1273:
        /*00a8*/ 	.byte	0x04, 0x1e
        /*00aa*/ 	.short	(.L_1275 - .L_1274)
.L_1274:
        /*00ac*/ 	.word	0x00000000


	//----- nvinfo : EIATTR_CBANK_PARAM_SIZE
	.align		4
.L_1275:
        /*00b0*/ 	.byte	0x03, 0x19
        /*00b2*/ 	.short	0x002c


	//----- nvinfo : EIATTR_PARAM_CBANK
	.align		4
        /*00b4*/ 	.byte	0x04, 0x0a
        /*00b6*/ 	.short	(.L_1277 - .L_1276)
	.align		4
.L_1276:
        /*00b8*/ 	.word	index@(.nv.constant0._Z20sgemm_vectorize_smemILi64ELi128ELi8ELi4ELi8EEvPKfS1_Pfiiiff)
        /*00bc*/ 	.short	0x0380
        /*00be*/ 	.short	0x002c


	//----- nvinfo : EIATTR_SW_WAR
	.align		4
.L_1277:
        /*00c0*/ 	.byte	0x04, 0x36
        /*00c2*/ 	.short	(.L_1279 - .L_1278)
.L_1278:
        /*00c4*/ 	.word	0x00000008
.L_1279:


//--------------------- .nv.info._Z20sgemm_vectorize_smemILi64ELi64ELi32ELi8ELi8EEvPKfS1_Pfiiiff --------------------------
	.section	.nv.info._Z20sgemm_vectorize_smemILi64ELi64ELi32ELi8ELi8EEvPKfS1_Pfiiiff,"",@"SHT_CUDA_INFO"
	.sectionflags	@""
	.align	4


	//----- nvinfo : EIATTR_CUDA_API_VERSION
	.align		4
        /*0000*/ 	.byte	0x04, 0x37
        /*0002*/ 	.short	(.L_1281 - .L_1280)
.L_1280:
        /*0004*/ 	.word	0x00000082


	//----- nvinfo : EIATTR_KPARAM_INFO
	.align		4
.L_1281:
        /*0008*/ 	.byte	0x04, 0x17
        /*000a*/ 	.short	(.L_1283 - .L_1282)
.L_1282:
        /*000c*/ 	.word	0x00000000
        /*0010*/ 	.short	0x0007
        /*0012*/ 	.short	0x0028
        /*0014*/ 	.byte	0x00, 0xf0, 0x11, 0x00


	//----- nvinfo : EIATTR_KPARAM_INFO
	.align		4
.L_1283:
        /*0018*/ 	.byte	0x04, 0x17
        /*001a*/ 	.short	(.L_1285 - .L_1284)
.L_1284:
        /*001c*/ 	.word	0x00000000
        /*0020*/ 	.short	0x0006
        /*0022*/ 	.short	0x0024
        /*0024*/ 	.byte	0x00, 0xf0, 0x11, 0x00


	//----- nvinfo : EIATTR_KPARAM_INFO
	.align		4
.L_1285:
        /*0028*/ 	.byte	0x04, 0x17
        /*002a*/ 	.short	(.L_1287 - .L_1286)
.L_1286:
        /*002c*/ 	.word	0x00000000
        /*0030*/ 	.short	0x0005
        /*0032*/ 	.short	0x0020
        /*0034*/ 	.byte	0x00, 0xf0, 0x11, 0x00


	//----- nvinfo : EIATTR_KPARAM_INFO
	.align		4
.L_1287:
        /*0038*/ 	.byte	0x04, 0x17
        /*003a*/ 	.short	(.L_1289 - .L_1288)
.L_1288:
        /*003c*/ 	.word	0x00000000
        /*0040*/ 	.short	0x0004
        /*0042*/ 	.short	0x001c
        /*0044*/ 	.byte	0x00, 0xf0, 0x11, 0x00


	//----- nvinfo : EIATTR_KPARAM_INFO
	.align		4
.L_1289:
        /*0048*/ 	.byte	0x04, 0x17
        /*004a*/ 	.short	(.L_1291 - .L_1290)
.L_1290:
        /*004c*/ 	.word	0x00000000
        /*0050*/ 	.short	0x0003
        /*0052*/ 	.short	0x0018
        /*0054*/ 	.byte	0x00, 0xf0, 0x11, 0x00


	//----- nvinfo : EIATTR_KPARAM_INFO
	.align		4
.L_1291:
        /*0058*/ 	.byte	0x04, 0x17
        /*005a*/ 	.short	(.L_1293 - .L_1292)
.L_1292:
        /*005c*/ 	.word	0x00000000
        /*0060*/ 	.short	0x0002
        /*0062*/ 	.short	0x0010
        /*0064*/ 	.byte	0x00, 0xf5, 0x21, 0x00


	//----- nvinfo : EIATTR_KPARAM_INFO
	.align		4
.L_1293:
        /*0068*/ 	.byte	0x04, 0x17
        /*006a*/ 	.short	(.L_1295 - .L_1294)
.L_1294:
        /*006c*/ 	.word	0x00000000
        /*0070*/ 	.short	0x0001
        /*0072*/ 	.short	0x0008
        /*0074*/ 	.byte	0x00, 0xf5, 0x21, 0x00


	//----- nvinfo : EIATTR_KPARAM_INFO
	.align		4
.L_1295:
        /*0078*/ 	.byte	0x04, 0x17
        /*007a*/ 	.short	(.L_1297 - .L_1296)
.L_1296:
        /*007c*/ 	.word	0x00000000
        /*0080*/ 	.short	0x0000
        /*0082*/ 	.short	0x0000
        /*0084*/ 	.byte	0x00, 0xf5, 0x21, 0x00


	//----- nvinfo : EIATTR_SPARSE_MMA_MASK
	.align		4
.L_1297:
        /*0088*/ 	.byte	0x03, 0x50
        /*008a*/ 	.short	0x0000


	//----- nvinfo : EIATTR_MAXREG_COUNT
	.align		4
        /*008c*/ 	.byte	0x03, 0x1b
        /*008e*/ 	.short	0x00ff


	//----- nvinfo : EIATTR_NUM_BARRIERS
	.align		4
        /*0090*/ 	.byte	0x02, 0x4c
        /*0092*/ 	.byte	0x01
	.zero		1


	//----- nvinfo : EIATTR_MERCURY_ISA_VERSION
	.align		4
        /*0094*/ 	.byte	0x03, 0x5f
        /*0096*/ 	.short	0x0101


	//----- nvinfo : EIATTR_VRC_CTA_INIT_COUNT
	.align		4
        /*0098*/ 	.byte	0x02, 0x4a
	.zero		1
	.zero		1


	//----- nvinfo : EIATTR_EXIT_INSTR_OFFSETS
	.align		4
        /*009c*/ 	.byte	0x04, 0x1c
        /*009e*/ 	.short	(.L_1299 - .L_1298)


	//   ....[0]....
.L_1298:
        /*00a0*/ 	.word	0x00003d70


	//   ....[1]....
        /*00a4*/ 	.word	0x00003de0


	//----- nvinfo : EIATTR_CRS_STACK_SIZE
	.align		4
.L_1299:
        /*00a8*/ 	.byte	0x04, 0x1e
        /*00aa*/ 	.short	(.L_1301 - .L_1300)
.L_1300:
        /*00ac*/ 	.word	0x00000000


	//----- nvinfo : EIATTR_CBANK_PARAM_SIZE
	.align		4
.L_1301:
        /*00b0*/ 	.byte	0x03, 0x19
        /*00b2*/ 	.short	0x002c


	//----- nvinfo : EIATTR_PARAM_CBANK
	.align		4
        /*00b4*/ 	.byte	0x04, 0x0a
        /*00b6*/ 	.short	(.L_1303 - .L_1302)
	.align		4
.L_1302:
        /*00b8*/ 	.word	index@(.nv.constant0._Z20sgemm_vectorize_smemILi64ELi64ELi32ELi8ELi8EEvPKfS1_Pfiiiff)
        /*00bc*/ 	.short	0x0380
        /*00be*/ 	.short	0x002c


	//----- nvinfo : EIATTR_SW_WAR
	.align		4
.L_1303:
        /*00c0*/ 	.byte	0x04, 0x36
        /*00c2*/ 	.short	(.L_1305 - .L_1304)
.L_1304:
        /*00c4*/ 	.word	0x00000008
.L_1305:


//--------------------- .nv.info._Z20sgemm_vectorize_smemILi64ELi64ELi32ELi8ELi4EEvPKfS1_Pfiiiff --------------------------
	.section	.nv.info._Z20sgemm_vectorize_smemILi64ELi64ELi32ELi8ELi4EEvPKfS1_Pfiiiff,"",@"SHT_CUDA_INFO"
	.sectionflags	@""
	.align	4


	//----- nvinfo : EIATTR_CUDA_API_VERSION
	.align		4
        /*0000*/ 	.byte	0x04, 0x37
        /*0002*/ 	.short	(.L_1307 - .L_1306)
.L_1306:
        /*0004*/ 	.word	0x00000082


	//----- nvinfo : EIATTR_KPARAM_INFO
	.align		4
.L_1307:
        /*0008*/ 	.byte	0x04, 0x17
        /*000a*/ 	.short	(.L_1309 - .L_1308)
.L_1308:
        /*000c*/ 	.word	0x00000000
        /*0010*/ 	.short	0x0007
        /*0012*/ 	.short	0x0028
        /*0014*/ 	.byte	0x00, 0xf0, 0x11, 0x00


	//----- nvinfo : EIATTR_KPARAM_INFO
	.align		4
.L_1309:
        /*0018*/ 	.byte	0x04, 0x17
        /*001a*/ 	.short	(.L_1311 - .L_1310)
.L_1310:
        /*001c*/ 	.word	0x00000000
        /*0020*/ 	.short	0x0006
        /*0022*/ 	.short	0x0024
        /*0024*/ 	.byte	0x00, 0xf0, 0x11, 0x00


	//----- nvinfo : EIATTR_KPARAM_INFO
	.align		4
.L_1311:
        /*0028*/ 	.byte	0x04, 0x17
        /*002a*/ 	.short	(.L_1313 - .L_1312)
.L_1312:
        /*002c*/ 	.word	0x00000000
        /*0030*/ 	.short	0x0005
        /*0032*/ 	.short	0x0020
        /*0034*/ 	.byte	0x00, 0xf0, 0x11, 0x00


	//----- nvinfo : EIATTR_KPARAM_INFO
	.align		4
.L_1313:
        /*0038*/ 	.byte	0x04, 0x17
        /*003a*/ 	.short	(.L_1315 - .L_1314)
.L_1314:
        /*003c*/ 	.word	0x00000000
        /*0040*/ 	.short	0x0004
        /*0042*/ 	.short	0x001c
        /*0044*/ 	.byte	0x00, 0xf0, 0x11, 0x00


	//----- nvinfo : EIATTR_KPARAM_INFO
	.align		4
.L_1315:
        /*0048*/ 	.byte	0x04, 0x17
        /*004a*/ 	.short	(.L_1317 - .L_1316)
.L_1316:
        /*004c*/ 	.word	0x00000000
        /*0050*/ 	.short	0x0003
        /*0052*/ 	.short	0x0018
        /*0054*/ 	.byte	0x00, 0xf0, 0x11, 0x00


	//----- nvinfo : EIATTR_KPARAM_INFO
	.align		4
.L_1317:
        /*0058*/ 	.byte	0x04, 0x17
        /*005a*/ 	.short	(.L_1319 - .L_1318)
.L_1318:
        /*005c*/ 	.word	0x00000000
        /*0060*/ 	.short	0x0002
        /*0062*/ 	.short	0x0010
        /*0064*/ 	.byte	0x00, 0xf5, 0x21, 0x00


	//----- nvinfo : EIATTR_KPARAM_INFO
	.align		4
.L_1319:
        /*0068*/ 	.byte	0x04, 0x17
        /*006a*/ 	.short	(.L_1321 - .L_1320)
.L_1320:
        /*006c*/ 	.word	0x00000000
        /*0070*/ 	.short	0x0001
        /*0072*/ 	.short	0x0008
        /*0074*/ 	.byte	0x00, 0xf5, 0x21, 0x00


	//----- nvinfo : EIATTR_KPARAM_INFO
	.align		4
.L_1321:
        /*0078*/ 	.byte	0x04, 0x17
        /*007a*/ 	.short	(.L_1323 - .L_1322)
.L_1322:
        /*007c*/ 	.word	0x00000000
        /*0080*/ 	.short	0x0000
        /*0082*/ 	.short	0x0000
        /*0084*/ 	.byte	0x00, 0xf5, 0x21, 0x00


	//----- nvinfo : EIATTR_SPARSE_MMA_MASK
	.align		4
.L_1323:
        /*0088*/ 	.byte	0x03, 0x50
        /*008a*/ 	.short	0x0000


	//----- nvinfo : EIATTR_MAXREG_COUNT
	.align		4
        /*008c*/ 	.byte	0x03, 0x1b
        /*008e*/ 	.short	0x00ff


	//----- nvinfo : EIATTR_NUM_BARRIERS
	.align		4
        /*0090*/ 	.byte	0x02, 0x4c
        /*0092*/ 	.byte	0x01
	.zero		1


	//----- nvinfo : EIATTR_MERCURY_ISA_VERSION
	.align		4
        /*0094*/ 	.byte	0x03, 0x5f
        /*0096*/ 	.short	0x0101


	//----- nvinfo : EIATTR_VRC_CTA_INIT_COUNT
	.align		4
        /*0098*/ 	.byte	0x02, 0x4a
	.zero		1
	.zero		1


	//----- nvinfo : EIATTR_EXIT_INSTR_OFFSETS
	.align		4
        /*009c*/ 	.byte	0x04, 0x1c
        /*009e*/ 	.short	(.L_1325 - .L_1324)


	//   ....[0]....
.L_1324:
        /*00a0*/ 	.word	0x00003210


	//   ....[1]....
        /*00a4*/ 	.word	0x00003280


	//----- nvinfo : EIATTR_CRS_STACK_SIZE
	.align		4
.L_1325:
        /*00a8*/ 	.byte	0x04, 0x1e
        /*00aa*/ 	.short	(.L_1327 - .L_1326)
.L_1326:
        /*00ac*/ 	.word	0x00000000


	//----- nvinfo : EIATTR_CBANK_PARAM_SIZE
	.align		4
.L_1327:
        /*00b0*/ 	.byte	0x03, 0x19
        /*00b2*/ 	.short	0x002c


	//----- nvinfo : EIATTR_PARAM_CBANK
	.align		4
        /*00b4*/ 	.byte	0x04, 0x0a
        /*00b6*/ 	.short	(.L_1329 - .L_1328)
	.align		4
.L_1328:
        /*00b8*/ 	.word	index@(.nv.constant0._Z20sgemm_vectorize_smemILi64ELi64ELi32ELi8ELi4EEvPKfS1_Pfiiiff)
        /*00bc*/ 	.short	0x0380
        /*00be*/ 	.short	0x002c


	//----- nvinfo : EIATTR_SW_WAR
	.align		4
.L_1329:
        /*00c0*/ 	.byte	0x04, 0x36
        /*00c2*/ 	.short	(.L_1331 - .L_1330)
.L_1330:
        /*00c4*/ 	.word	0x00000008
.L_1331:


//--------------------- .nv.info._Z20sgemm_vectorize_smemILi64ELi64ELi32ELi4ELi8EEvPKfS1_Pfiiiff --------------------------
	.section	.nv.info._Z20sgemm_vectorize_smemILi64ELi64ELi32ELi4ELi8EEvPKfS1_Pfiiiff,"",@"SHT_CUDA_INFO"
	.sectionflags	@""
	.align	4


	//----- nvinfo : EIATTR_CUDA_API_VERSION
	.align		4
        /*0000*/ 	.byte	0x04, 0x37
        /*0002*/ 	.short	(.L_1333 - .L_1332)
.L_1332:
        /*0004*/ 	.word	0x00000082


	//----- nvinfo : EIATTR_KPARAM_INFO
	.align		4
.L_1333:
        /*0008*/ 	.byte	0x04, 0x17
        /*000a*/ 	.short	(.L_1335 - .L_1334)
.L_1334:
        /*000c*/ 	.word	0x00000000
        /*0010*/ 	.short	0x0007
        /*0012*/ 	.short	0x0028
        /*0014*/ 	.byte	0x00, 0xf0, 0x11, 0x00


	//----- nvinfo : EIATTR_KPARAM_INFO
	.align		4
.L_1335:
        /*0018*/ 	.byte	0x04, 0x17
        /*001a*/ 	.short	(.L_1337 - .L_1336)
.L_1336:
        /*001c*/ 	.word	0x00000000
        /*0020*/ 	.short	0x0006
        /*0022*/ 	.short	0x0024
        /*0024*/ 	.byte	0x00, 0xf0, 0x11, 0x00


	//----- nvinfo : EIATTR_KPARAM_INFO
	.align		4
.L_1337:
        /*0028*/ 	.byte	0x04, 0x17
        /*002a*/ 	.short	(.L_1339 - .L_1338)
.L_1338:
        /*002c*/ 	.word	0x00000000
        /*0030*/ 	.short	0x0005
        /*0032*/ 	.short	0x0020
        /*0034*/ 	.byte	0x00, 0xf0, 0x11, 0x00


	//----- nvinfo : EIATTR_KPARAM_INFO
	.align		4
.L_1339:
        /*0038*/ 	.byte	0x04, 0x17
        /*003a*/ 	.short	(.L_1341 - .L_1340)
.L_1340:
        /*003c*/ 	.word	0x00000000
        /*0040*/ 	.short	0x0004
        /*0042*/ 	.short	0x001c
        /*0044*/ 	.byte	0x00, 0xf0, 0x11, 0x00


	//----- nvinfo : EIATTR_KPARAM_INFO
	.align		4
.L_1341:
        /*0048*/ 	.byte	0x04, 0x17
        /*004a*/ 	.short	(.L_1343 - .L_1342)
.L_1342:
        /*004c*/ 	.word	0x00000000
        /*0050*/ 	.short	0x0003
        /*0052*/ 	.short	0x0018
        /*0054*/ 	.byte	0x00, 0xf0, 0x11, 0x00


	//----- nvinfo : EIATTR_KPARAM_INFO
	.align		4
.L_1343:
        /*0058*/ 	.byte	0x04, 0x17
        /*005a*/ 	.short	(.L_1345 - .L_1344)
.L_1344:
        /*005c*/ 	.word	0x00000000
        /*0060*/ 	.short	0x0002
        /*0062*/ 	.short	0x0010
        /*0064*/ 	.byte	0x00, 0xf5, 0x21, 0x00


	//----- nvinfo : EIATTR_KPARAM_INFO
	.align		4
.L_1345:
        /*0068*/ 	.byte	0x04, 0x17
        /*006a*/ 	.short	(.L_1347 - .L_1346)
.L_1346:
        /*006c*/ 	.word	0x00000000
        /*0070*/ 	.short	0x0001
        /*0072*/ 	.short	0x0008
        /*0074*/ 	.byte	0x00, 0xf5, 0x21, 0x00


	//----- nvinfo : EIATTR_KPARAM_INFO
	.align		4
.L_1347:
        /*0078*/ 	.byte	0x04, 0x17
        /*007a*/ 	.short	(.L_1349 - .L_1348)
.L_1348:
        /*007c*/ 	.word	0x00000000
        /*0080*/ 	.short	0x0000
        /*0082*/ 	.short	0x0000
        /*0084*/ 	.byte	0x00, 0xf5, 0x21, 0x00


	//----- nvinfo : EIATTR_SPARSE_MMA_MASK
	.align		4
.L_1349:
        /*0088*/ 	.byte	0x03, 0x50
        /*008a*/ 	.short	0x0000


	//----- nvinfo : EIATTR_MAXREG_COUNT
	.align		4
        /*008c*/ 	.byte	0x03, 0x1b
        /*008e*/ 	.short	0x00ff


	//----- nvinfo : EIATTR_NUM_BARRIERS
	.align		4
        /*0090*/ 	.byte	0x02, 0x4c
        /*0092*/ 	.byte	0x01
	.zero		1


	//----- nvinfo : EIATTR_MERCURY_ISA_VERSION
	.align		4
        /*0094*/ 	.byte	0x03, 0x5f
        /*0096*/ 	.short	0x0101


	//----- nvinfo : EIATTR_VRC_CTA_INIT_COUNT
	.align		4
        /*0098*/ 	.byte	0x02, 0x4a
	.zero		1
	.zero		1


	//----- nvinfo : EIATTR_EXIT_INSTR_OFFSETS
	.align		4
        /*009c*/ 	.byte	0x04, 0x1c
        /*009e*/ 	.short	(.L_1351 - .L_1350)


	//   ....[0]....
.L_1350:
        /*00a0*/ 	.word	0x000030e0


	//   ....[1]....
        /*00a4*/ 	.word	0x00003150


	//----- nvinfo : EIATTR_CRS_STACK_SIZE
	.align		4
.L_1351:
        /*00a8*/ 	.byte	0x04, 0x1e
        /*00aa*/ 	.short	(.L_1353 - .L_1352)
.L_1352:
        /*00ac*/ 	.word	0x00000000


	//----- nvinfo : EIATTR_CBANK_PARAM_SIZE
	.align		4
.L_1353:
        /*00b0*/ 	.byte	0x03, 0x19
        /*00b2*/ 	.short	0x002c


	//----- nvinfo : EIATTR_PARAM_CBANK
	.align		4
        /*00b4*/ 	.byte	0x04, 0x0a
        /*00b6*/ 	.short	(.L_1355 - .L_1354)
	.align		4
.L_1354:
        /*00b8*/ 	.word	index@(.nv.constant0._Z20sgemm_vectorize_smemILi64ELi64ELi32ELi4ELi8EEvPKfS1_Pfiiiff)
        /*00bc*/ 	.short	0x0380
        /*00be*/ 	.short	0x002c


	//----- nvinfo : EIATTR_SW_WAR
	.align		4
.L_1355:
        /*00c0*/ 	.byte	0x04, 0x36
        /*00c2*/ 	.short	(.L_1357 - .L_1356)
.L_1356:
        /*00c4*/ 	.word	0x00000008
.L_1357:


//--------------------- .nv.info._Z20sgemm_vectorize_smemILi64ELi64ELi32ELi4ELi4EEvPKfS1_Pfiiiff --------------------------
	.section	.nv.info._Z20sgemm_vectorize_smemILi64ELi64ELi32ELi4ELi4EEvPKfS1_Pfiiiff,"",@"SHT_CUDA_INFO"
	.sectionflags	@""
	.align	4


	//----- nvinfo : EIATTR_CUDA_API_VERSION
	.align		4
        /*0000*/ 	.byte	0x04, 0x37
        /*0002*/ 	.short	(.L_1359 - .L_1358)
.L_1358:
        /*0004*/ 	.word	0x00000082


	//----- nvinfo : EIATTR_KPARAM_INFO
	.align		4
.L_1359:
        /*0008*/ 	.byte	0x04, 0x17
        /*000a*/ 	.short	(.L_1361 - .L_1360)
.L_1360:
        /*000c*/ 	.word	0x00000000
        /*0010*/ 	.short	0x0007
        /*0012*/ 	.short	0x0028
        /*0014*/ 	.byte	0x00, 0xf0, 0x11, 0x00


	//----- nvinfo : EIATTR_KPARAM_INFO
	.align		4
.L_1361:
        /*0018*/ 	.byte	0x04, 0x17
        /*001a*/ 	.short	(.L_1363 - .L_1362)
.L_1362:
        /*001c*/ 	.word	0x00000000
        /*0020*/ 	.short	0x0006
        /*0022*/ 	.short	0x0024
        /*0024*/ 	.byte	0x00, 0xf0, 0x11, 0x00


	//----- nvinfo : EIATTR_KPARAM_INFO
	.align		4
.L_1363:
        /*0028*/ 	.byte	0x04, 0x17
        /*002a*/ 	.short	(.L_1365 - .L_1364)
.L_1364:
        /*002c*/ 	.word	0x00000000
        /*0030*/ 	.short	0x0005
        /*0032*/ 	.short	0x0020
        /*0034*/ 	.byte	0x00, 0xf0, 0x11, 0x00


	//----- nvinfo : EIATTR_KPARAM_INFO
	.align		4
.L_1365:
        /*0038*/ 	.byte	0x04, 0x17
        /*003a*/ 	.short	(.L_1367 - .L_1366)
.L_1366:
        /*003c*/ 	.word	0x00000000
        /*0040*/ 	.short	0x0004
        /*0042*/ 	.short	0x001c
        /*0044*/ 	.byte	0x00, 0xf0, 0x11, 0x00


	//----- nvinfo : EIATTR_KPARAM_INFO
	.align		4
.L_1367:
        /*0048*/ 	.byte	0x04, 0x17
        /*004a*/ 	.short	(.L_1369 - .L_1368)
.L_1368:
        /*004c*/ 	.word	0x00000000
        /*0050*/ 	.short	0x0003
        /*0052*/ 	.short	0x0018
        /*0054*/ 	.byte	0x00, 0xf0, 0x11, 0x00


	//----- nvinfo : EIATTR_KPARAM_INFO
	.align		4
.L_1369:
        /*0058*/ 	.byte	0x04, 0x17
        /*005a*/ 	.short	(.L_1371 - .L_1370)
.L_1370:
        /*005c*/ 	.word	0x00000000
        /*0060*/ 	.short	0x0002
        /*0062*/ 	.short	0x0010
        /*0064*/ 	.byte	0x00, 0xf5, 0x21, 0x00


	//----- nvinfo : EIATTR_KPARAM_INFO
	.align		4
.L_1371:
        /*0068*/ 	.byte	0x04, 0x17
        /*006a*/ 	.short	(.L_1373 - .L_1372)
.L_1372:
        /*006c*/ 	.word	0x00000000
        /*0070*/ 	.short	0x0001
        /*0072*/ 	.short	0x0008
        /*0074*/ 	.byte	0x00, 0xf5, 0x21, 0x00


	//----- nvinfo : EIATTR_KPARAM_INFO
	.align		4
.L_1373:
        /*0078*/ 	.byte	0x04, 0x17
        /*007a*/ 	.short	(.L_1375 - .L_1374)
.L_1374:
        /*007c*/ 	.word	0x00000000
        /*0080*/ 	.short	0x0000
        /*0082*/ 	.short	0x0000
        /*0084*/ 	.byte	0x00, 0xf5, 0x21, 0x00


	//----- nvinfo : EIATTR_SPARSE_MMA_MASK
	.align		4
.L_1375:
        /*0088*/ 	.byte	0x03, 0x50
        /*008a*/ 	.short	0x0000


	//----- nvinfo : EIATTR_MAXREG_COUNT
	.align		4
        /*008c*/ 	.byte	0x03, 0x1b
        /*008e*/ 	.short	0x00ff


	//----- nvinfo : EIATTR_NUM_BARRIERS
	.align		4
        /*0090*/ 	.byte	0x02, 0x4c
        /*0092*/ 	.byte	0x01
	.zero		1


	//----- nvinfo : EIATTR_MERCURY_ISA_VERSION
	.align		4
        /*0094*/ 	.byte	0x03, 0x5f
        /*0096*/ 	.short	0x0101


	//----- nvinfo : EIATTR_VRC_CTA_INIT_COUNT
	.align		4
        /*0098*/ 	.byte	0x02, 0x4a
	.zero		1
	.zero		1


	//----- nvinfo : EIATTR_EXIT_INSTR_OFFSETS
	.align		4
        /*009c*/ 	.byte	0x04, 0x1c
        /*009e*/ 	.short	(.L_1377 - .L_1376)


	//   ....[0]....
.L_1376:
        /*00a0*/ 	.word	0x000021d0


	//   ....[1]....
        /*00a4*/ 	.word	0x00002240


	//----- nvinfo : EIATTR_CRS_STACK_SIZE
	.align		4
.L_1377:
        /*00a8*/ 	.byte	0x04, 0x1e
        /*00aa*/ 	.short	(.L_1379 - .L_1378)
.L_1378:
        /*00ac*/ 	.word	0x00000000


	//----- nvinfo : EIATTR_CBANK_PARAM_SIZE
	.align		4
.L_1379:
        /*00b0*/ 	.byte	0x03, 0x19
        /*00b2*/ 	.short	0x002c


	//----- nvinfo : EIATTR_PARAM_CBANK
	.align		4
        /*00b4*/ 	.byte	0x04, 0x0a
        /*00b6*/ 	.short	(.L_1381 - .L_1380)
	.align		4
.L_1380:
        /*00b8*/ 	.word	index@(.nv.constant0._Z20sgemm_vectorize_smemILi64ELi64ELi32ELi4ELi4EEvPKfS1_Pfiiiff)
        /*00bc*/ 	.short	0x0380
        /*00be*/ 	.short	0x002c


	//----- nvinfo : EIATTR_SW_WAR
	.align		4
.L_1381:
        /*00c0*/ 	.byte	0x04, 0x36
        /*00c2*/ 	.short	(.L_1383 - .L_1382)
.L_1382:
        /*00c4*/ 	.word	0x00000008
.L_1383:


//--------------------- .nv.info._Z20sgemm_vectorize_smemILi64ELi64ELi16ELi8ELi8EEvPKfS1_Pfiiiff --------------------------
	.section	.nv.info._Z20sgemm_vectorize_smemILi64ELi64ELi16ELi8ELi8EEvPKfS1_Pfiiiff,"",@"SHT_CUDA_INFO"
	.sectionflags	@""
	.align	4


	//----- nvinfo : EIATTR_CUDA_API_VERSION
	.align		4
        /*0000*/ 	.byte	0x04, 0x37
        /*0002*/ 	.short	(.L_1385 - .L_1384)
.L_1384:
        /*0004*/ 	.word	0x00000082


	//----- nvinfo : EIATTR_KPARAM_INFO
	.align		4
.L_1385:
        /*0008*/ 	.byte	0x04, 0x17
        /*000a*/ 	.short	(.L_1387 - .L_1386)
.L_1386:
        /*000c*/ 	.word	0x00000000
        /*0010*/ 	.short	0x0007
        /*0012*/ 	.short	0x0028
        /*0014*/ 	.byte	0x00, 0xf0, 0x11, 0x00


	//----- nvinfo : EIATTR_KPARAM_INFO
	.align		4
.L_1387:
        /*0018*/ 	.byte	0x04, 0x17
        /*001a*/ 	.short	(.L_1389 - .L_1388)
.L_1388:
        /*001c*/ 	.word	0x00000000
        /*0020*/ 	.short	0x0006
        /*0022*/ 	.short	0x0024
        /*0024*/ 	.byte	0x00, 0xf0, 0x11, 0x00


	//----- nvinfo : EIATTR_KPARAM_INFO
	.align		4
.L_1389:
        /*0028*/ 	.byte	0x04, 0x17
        /*002a*/ 	.short	(.L_1391 - .L_1390)
.L_1390:
        /*002c*/ 	.word	0x00000000
        /*0030*/ 	.short	0x0005
        /*0032*/ 	.short	0x0020
        /*0034*/ 	.byte	0x00, 0xf0, 0x11, 0x00


	//----- nvinfo : EIATTR_KPARAM_INFO
	.align		4
.L_1391:
        /*0038*/ 	.byte	0x04, 0x17
        /*003a*/ 	.short	(.L_1393 - .L_1392)
.L_1392:
        /*003c*/ 	.word	0x00000000
        /*0040*/ 	.short	0x0004
        /*0042*/ 	.short	0x001c
        /*0044*/ 	.byte	0x00, 0xf0, 0x11, 0x00


	//----- nvinfo : EIATTR_KPARAM_INFO
	.align		4
.L_1393:
        /*0048*/ 	.byte	0x04, 0x17
        /*004a*/ 	.short	(.L_1395 - .L_1394)
.L_1394:
        /*004c*/ 	.word	0x00000000
        /*0050*/ 	.short	0x0003
        /*0052*/ 	.short	0x0018
        /*0054*/ 	.byte	0x00, 0xf0, 0x11, 0x00


	//----- nvinfo : EIATTR_KPARAM_INFO
	.align		4
.L_1395:
        /*0058*/ 	.byte	0x04, 0x17
        /*005a*/ 	.short	(.L_1397 - .L_1396)
.L_1396:
        /*005c*/ 	.word	0x00000000
        /*0060*/ 	.short	0x0002
        /*0062*/ 	.short	0x0010
        /*0064*/ 	.byte	0x00, 0xf5, 0x21, 0x00


	//----- nvinfo : EIATTR_KPARAM_INFO
	.align		4
.L_1397:
        /*0068*/ 	.byte	0x04, 0x17
        /*006a*/ 	.short	(.L_1399 - .L_1398)
.L_1398:
        /*006c*/ 	.word	0x00000000
        /*0070*/ 	.short	0x0001
        /*0072*/ 	.short	0x0008
        /*0074*/ 	.byte	0x00, 0xf5, 0x21, 0x00


	//----- nvinfo : EIATTR_KPARAM_INFO
	.align		4
.L_1399:
        /*0078*/ 	.byte	0x04, 0x17
        /*007a*/ 	.short	(.L_1401 - .L_1400)
.L_1400:
        /*007c*/ 	.word	0x00000000
        /*0080*/ 	.short	0x0000
        /*0082*/ 	.short	0x0000
        /*0084*/ 	.byte	0x00, 0xf5, 0x21, 0x00


	//----- nvinfo : EIATTR_SPARSE_MMA_MASK
	.align		4
.L_1401:
        /*0088*/ 	.byte	0x03, 0x50
        /*008a*/ 	.short	0x0000


	//----- nvinfo : EIATTR_MAXREG_COUNT
	.align		4
        /*008c*/ 	.byte	0x03, 0x1b
        /*008e*/ 	.short	0x00ff


	//----- nvinfo : EIATTR_NUM_BARRIERS
	.align		4
        /*0090*/ 	.byte	0x02, 0x4c
        /*0092*/ 	.byte	0x01
	.zero		1


	//----- nvinfo : EIATTR_MERCURY_ISA_VERSION
	.align		4
        /*0094*/ 	.byte	0x03, 0x5f
        /*0096*/ 	.short	0x0101


	//----- nvinfo : EIATTR_VRC_CTA_INIT_COUNT
	.align		4
        /*0098*/ 	.byte	0x02, 0x4a
	.zero		1
	.zero		1


	//----- nvinfo : EIATTR_EXIT_INSTR_OFFSETS
	.align		4
        /*009c*/ 	.byte	0x04, 0x1c
        /*009e*/ 	.short	(.L_1403 - .L_1402)


	//   ....[0]....
.L_1402:
        /*00a0*/ 	.word	0x00003d70


	//   ....[1]....
        /*00a4*/ 	.word	0x00003de0


	//----- nvinfo : EIATTR_CRS_STACK_SIZE
	.align		4
.L_1403:
        /*00a8*/ 	.byte	0x04, 0x1e
        /*00aa*/ 	.short	(.L_1405 - .L_1404)
.L_1404:
        /*00ac*/ 	.word	0x00000000


	//----- nvinfo : EIATTR_CBANK_PARAM_SIZE
	.align		4
.L_1405:
        /*00b0*/ 	.byte	0x03, 0x19
        /*00b2*/ 	.short	0x002c


	//----- nvinfo : EIATTR_PARAM_CBANK
	.align		4
        /*00b4*/ 	.byte	0x04, 0x0a
        /*00b6*/ 	.short	(.L_1407 - .L_1406)
	.align		4
.L_1406:
        /*00b8*/ 	.word	index@(.nv.constant0._Z20sgemm_vectorize_smemILi64ELi64ELi16ELi8ELi8EEvPKfS1_Pfiiiff)
        /*00bc*/ 	.short	0x0380
        /*00be*/ 	.short	0x002c


	//----- nvinfo : EIATTR_SW_WAR
	.align		4
.L_1407:
        /*00c0*/ 	.byte	0x04, 0x36
        /*00c2*/ 	.short	(.L_1409 - .L_1408)
.L_1408:
        /*00c4*/ 	.word	0x00000008
.L_1409:


//--------------------- .nv.info._Z20sgemm_vectorize_smemILi64ELi64ELi16ELi4ELi8EEvPKfS1_Pfiiiff --------------------------
	.section	.nv.info._Z20sgemm_vectorize_smemILi64ELi64ELi16ELi4ELi8EEvPKfS1_Pfiiiff,"",@"SHT_CUDA_INFO"
	.sectionflags	@""
	.align	4


	//----- nvinfo : EIATTR_CUDA_API_VERSION
	.align		4
        /*0000*/ 	.byte	0x04, 0x37
        /*0002*/ 	.short	(.L_1411 - .L_1410)
.L_1410:
        /*0004*/ 	.word	0x00000082


	//----- nvinfo : EIATTR_KPARAM_INFO
	.align		4
.L_1411:
        /*0008*/ 	.byte	0x04, 0x17
        /*000a*/ 	.short	(.L_1413 - .L_1412)
.L_1412:
        /*000c*/ 	.word	0x00000000
        /*0010*/ 	.short	0x0007
        /*0012*/ 	.short	0x0028
        /*0014*/ 	.byte	0x00, 0xf0, 0x11, 0x00


	//----- nvinfo : EIATTR_KPARAM_INFO
	.align		4
.L_1413:
        /*0018*/ 	.byte	0x04, 0x17
        /*001a*/ 	.short	(.L_1415 - .L_1414)
.L_1414:
        /*001c*/ 	.word	0x00000000
        /*0020*/ 	.short	0x0006
        /*0022*/ 	.short	0x0024
        /*0024*/ 	.byte	0x00, 0xf0, 0x11, 0x00


	//----- nvinfo : EIATTR_KPARAM_INFO
	.align		4
.L_1415:
        /*0028*/ 	.byte	0x04, 0x17
        /*002a*/ 	.short	(.L_1417 - .L_1416)
.L_1416:
        /*002c*/ 	.word	0x00000000
        /*0030*/ 	.short	0x0005
        /*0032*/ 	.short	0x0020
        /*0034*/ 	.byte	0x00, 0xf0, 0x11, 0x00


	//----- nvinfo : EIATTR_KPARAM_INFO
	.align		4
.L_1417:
        /*0038*/ 	.byte	0x04, 0x17
        /*003a*/ 	.short	(.L_1419 - .L_1418)
.L_1418:
        /*003c*/ 	.word	0x00000000
        /*0040*/ 	.short	0x0004
        /*0042*/ 	.short	0x001c
        /*0044*/ 	.byte	0x00, 0xf0, 0x11, 0x00


	//----- nvinfo : EIATTR_KPARAM_INFO
	.align		4
.L_1419:
        /*0048*/ 	.byte	0x04, 0x17
        /*004a*/ 	.short	(.L_1421 - .L_1420)
.L_1420:
        /*004c*/ 	.word	0x00000000
        /*0050*/ 	.short	0x0003
        /*0052*/ 	.short	0x0018
        /*0054*/ 	.byte	0x00, 0xf0, 0x11, 0x00


	//----- nvinfo : EIATTR_KPARAM_INFO
	.align		4
.L_1421:
        /*0058*/ 	.byte	0x04, 0x17
        /*005a*/ 	.short	(.L_1423 - .L_1422)
.L_1422:
        /*005c*/ 	.word	0x00000000
        /*0060*/ 	.short	0x0002
        /*0062*/ 	.short	0x0010
        /*0064*/ 	.byte	0x00, 0xf5, 0x21, 0x00


	//----- nvinfo : EIATTR_KPARAM_INFO
	.align		4
.L_1423:
        /*0068*/ 	.byte	0x04, 0x17
        /*006a*/ 	.short	(.L_1425 - .L_1424)
.L_1424:
        /*006c*/ 	.word	0x00000000
        /*0070*/ 	.short	0x0001
        /*0072*/ 	.short	0x0008
        /*0074*/ 	.byte	0x00, 0xf5, 0x21, 0x00


	//----- nvinfo : EIATTR_KPARAM_INFO
	.align		4
.L_1425:
        /*0078*/ 	.byte	0x04, 0x17
        /*007a*/ 	.short	(.L_1427 - .L_1426)
.L_1426:
        /*007c*/ 	.word	0x00000000
        /*0080*/ 	.short	0x0000
        /*0082*/ 	.short	0x0000
        /*0084*/ 	.byte	0x00, 0xf5, 0x21, 0x00


	//----- nvinfo : EIATTR_SPARSE_MMA_MASK
	.align		4
.L_1427:
        /*0088*/ 	.byte	0x03, 0x50
        /*008a*/ 	.short	0x0000


	//----- nvinfo : EIATTR_MAXREG_COUNT
	.align		4
        /*008c*/ 	.byte	0x03, 0x1b
        /*008e*/ 	.short	0x00ff


	//----- nvinfo : EIATTR_NUM_BARRIERS
	.align		4
        /*0090*/ 	.byte	0x02, 0x4c
        /*0092*/ 	.byte	0x01
	.zero		1


	//----- nvinfo : EIATTR_MERCURY_ISA_VERSION
	.align		4
        /*0094*/ 	.byte	0x03, 0x5f
        /*0096*/ 	.short	0x0101


	//----- nvinfo : EIATTR_VRC_CTA_INIT_COUNT
	.align		4
        /*0098*/ 	.byte	0x02, 0x4a
	.zero		1
	.zero		1


	//----- nvinfo : EIATTR_EXIT_INSTR_OFFSETS
	.align		4
        /*009c*/ 	.byte	0x04, 0x1c
        /*009e*/ 	.short	(.L_1429 - .L_1428)


	//   ....[0]....
.L_1428:
        /*00a0*/ 	.word	0x000030e0


	//   ....[1]....
        /*00a4*/ 	.word	0x00003150


	//----- nvinfo : EIATTR_CRS_STACK_SIZE
	.align		4
.L_1429:
        /*00a8*/ 	.byte	0x04, 0x1e
        /*00aa*/ 	.short	(.L_1431 - .L_1430)
.L_1430:
        /*00ac*/ 	.word	0x00000000


	//----- nvinfo : EIATTR_CBANK_PARAM_SIZE
	.align		4
.L_1431:
        /*00b0*/ 	.byte	0x03, 0x19
        /*00b2*/ 	.short	0x002c


	//----- nvinfo : EIATTR_PARAM_CBANK
	.align		4
        /*00b4*/ 	.byte	0x04, 0x0a
        /*00b6*/ 	.short	(.L_1433 - .L_1432)
	.align		4
.L_1432:
        /*00b8*/ 	.word	index@(.nv.constant0._Z20sgemm_vectorize_smemILi64ELi64ELi16ELi4ELi8EEvPKfS1_Pfiiiff)
        /*00bc*/ 	.short	0x0380
        /*00be*/ 	.short	0x002c


	//----- nvinfo : EIATTR_SW_WAR
	.align		4
.L_1433:
        /*00c0*/ 	.byte	0x04, 0x36
        /*00c2*/ 	.short	(.L_1435 - .L_1434)
.L_1434:
        /*00c4*/ 	.word	0x00000008
.L_1435:


//--------------------- .nv.info._Z20sgemm_vectorize_smemILi64ELi64ELi16ELi4ELi4EEvPKfS1_Pfiiiff --------------------------
	.section	.nv.info._Z20sgemm_vectorize_smemILi64ELi64ELi16ELi4ELi4EEvPKfS1_Pfiiiff,"",@"SHT_CUDA_INFO"
	.sectionflags	@""
	.align	4


	//----- nvinfo : EIATTR_CUDA_API_VERSION
	.align		4
        /*0000*/ 	.byte	0x04, 0x37
        /*0002*/ 	.short	(.L_1437 - .L_1436)
.L_1436:
        /*0004*/ 	.word	0x00000082


	//----- nvinfo : EIATTR_KPARAM_INFO
	.align		4
.L_1437:
        /*0008*/ 	.byte	0x04, 0x17
        /*000a*/ 	.short	(.L_1439 - .L_1438)
.L_1438:
        /*000c*/ 	.word	0x00000000
        /*0010*/ 	.short	0x0007
        /*0012*/ 	.short	0x0028
        /*0014*/ 	.byte	0x00, 0xf0, 0x11, 0x00


	//----- nvinfo : EIATTR_KPARAM_INFO
	.align		4
.L_1439:
        /*0018*/ 	.byte	0x04, 0x17
        /*001a*/ 	.short	(.L_1441 - .L_1440)
.L_1440:
        /*001c*/ 	.word	0x00000000
        /*0020*/ 	.short	0x0006
        /*0022*/ 	.short	0x0024
        /*0024*/ 	.byte	0x00, 0xf0, 0x11, 0x00


	//----- nvinfo : EIATTR_KPARAM_INFO
	.align		4
.L_1441:
        /*0028*/ 	.byte	0x04, 0x17
        /*002a*/ 	.short	(.L_1443 - .L_1442)
.L_1442:
        /*002c*/ 	.word	0x00000000
        /*0030*/ 	.short	0x0005
        /*0032*/ 	.short	0x0020
        /*0034*/ 	.byte	0x00, 0xf0, 0x11, 0x00


	//----- nvinfo : EIATTR_KPARAM_INFO
	.align		4
.L_1443:
        /*0038*/ 	.byte	0x04, 0x17
        /*003a*/ 	.short	(.L_1445 - .L_1444)
.L_1444:
        /*003c*/ 	.word	0x00000000
        /*0040*/ 	.short	0x0004
        /*0042*/ 	.short	0x001c
        /*0044*/ 	.byte	0x00, 0xf0, 0x11, 0x00


	//----- nvinfo : EIATTR_KPARAM_INFO
	.align		4
.L_1445:
        /*0048*/ 	.byte	0x04, 0x17
        /*004a*/ 	.short	(.L_1447 - .L_1446)
.L_1446:
        /*004c*/ 	.word	0x00000000
        /*0050*/ 	.short	0x0003
        /*0052*/ 	.short	0x0018
        /*0054*/ 	.byte	0x00, 0xf0, 0x11, 0x00


	//----- nvinfo : EIATTR_KPARAM_INFO
	.align		4
.L_1447:
        /*0058*/ 	.byte	0x04, 0x17
        /*005a*/ 	.short	(.L_1449 - .L_1448)
.L_1448:
        /*005c*/ 	.word	0x00000000
        /*0060*/ 	.short	0x0002
        /*0062*/ 	.short	0x0010
        /*0064*/ 	.byte	0x00, 0xf5, 0x21, 0x00


	//----- nvinfo : EIATTR_KPARAM_INFO
	.align		4
.L_1449:
        /*0068*/ 	.byte	0x04, 0x17
        /*006a*/ 	.short	(.L_1451 - .L_1450)
.L_1450:
        /*006c*/ 	.word	0x00000000
        /*0070*/ 	.short	0x0001
        /*0072*/ 	.short	0x0008
        /*0074*/ 	.byte	0x00, 0xf5, 0x21, 0x00


	//----- nvinfo : EIATTR_KPARAM_INFO
	.align		4
.L_1451:
        /*0078*/ 	.byte	0x04, 0x17
        /*007a*/ 	.short	(.L_1453 - .L_1452)
.L_1452:
        /*007c*/ 	.word	0x00000000
        /*0080*/ 	.short	0x0000
        /*0082*/ 	.short	0x0000
        /*0084*/ 	.byte	0x00, 0xf5, 0x21, 0x00


	//----- nvinfo : EIATTR_SPARSE_MMA_MASK
	.align		4
.L_1453:
        /*0088*/ 	.byte	0x03, 0x50
        /*008a*/ 	.short	0x0000


	//----- nvinfo : EIATTR_MAXREG_COUNT
	.align		4
        /*008c*/ 	.byte	0x03, 0x1b
        /*008e*/ 	.short	0x00ff


	//----- nvinfo : EIATTR_NUM_BARRIERS
	.align		4
        /*0090*/ 	.byte	0x02, 0x4c
        /*0092*/ 	.byte	0x01
	.zero		1


	//----- nvinfo : EIATTR_MERCURY_ISA_VERSION
	.align		4
        /*0094*/ 	.byte	0x03, 0x5f
        /*0096*/ 	.short	0x0101


	//----- nvinfo : EIATTR_VRC_CTA_INIT_COUNT
	.align		4
        /*0098*/ 	.byte	0x02, 0x4a
	.zero		1
	.zero		1


	//----- nvinfo : EIATTR_EXIT_INSTR_OFFSETS
	.align		4
        /*009c*/ 	.byte	0x04, 0x1c
        /*009e*/ 	.short	(.L_1455 - .L_1454)


	//   ....[0]....
.L_1454:
        /*00a0*/ 	.word	0x000021d0


	//   ....[1]....
        /*00a4*/ 	.word	0x00002240


	//----- nvinfo : EIATTR_CRS_STACK_SIZE
	.align		4
.L_1455:
        /*00a8*/ 	.byte	0x04, 0x1e
        /*00aa*/ 	.short	(.L_1457 - .L_1456)
.L_1456:
        /*00ac*/ 	.word	0x00000000


	//----- nvinfo : EIATTR_CBANK_PARAM_SIZE
	.align		4
.L_1457:
        /*00b0*/ 	.byte	0x03, 0x19
        /*00b2*/ 	.short	0x002c


	//----- nvinfo : EIATTR_PARAM_CBANK
	.align		4
        /*00b4*/ 	.byte	0x04, 0x0a
        /*00b6*/ 	.short	(.L_1459 - .L_1458)
	.align		4
.L_1458:
        /*00b8*/ 	.word	index@(.nv.constant0._Z20sgemm_vectorize_smemILi64ELi64ELi16ELi4ELi4EEvPKfS1_Pfiiiff)
        /*00bc*/ 	.short	0x0380
        /*00be*/ 	.short	0x002c


	//----- nvinfo : EIATTR_SW_WAR
	.align		4
.L_1459:
        /*00c0*/ 	.byte	0x04, 0x36
        /*00c2*/ 	.short	(.L_1461 - .L_1460)
.L_1460:
        /*00c4*/ 	.word	0x00000008
.L_1461:


//--------------------- .nv.info._Z20sgemm_vectorize_smemILi64ELi64ELi8ELi8ELi8EEvPKfS1_Pfiiiff --------------------------
	.section	.nv.info._Z20sgemm_vectorize_smemILi64ELi64ELi8ELi8ELi8EEvPKfS1_Pfiiiff,"",@"SHT_CUDA_INFO"
	.sectionflags	@""
	.align	4


	//----- nvinfo : EIATTR_CUDA_API_VERSION
	.align		4
        /*0000*/ 	.byte	0x04, 0x37
        /*0002*/ 	.short	(.L_1463 - .L_1462)
.L_1462:
        /*0004*/ 	.word	0x00000082


	//----- nvinfo : EIATTR_KPARAM_INFO
	.align		4
.L_1463:
        /*0008*/ 	.byte	0x04, 0x17
        /*000a*/ 	.short	(.L_1465 - .L_1464)
.L_1464:
        /*000c*/ 	.word	0x00000000
        /*0010*/ 	.short	0x0007
        /*0012*/ 	.short	0x0028
        /*0014*/ 	.byte	0x00, 0xf0, 0x11, 0x00


	//----- nvinfo : EIATTR_KPARAM_INFO
	.align		4
.L_1465:
        /*0018*/ 	.byte	0x04, 0x17
        /*001a*/ 	.short	(.L_1467 - .L_1466)
.L_1466:
        /*001c*/ 	.word	0x00000000
        /*0020*/ 	.short	0x0006
        /*0022*/ 	.short	0x0024
        /*0024*/ 	.byte	0x00, 0xf0, 0x11, 0x00


	//----- nvinfo : EIATTR_KPARAM_INFO
	.align		4
.L_1467:
        /*0028*/ 	.byte	0x04, 0x17
        /*002a*/ 	.short	(.L_1469 - .L_1468)
.L_1468:
        /*002c*/ 	.word	0x00000000
        /*0030*/ 	.short	0x0005
        /*0032*/ 	.short	0x0020
        /*0034*/ 	.byte	0x00, 0xf0, 0x11, 0x00


	//----- nvinfo : EIATTR_KPARAM_INFO
	.align		4
.L_1469:
        /*0038*/ 	.byte	0x04, 0x17
        /*003a*/ 	.short	(.L_1471 - .L_1470)
.L_1470:
        /*003c*/ 	.word	0x00000000
        /*0040*/ 	.short	0x0004
        /*0042*/ 	.short	0x001c
        /*0044*/ 	.byte	0x00, 0xf0, 0x11, 0x00


	//----- nvinfo : EIATTR_KPARAM_INFO
	.align		4
.L_1471:
        /*0048*/ 	.byte	0x04, 0x17
        /*004a*/ 	.short	(.L_1473 - .L_1472)
.L_1472:
        /*004c*/ 	.word	0x00000000
        /*0050*/ 	.short	0x0003
        /*0052*/ 	.short	0x0018
        /*0054*/ 	.byte	0x00, 0xf0, 0x11, 0x00


	//----- nvinfo : EIATTR_KPARAM_INFO
	.align		4
.L_1473:
        /*0058*/ 	.byte	0x04, 0x17
        /*005a*/ 	.short	(.L_1475 - .L_1474)
.L_1474:
        /*005c*/ 	.word	0x00000000
        /*0060*/ 	.short	0x0002
        /*0062*/ 	.short	0x0010
        /*0064*/ 	.byte	0x00, 0xf5, 0x21, 0x00


	//----- nvinfo : EIATTR_KPARAM_INFO
	.align		4
.L_1475:
        /*0068*/ 	.byte	0x04, 0x17
        /*006a*/ 	.short	(.L_1477 - .L_1476)
.L_1476:
        /*006c*/ 	.word	0x00000000
        /*0070*/ 	.short	0x0001
        /*0072*/ 	.short	0x0008
        /*0074*/ 	.byte	0x00, 0xf5, 0x21, 0x00


	//----- nvinfo : EIATTR_KPARAM_INFO
	.align		4
.L_1477:
        /*0078*/ 	.byte	0x04, 0x17
        /*007a*/ 	.short	(.L_1479 - .L_1478)
.L_1478:
        /*007c*/ 	.word	0x00000000
        /*0080*/ 	.short	0x0000
        /*0082*/ 	.short	0x0000
        /*0084*/ 	.byte	0x00, 0xf5, 0x21, 0x00


	//----- nvinfo : EIATTR_SPARSE_MMA_MASK
	.align		4
.L_1479:
        /*0088*/ 	.byte	0x03, 0x50
        /*008a*/ 	.short	0x0000


	//----- nvinfo : EIATTR_MAXREG_COUNT
	.align		4
        /*008c*/ 	.byte	0x03, 0x1b
        /*008e*/ 	.short	0x00ff


	//----- nvinfo : EIATTR_NUM_BARRIERS
	.align		4
        /*0090*/ 	.byte	0x02, 0x4c
        /*0092*/ 	.byte	0x01
	.zero		1


	//----- nvinfo : EIATTR_MERCURY_ISA_VERSION
	.align		4
        /*0094*/ 	.byte	0x03, 0x5f
        /*0096*/ 	.short	0x0101


	//----- nvinfo : EIATTR_VRC_CTA_INIT_COUNT
	.align		4
        /*0098*/ 	.byte	0x02, 0x4a
	.zero		1
	.zero		1


	//----- nvinfo : EIATTR_EXIT_INSTR_OFFSETS
	.align		4
        /*009c*/ 	.byte	0x04, 0x1c
        /*009e*/ 	.short	(.L_1481 - .L_1480)


	//   ....[0]....
.L_1480:
        /*00a0*/ 	.word	0x00003de0


	//   ....[1]....
        /*00a4*/ 	.word	0x00003e50


	//----- nvinfo : EIATTR_CRS_STACK_SIZE
	.align		4
.L_1481:
        /*00a8*/ 	.byte	0x04, 0x1e
        /*00aa*/ 	.short	(.L_1483 - .L_1482)
.L_1482:
        /*00ac*/ 	.word	0x00000000


	//----- nvinfo : EIATTR_CBANK_PARAM_SIZE
	.align		4
.L_1483:
        /*00b0*/ 	.byte	0x03, 0x19
        /*00b2*/ 	.short	0x002c


	//----- nvinfo : EIATTR_PARAM_CBANK
	.align		4
        /*00b4*/ 	.byte	0x04, 0x0a
        /*00b6*/ 	.short	(.L_1485 - .L_1484)
	.align		4
.L_1484:
        /*00b8*/ 	.word	index@(.nv.constant0._Z20sgemm_vectorize_smemILi64ELi64ELi8ELi8ELi8EEvPKfS1_Pfiiiff)
        /*00bc*/ 	.short	0x0380
        /*00be*/ 	.short	0x002c


	//----- nvinfo : EIATTR_SW_WAR
	.align		4
.L_1485:
        /*00c0*/ 	.byte	0x04, 0x36
        /*00c2*/ 	.short	(.L_1487 - .L_1486)
.L_1486:
        /*00c4*/ 	.word	0x00000008
.L_1487:


//--------------------- .nv.info._Z20sgemm_vectorize_smemILi64ELi64ELi8ELi8ELi4EEvPKfS1_Pfiiiff --------------------------
	.section	.nv.info._Z20sgemm_vectorize_smemILi64ELi64ELi8ELi8ELi4EEvPKfS1_Pfiiiff,"",@"SHT_CUDA_INFO"
	.sectionflags	@""
	.align	4


	//----- nvinfo : EIATTR_CUDA_API_VERSION
	.align		4
        /*0000*/ 	.byte	0x04, 0x37
        /*0002*/ 	.short	(.L_1489 - .L_1488)
.L_1488:
        /*0004*/ 	.word	0x00000082


	//----- nvinfo : EIATTR_KPARAM_INFO
	.align		4
.L_1489:
        /*0008*/ 	.byte	0x04, 0x17
        /*000a*/ 	.short	(.L_1491 - .L_1490)
.L_1490:
        /*000c*/ 	.word	0x00000000
        /*0010*/ 	.short	0x0007
        /*0012*/ 	.short	0x0028
        /*0014*/ 	.byte	0x00, 0xf0, 0x11, 0x00


	//----- nvinfo : EIATTR_KPARAM_INFO
	.align		4
.L_1491:
        /*0018*/ 	.byte	0x04, 0x17
        /*001a*/ 	.short	(.L_1493 - .L_1492)
.L_1492:
        /*001c*/ 	.word	0x00000000
        /*0020*/ 	.short	0x0006
        /*0022*/ 	.short	0x0024
        /*0024*/ 	.byte	0x00, 0xf0, 0x11, 0x00


	//----- nvinfo : EIATTR_KPARAM_INFO
	.align		4
.L_1493:
        /*0028*/ 	.byte	0x04, 0x17
        /*002a*/ 	.short	(.L_1495 - .L_1494)
.L_1494:
        /*002c*/ 	.word	0x00000000
        /*0030*/ 	.short	0x0005
        /*0032*/ 	.short	0x0020
        /*0034*/ 	.byte	0x00, 0xf0, 0x11, 0x00


	//----- nvinfo : EIATTR_KPARAM_INFO
	.align		4
.L_1495:
        /*0038*/ 	.byte	0x04, 0x17
        /*003a*/ 	.short	(.L_1497 - .L_1496)
.L_1496:
        /*003c*/ 	.word	0x00000000
        /*0040*/ 	.short	0x0004
        /*0042*/ 	.short	0x001c
        /*0044*/ 	.byte	0x00, 0xf0, 0x11, 0x00


	//----- nvinfo : EIATTR_KPARAM_INFO
	.align		4
.L_1497:
        /*0048*/ 	.byte	0x04, 0x17
        /*004a*/ 	.short	(.L_1499 - .L_1498)
.L_1498:
        /*004c*/ 	.word	0x00000000
        /*0050*/ 	.short	0x0003
        /*0052*/ 	.short	0x0018
        /*0054*/ 	.byte	0x00, 0xf0, 0x11, 0x00


	//----- nvinfo : EIATTR_KPARAM_INFO
	.align		4
.L_1499:
        /*0058*/ 	.byte	0x04, 0x17
        /*005a*/ 	.short	(.L_1501 - .L_1500)
.L_1500:
        /*005c*/ 	.word	0x00000000
        /*0060*/ 	.short	0x0002
        /*0062*/ 	.short	0x0010
        /*0064*/ 	.byte	0x00, 0xf5, 0x21, 0x00


	//----- nvinfo : EIATTR_KPARAM_INFO
	.align		4
.L_1501:
        /*0068*/ 	.byte	0x04, 0x17
        /*006a*/ 	.short	(.L_1503 - .L_1502)
.L_1502:
        /*006c*/ 	.word	0x00000000
        /*0070*/ 	.short	0x0001
        /*0072*/ 	.short	0x0008
        /*0074*/ 	.byte	0x00, 0xf5, 0x21, 0x00


	//----- nvinfo : EIATTR_KPARAM_INFO
	.align		4
.L_1503:
        /*0078*/ 	.byte	0x04, 0x17
        /*007a*/ 	.short	(.L_1505 - .L_1504)
.L_1504:
        /*007c*/ 	.word	0x00000000
        /*0080*/ 	.short	0x0000
        /*0082*/ 	.short	0x0000
        /*0084*/ 	.byte	0x00, 0xf5, 0x21, 0x00


	//----- nvinfo : EIATTR_SPARSE_MMA_MASK
	.align		4
.L_1505:
        /*0088*/ 	.byte	0x03, 0x50
        /*008a*/ 	.short	0x0000


	//----- nvinfo : EIATTR_MAXREG_COUNT
	.align		4
        /*008c*/ 	.byte	0x03, 0x1b
        /*008e*/ 	.short	0x00ff


	//----- nvinfo : EIATTR_NUM_BARRIERS
	.align		4
        /*0090*/ 	.byte	0x02, 0x4c
        /*0092*/ 	.byte	0x01
	.zero		1


	//----- nvinfo : EIATTR_MERCURY_ISA_VERSION
	.align		4
        /*0094*/ 	.byte	0x03, 0x5f
        /*0096*/ 	.short	0x0101


	//----- nvinfo : EIATTR_VRC_CTA_INIT_COUNT
	.align		4
        /*0098*/ 	.byte	0x02, 0x4a
	.zero		1
	.zero		1


	//----- nvinfo : EIATTR_EXIT_INSTR_OFFSETS
	.align		4
        /*009c*/ 	.byte	0x04, 0x1c
        /*009e*/ 	.short	(.L_1507 - .L_1506)


	//   ....[0]....
.L_1506:
        /*00a0*/ 	.word	0x000032b0


	//   ....[1]....
        /*00a4*/ 	.word	0x00003320


	//----- nvinfo : EIATTR_CRS_STACK_SIZE
	.align		4
.L_1507:
        /*00a8*/ 	.byte	0x04, 0x1e
        /*00aa*/ 	.short	(.L_1509 - .L_1508)
.L_1508:
        /*00ac*/ 	.word	0x00000000


	//----- nvinfo : EIATTR_CBANK_PARAM_SIZE
	.align		4
.L_1509:
        /*00b0*/ 	.byte	0x03, 0x19
        /*00b2*/ 	.short	0x002c


	//----- nvinfo : EIATTR_PARAM_CBANK
	.align		4
        /*00b4*/ 	.byte	0x04, 0x0a
        /*00b6*/ 	.short	(.L_1511 - .L_1510)
	.align		4
.L_1510:
        /*00b8*/ 	.word	index@(.nv.constant0._Z20sgemm_vectorize_smemILi64ELi64ELi8ELi8ELi4EEvPKfS1_Pfiiiff)
        /*00bc*/ 	.short	0x0380
        /*00be*/ 	.short	0x002c


	//----- nvinfo : EIATTR_SW_WAR
	.align		4
.L_1511:
        /*00c0*/ 	.byte	0x04, 0x36
        /*00c2*/ 	.short	(.L_1513 - .L_1512)
.L_1512:
        /*00c4*/ 	.word	0x00000008
.L_1513:


//--------------------- .nv.info._Z20sgemm_vectorize_smemILi64ELi64ELi8ELi4ELi8EEvPKfS1_Pfiiiff --------------------------
	.section	.nv.info._Z20sgemm_vectorize_smemILi64ELi64ELi8ELi4ELi8EEvPKfS1_Pfiiiff,"",@"SHT_CUDA_INFO"
	.sectionflags	@""
	.align	4


	//----- nvinfo : EIATTR_CUDA_API_VERSION
	.align		4
        /*0000*/ 	.byte	0x04, 0x37
        /*0002*/ 	.short	(.L_1515 - .L_1514)
.L_1514:
        /*0004*/ 	.word	0x00000082


	//----- nvinfo : EIATTR_KPARAM_INFO
	.align		4
.L_1515:
        /*0008*/ 	.byte	0x04, 0x17
        /*000a*/ 	.short	(.L_1517 - .L_1516)
.L_1516:
        /*000c*/ 	.word	0x00000000
        /*0010*/ 	.short	0x0007
        /*0012*/ 	.short	0x0028
        /*0014*/ 	.byte	0x00, 0xf0, 0x11, 0x00


	//----- nvinfo : EIATTR_KPARAM_INFO
	.align		4
.L_1517:
        /*0018*/ 	.byte	0x04, 0x17
        /*001a*/ 	.short	(.L_1519 - .L_1518)
.L_1518:
        /*001c*/ 	.word	0x00000000
        /*0020*/ 	.short	0x0006
        /*0022*/ 	.short	0x0024
        /*0024*/ 	.byte	0x00, 0xf0, 0x11, 0x00


	//----- nvinfo : EIATTR_KPARAM_INFO
	.align		4
.L_1519:
        /*0028*/ 	.byte	0x04, 0x17
        /*002a*/ 	.short	(.L_1521 - .L_1520)
.L_1520:
        /*002c*/ 	.word	0x00000000
        /*0030*/ 	.short	0x0005
        /*0032*/ 	.short	0x0020
        /*0034*/ 	.byte	0x00, 0xf0, 0x11, 0x00


	//----- nvinfo : EIATTR_KPARAM_INFO
	.align		4
.L_1521:
        /*0038*/ 	.byte	0x04, 0x17
        /*003a*/ 	.short	(.L_1523 - .L_1522)
.L_1522:
        /*003c*/ 	.word	0x00000000
        /*0040*/ 	.short	0x0004
        /*0042*/ 	.short	0x001c
        /*0044*/ 	.byte	0x00, 0xf0, 0x11, 0x00


	//----- nvinfo : EIATTR_KPARAM_INFO
	.align		4
.L_1523:
        /*0048*/ 	.byte	0x04, 0x17
        /*004a*/ 	.short	(.L_1525 - .L_1524)
.L_1524:
        /*004c*/ 	.word	0x00000000
        /*0050*/ 	.short	0x0003
        /*0052*/ 	.short	0x0018
        /*0054*/ 	.byte	0x00, 0xf0, 0x11, 0x00


	//----- nvinfo : EIATTR_KPARAM_INFO
	.align		4
.L_1525:
        /*0058*/ 	.byte	0x04, 0x17
        /*005a*/ 	.short	(.L_1527 - .L_1526)
.L_1526:
        /*005c*/ 	.word	0x00000000
        /*0060*/ 	.short	0x0002
        /*0062*/ 	.short	0x0010
        /*0064*/ 	.byte	0x00, 0xf5, 0x21, 0x00


	//----- nvinfo : EIATTR_KPARAM_INFO
	.align		4
.L_1527:
        /*0068*/ 	.byte	0x04, 0x17
        /*006a*/ 	.short	(.L_1529 - .L_1528)
.L_1528:
        /*006c*/ 	.word	0x00000000
        /*0070*/ 	.short	0x0001
        /*0072*/ 	.short	0x0008
        /*0074*/ 	.byte	0x00, 0xf5, 0x21, 0x00


	//----- nvinfo : EIATTR_KPARAM_INFO
	.align		4
.L_1529:
        /*0078*/ 	.byte	0x04, 0x17
        /*007a*/ 	.short	(.L_1531 - .L_1530)
.L_1530:
        /*007c*/ 	.word	0x00000000
        /*0080*/ 	.short	0x0000
        /*0082*/ 	.short	0x0000
        /*0084*/ 	.byte	0x00, 0xf5, 0x21, 0x00


	//----- nvinfo : EIATTR_SPARSE_MMA_MASK
	.align		4
.L_1531:
        /*0088*/ 	.byte	0x03, 0x50
        /*008a*/ 	.short	0x0000


	//----- nvinfo : EIATTR_MAXREG_COUNT
	.align		4
        /*008c*/ 	.byte	0x03, 0x1b
        /*008e*/ 	.short	0x00ff


	//----- nvinfo : EIATTR_NUM_BARRIERS
	.align		4
        /*0090*/ 	.byte	0x02, 0x4c
        /*0092*/ 	.byte	0x01
	.zero		1


	//----- nvinfo : EIATTR_MERCURY_ISA_VERSION
	.align		4
        /*0094*/ 	.byte	0x03, 0x5f
        /*0096*/ 	.short	0x0101


	//----- nvinfo : EIATTR_VRC_CTA_INIT_COUNT
	.align		4
        /*0098*/ 	.byte	0x02, 0x4a
	.zero		1
	.zero		1


	//----- nvinfo : EIATTR_EXIT_INSTR_OFFSETS
	.align		4
        /*009c*/ 	.byte	0x04, 0x1c
        /*009e*/ 	.short	(.L_1533 - .L_1532)


	//   ....[0]....
.L_1532:
        /*00a0*/ 	.word	0x00003160


	//   ....[1]....
        /*00a4*/ 	.word	0x000031d0


	//----- nvinfo : EIATTR_CRS_STACK_SIZE
	.align		4
.L_1533:
        /*00a8*/ 	.byte	0x04, 0x1e
        /*00aa*/ 	.short	(.L_1535 - .L_1534)
.L_1534:
        /*00ac*/ 	.word	0x00000000


	//----- nvinfo : EIATTR_CBANK_PARAM_SIZE
	.align		4
.L_1535:
        /*00b0*/ 	.byte	0x03, 0x19
        /*00b2*/ 	.short	0x002c


	//----- nvinfo : EIATTR_PARAM_CBANK
	.align		4
        /*00b4*/ 	.byte	0x04, 0x0a
        /*00b6*/ 	.short	(.L_1537 - .L_1536)
	.align		4
.L_1536:
        /*00b8*/ 	.word	index@(.nv.constant0._Z20sgemm_vectorize_smemILi64ELi64ELi8ELi4ELi8EEvPKfS1_Pfiiiff)
        /*00bc*/ 	.short	0x0380
        /*00be*/ 	.short	0x002c


	//----- nvinfo : EIATTR_SW_WAR
	.align		4
.L_1537:
        /*00c0*/ 	.byte	0x04, 0x36
        /*00c2*/ 	.short	(.L_1539 - .L_1538)
.L_1538:
        /*00c4*/ 	.word	0x00000008
.L_1539:


//--------------------- .nv.info._Z22sgemm_double_bufferingILi128ELi128ELi16ELi8ELi8EEvPKfS1_Pfiiiff --------------------------
	.section	.nv.info._Z22sgemm_double_bufferingILi128ELi128ELi16ELi8ELi8EEvPKfS1_Pfiiiff,"",@"SHT_CUDA_INFO"
	.sectionflags	@""
	.align	4


	//----- nvinfo : EIATTR_CUDA_API_VERSION
	.align		4
        /*0000*/ 	.byte	0x04, 0x37
        /*0002*/ 	.short	(.L_1541 - .L_1540)
.L_1540:
        /*0004*/ 	.word	0x00000082


	//----- nvinfo : EIATTR_KPARAM_INFO
	.align		4
.L_1541:
        /*0008*/ 	.byte	0x04, 0x17
        /*000a*/ 	.short	(.L_1543 - .L_1542)
.L_1542:
        /*000c*/ 	.word	0x00000000
        /*0010*/ 	.short	0x0007
        /*0012*/ 	.short	0x0028
        /*0014*/ 	.byte	0x00, 0xf0, 0x11, 0x00


	//----- nvinfo : EIATTR_KPARAM_INFO
	.align		4
.L_1543:
        /*0018*/ 	.byte	0x04, 0x17
        /*001a*/ 	.short	(.L_1545 - .L_1544)
.L_1544:
        /*001c*/ 	.word	0x00000000
        /*0020*/ 	.short	0x0006
        /*0022*/ 	.short	0x0024
        /*0024*/ 	.byte	0x00, 0xf0, 0x11, 0x00


	//----- nvinfo : EIATTR_KPARAM_INFO
	.align		4
.L_1545:
        /*0028*/ 	.byte	0x04, 0x17
        /*002a*/ 	.short	(.L_1547 - .L_1546)
.L_1546:
        /*002c*/ 	.word	0x00000000
        /*0030*/ 	.short	0x0005
        /*0032*/ 	.short	0x0020
        /*0034*/ 	.byte	0x00, 0xf0, 0x11, 0x00


	//----- nvinfo : EIATTR_KPARAM_INFO
	.align		4
.L_1547:
        /*0038*/ 	.byte	0x04, 0x17
        /*003a*/ 	.short	(.L_1549 - .L_1548)
.L_1548:
        /*003c*/ 	.word	0x00000000
        /*0040*/ 	.short	0x0004
        /*0042*/ 	.short	0x001c
        /*0044*/ 	.byte	0x00, 0xf0, 0x11, 0x00


	//----- nvinfo : EIATTR_KPARAM_INFO
	.align		4
.L_1549:
        /*0048*/ 	.byte	0x04, 0x17
        /*004a*/ 	.short	(.L_1551 - .L_1550)
.L_1550:
        /*004c*/ 	.word	0x00000000
        /*0050*/ 	.short	0x0003
        /*0052*/ 	.short	0x0018
        /*0054*/ 	.byte	0x00, 0xf0, 0x11, 0x00


	//----- nvinfo : EIATTR_KPARAM_INFO
	.align		4
.L_1551:
        /*0058*/ 	.byte	0x04, 0x17
        /*005a*/ 	.short	(.L_1553 - .L_1552)
.L_1552:
        /*005c*/ 	.word	0x00000000
        /*0060*/ 	.short	0x0002
        /*0062*/ 	.short	0x0010
        /*0064*/ 	.byte	0x00, 0xf5, 0x21, 0x00


	//----- nvinfo : EIATTR_KPARAM_INFO
	.align		4
.L_1553:
        /*0068*/ 	.byte	0x04, 0x17
        /*006a*/ 	.short	(.L_1555 - .L_1554)
.L_1554:
        /*006c*/ 	.word	0x00000000
        /*0070*/ 	.short	0x0001
        /*0072*/ 	.short	0x0008
        /*0074*/ 	.byte	0x00, 0xf5, 0x21, 0x00


	//----- nvinfo : EIATTR_KPARAM_INFO
	.align		4
.L_1555:
        /*0078*/ 	.byte	0x04, 0x17
        /*007a*/ 	.short	(.L_1557 - .L_1556)
.L_1556:
        /*007c*/ 	.word	0x00000000
        /*0080*/ 	.short	0x0000
        /*0082*/ 	.short	0x0000
        /*0084*/ 	.byte	0x00, 0xf5, 0x21, 0x00


	//----- nvinfo : EIATTR_SPARSE_MMA_MASK
	.align		4
.L_1557:
        /*0088*/ 	.byte	0x03, 0x50
        /*008a*/ 	.short	0x0000


	//----- nvinfo : EIATTR_MAXREG_COUNT
	.align		4
        /*008c*/ 	.byte	0x03, 0x1b
        /*008e*/ 	.short	0x00ff


	//----- nvinfo : EIATTR_NUM_BARRIERS
	.align		4
        /*0090*/ 	.byte	0x02, 0x4c
        /*0092*/ 	.byte	0x01
	.zero		1


	//----- nvinfo : EIATTR_MERCURY_ISA_VERSION
	.align		4
        /*0094*/ 	.byte	0x03, 0x5f
        /*0096*/ 	.short	0x0101


	//----- nvinfo : EIATTR_VRC_CTA_INIT_COUNT
	.align		4
        /*0098*/ 	.byte	0x02, 0x4a
	.zero		1
	.zero		1


	//----- nvinfo : EIATTR_EXIT_INSTR_OFFSETS
	.align		4
        /*009c*/ 	.byte	0x04, 0x1c
        /*009e*/ 	.short	(.L_1559 - .L_1558)


	//   ....[0]....
.L_1558:
        /*00a0*/ 	.word	0x00004b60


	//   ....[1]....
        /*00a4*/ 	.word	0x00004bd0


	//----- nvinfo : EIATTR_CRS_STACK_SIZE
	.align		4
.L_1559:
        /*00a8*/ 	.byte	0x04, 0x1e
        /*00aa*/ 	.short	(.L_1561 - .L_1560)
.L_1560:
        /*00ac*/ 	.word	0x00000000


	//----- nvinfo : EIATTR_CBANK_PARAM_SIZE
	.align		4
.L_1561:
        /*00b0*/ 	.byte	0x03, 0x19
        /*00b2*/ 	.short	0x002c


	//----- nvinfo : EIATTR_PARAM_CBANK
	.align		4
        /*00b4*/ 	.byte	0x04, 0x0a
        /*00b6*/ 	.short	(.L_1563 - .L_1562)
	.align		4
.L_1562:
        /*00b8*/ 	.word	index@(.nv.constant0._Z22sgemm_double_bufferingILi128ELi128ELi16ELi8ELi8EEvPKfS1_Pfiiiff)
        /*00bc*/ 	.short	0x0380
        /*00be*/ 	.short	0x002c


	//----- nvinfo : EIATTR_SW_WAR
	.align		4
.L_1563:
        /*00c0*/ 	.byte	0x04, 0x36
        /*00c2*/ 	.short	(.L_1565 - .L_1564)
.L_1564:
        /*00c4*/ 	.word	0x00000008
.L_1565:


//--------------------- .nv.info._Z17sgemm_warp_tilingILi128ELi128ELi16ELi64ELi32ELi16ELi4EEvPKfS1_Pfiiiff --------------------------
	.section	.nv.info._Z17sgemm_warp_tilingILi128ELi128ELi16ELi64ELi32ELi16ELi4EEvPKfS1_Pfiiiff,"",@"SHT_CUDA_INFO"
	.sectionflags	@""
	.align	4


	//----- nvinfo : EIATTR_CUDA_API_VERSION
	.align		4
        /*0000*/ 	.byte	0x04, 0x37
        /*0002*/ 	.short	(.L_1567 - .L_1566)
.L_1566:
        /*0004*/ 	.word	0x00000082


	//----- nvinfo : EIATTR_KPARAM_INFO
	.align		4
.L_1567:
        /*0008*/ 	.byte	0x04, 0x17
        /*000a*/ 	.short	(.L_1569 - .L_1568)
.L_1568:
        /*000c*/ 	.word	0x00000000
        /*0010*/ 	.short	0x0007
        /*0012*/ 	.short	0x0028
        /*0014*/ 	.byte	0x00, 0xf0, 0x11, 0x00


	//----- nvinfo : EIATTR_KPARAM_INFO
	.align		4
.L_1569:
        /*0018*/ 	.byte	0x04, 0x17
        /*001a*/ 	.short	(.L_1571 - .L_1570)
.L_1570:
        /*001c*/ 	.word	0x00000000
        /*0020*/ 	.short	0x0006
        /*0022*/ 	.short	0x0024
        /*0024*/ 	.byte	0x00, 0xf0, 0x11, 0x00


	//----- nvinfo : EIATTR_KPARAM_INFO
	.align		4
.L_1571:
        /*0028*/ 	.byte	0x04, 0x17
        /*002a*/ 	.short	(.L_1573 - .L_1572)
.L_1572:
        /*002c*/ 	.word	0x00000000
        /*0030*/ 	.short	0x0005
        /*0032*/ 	.short	0x0020
        /*0034*/ 	.byte	0x00, 0xf0, 0x11, 0x00


	//----- nvinfo : EIATTR_KPARAM_INFO
	.align		4
.L_1573:
        /*0038*/ 	.byte	0x04, 0x17
        /*003a*/ 	.short	(.L_1575 - .L_1574)
.L_1574:
        /*003c*/ 	.word	0x00000000
        /*0040*/ 	.short	0x0004
        /*0042*/ 	.short	0x001c
        /*0044*/ 	.byte	0x00, 0xf0, 0x11, 0x00


	//----- nvinfo : EIATTR_KPARAM_INFO
	.align		4
.L_1575:
        /*0048*/ 	.byte	0x04, 0x17
        /*004a*/ 	.short	(.L_1577 - .L_1576)
.L_1576:
        /*004c*/ 	.word	0x00000000
        /*0050*/ 	.short	0x0003
        /*0052*/ 	.short	0x0018
        /*0054*/ 	.byte	0x00, 0xf0, 0x11, 0x00


	//----- nvinfo : EIATTR_KPARAM_INFO
	.align		4
.L_1577:
        /*0058*/ 	.byte	0x04, 0x17
        /*005a*/ 	.short	(.L_1579 - .L_1578)
.L_1578:
        /*005c*/ 	.word	0x00000000
        /*0060*/ 	.short	0x0002
        /*0062*/ 	.short	0x0010
        /*0064*/ 	.byte	0x00, 0xf5, 0x21, 0x00


	//----- nvinfo : EIATTR_KPARAM_INFO
	.align		4
.L_1579:
        /*0068*/ 	.byte	0x04, 0x17
        /*006a*/ 	.short	(.L_1581 - .L_1580)
.L_1580:
        /*006c*/ 	.word	0x00000000
        /*0070*/ 	.short	0x0001
        /*0072*/ 	.short	0x0008
        /*0074*/ 	.byte	0x00, 0xf5, 0x21, 0x00


	//----- nvinfo : EIATTR_KPARAM_INFO
	.align		4
.L_1581:
        /*0078*/ 	.byte	0x04, 0x17
        /*007a*/ 	.short	(.L_1583 - .L_1582)
.L_1582:
        /*007c*/ 	.word	0x00000000
        /*0080*/ 	.short	0x0000
        /*0082*/ 	.short	0x0000
        /*0084*/ 	.byte	0x00, 0xf5, 0x21, 0x00


	//----- nvinfo : EIATTR_SPARSE_MMA_MASK
	.align		4
.L_1583:
        /*0088*/ 	.byte	0x03, 0x50
        /*008a*/ 	.short	0x0000


	//----- nvinfo : EIATTR_MAXREG_COUNT
	.align		4
        /*008c*/ 	.byte	0x03, 0x1b
        /*008e*/ 	.short	0x00ff


	//----- nvinfo : EIATTR_NUM_BARRIERS
	.align		4
        /*0090*/ 	.byte	0x02, 0x4c
        /*0092*/ 	.byte	0x01
	.zero		1


	//----- nvinfo : EIATTR_MERCURY_ISA_VERSION
	.align		4
        /*0094*/ 	.byte	0x03, 0x5f
        /*0096*/ 	.short	0x0101


	//----- nvinfo : EIATTR_VRC_CTA_INIT_COUNT
	.align		4
        /*0098*/ 	.byte	0x02, 0x4a
	.zero		1
	.zero		1


	//----- nvinfo : EIATTR_EXIT_INSTR_OFFSETS
	.align		4
        /*009c*/ 	.byte	0x04, 0x1c
        /*009e*/ 	.short	(.L_1585 - .L_1584)


	//   ....[0]....
.L_1584:
        /*00a0*/ 	.word	0x000041c0


	//   ....[1]....
        /*00a4*/ 	.word	0x00004230


	//----- nvinfo : EIATTR_MAX_THREADS
	.align		4
.L_1585:
        /*00a8*/ 	.byte	0x04, 0x05
        /*00aa*/ 	.short	(.L_1587 - .L_1586)
.L_1586:
        /*00ac*/ 	.word	0x00000100
        /*00b0*/ 	.word	0x00000001
        /*00b4*/ 	.word	0x00000001


	//----- nvinfo : EIATTR_CRS_STACK_SIZE
	.align		4
.L_1587:
        /*00b8*/ 	.byte	0x04, 0x1e
        /*00ba*/ 	.short	(.L_1589 - .L_1588)
.L_1588:
        /*00bc*/ 	.word	0x00000000


	//----- nvinfo : EIATTR_CBANK_PARAM_SIZE
	.align		4
.L_1589:
        /*00c0*/ 	.byte	0x03, 0x19
        /*00c2*/ 	.short	0x002c


	//----- nvinfo : EIATTR_PARAM_CBANK
	.align		4
        /*00c4*/ 	.byte	0x04, 0x0a
        /*00c6*/ 	.short	(.L_1591 - .L_1590)
	.align		4
.L_1590:
        /*00c8*/ 	.word	index@(.nv.constant0._Z17sgemm_warp_tilingILi128ELi128ELi16ELi64ELi32ELi16ELi4EEvPKfS1_Pfiiiff)
        /*00cc*/ 	.short	0x0380
        /*00ce*/ 	.short	0x002c


	//----- nvinfo : EIATTR_SW_WAR
	.align		4
.L_1591:
        /*00d0*/ 	.byte	0x04, 0x36
        /*00d2*/ 	.short	(.L_1593 - .L_1592)
.L_1592:
        /*00d4*/ 	.word	0x00000008
.L_1593:


//--------------------- .nv.info._Z20sgemm_vectorize_smemILi64ELi64ELi16ELi8ELi4EEvPKfS1_Pfiiiff --------------------------
	.section	.nv.info._Z20sgemm_vectorize_smemILi64ELi64ELi16ELi8ELi4EEvPKfS1_Pfiiiff,"",@"SHT_CUDA_INFO"
	.sectionflags	@""
	.align	4


	//----- nvinfo : EIATTR_CUDA_API_VERSION
	.align		4
        /*0000*/ 	.byte	0x04, 0x37
        /*0002*/ 	.short	(.L_1595 - .L_1594)
.L_1594:
        /*0004*/ 	.word	0x00000082


	//----- nvinfo : EIATTR_KPARAM_INFO
	.align		4
.L_1595:
        /*0008*/ 	.byte	0x04, 0x17
        /*000a*/ 	.short	(.L_1597 - .L_1596)
.L_1596:
        /*000c*/ 	.word	0x00000000
        /*0010*/ 	.short	0x0007
        /*0012*/ 	.short	0x0028
        /*0014*/ 	.byte	0x00, 0xf0, 0x11, 0x00


	//----- nvinfo : EIATTR_KPARAM_INFO
	.align		4
.L_1597:
        /*0018*/ 	.byte	0x04, 0x17
        /*001a*/ 	.short	(.L_1599 - .L_1598)
.L_1598:
        /*001c*/ 	.word	0x00000000
        /*0020*/ 	.short	0x0006
        /*0022*/ 	.short	0x0024
        /*0024*/ 	.byte	0x00, 0xf0, 0x11, 0x00


	//----- nvinfo : EIATTR_KPARAM_INFO
	.align		4
.L_1599:
        /*0028*/ 	.byte	0x04, 0x17
        /*002a*/ 	.short	(.L_1601 - .L_1600)
.L_1600:
        /*002c*/ 	.word	0x00000000
        /*0030*/ 	.short	0x0005
        /*0032*/ 	.short	0x0020
        /*0034*/ 	.byte	0x00, 0xf0, 0x11, 0x00


	//----- nvinfo : EIATTR_KPARAM_INFO
	.align		4
.L_1601:
        /*0038*/ 	.byte	0x04, 0x17
        /*003a*/ 	.short	(.L_1603 - .L_1602)
.L_1602:
        /*003c*/ 	.word	0x00000000
        /*0040*/ 	.short	0x0004
        /*0042*/ 	.short	0x001c
        /*0044*/ 	.byte	0x00, 0xf0, 0x11, 0x00


	//----- nvinfo : EIATTR_KPARAM_INFO
	.align		4
.L_1603:
        /*0048*/ 	.byte	0x04, 0x17
        /*004a*/ 	.short	(.L_1605 - .L_1604)
.L_1604:
        /*004c*/ 	.word	0x00000000
        /*0050*/ 	.short	0x0003
        /*0052*/ 	.short	0x0018
        /*0054*/ 	.byte	0x00, 0xf0, 0x11, 0x00


	//----- nvinfo : EIATTR_KPARAM_INFO
	.align		4
.L_1605:
        /*0058*/ 	.byte	0x04, 0x17
        /*005a*/ 	.short	(.L_1607 - .L_1606)
.L_1606:
        /*005c*/ 	.word	0x00000000
        /*0060*/ 	.short	0x0002
        /*0062*/ 	.short	0x0010
        /*0064*/ 	.byte	0x00, 0xf5, 0x21, 0x00


	//----- nvinfo : EIATTR_KPARAM_INFO
	.align		4
.L_1607:
        /*0068*/ 	.byte	0x04, 0x17
        /*006a*/ 	.short	(.L_1609 - .L_1608)
.L_1608:
        /*006c*/ 	.word	0x00000000
        /*0070*/ 	.short	0x0001
        /*0072*/ 	.short	0x0008
        /*0074*/ 	.byte	0x00, 0xf5, 0x21, 0x00


	//----- nvinfo : EIATTR_KPARAM_INFO
	.align		4
.L_1609:
        /*0078*/ 	.byte	0x04, 0x17
        /*007a*/ 	.short	(.L_1611 - .L_1610)
.L_1610:
        /*007c*/ 	.word	0x00000000
        /*0080*/ 	.short	0x0000
        /*0082*/ 	.short	0x0000
        /*0084*/ 	.byte	0x00, 0xf5, 0x21, 0x00


	//----- nvinfo : EIATTR_SPARSE_MMA_MASK
	.align		4
.L_1611:
        /*0088*/ 	.byte	0x03, 0x50
        /*008a*/ 	.short	0x0000


	//----- nvinfo : EIATTR_MAXREG_COUNT
	.align		4
        /*008c*/ 	.byte	0x03, 0x1b
        /*008e*/ 	.short	0x00ff


	//----- nvinfo : EIATTR_NUM_BARRIERS
	.align		4
        /*0090*/ 	.byte	0x02, 0x4c
        /*0092*/ 	.byte	0x01
	.zero		1


	//----- nvinfo : EIATTR_MERCURY_ISA_VERSION
	.align		4
        /*0094*/ 	.byte	0x03, 0x5f
        /*0096*/ 	.short	0x0101


	//----- nvinfo : EIATTR_VRC_CTA_INIT_COUNT
	.align		4
        /*0098*/ 	.byte	0x02, 0x4a
	.zero		1
	.zero		1


	//----- nvinfo : EIATTR_EXIT_INSTR_OFFSETS
	.align		4
        /*009c*/ 	.byte	0x04, 0x1c
        /*009e*/ 	.short	(.L_1613 - .L_1612)


	//   ....[0]....
.L_1612:
        /*00a0*/ 	.word	0x00003210


	//   ....[1]....
        /*00a4*/ 	.word	0x00003280


	//----- nvinfo : EIATTR_CRS_STACK_SIZE
	.align		4
.L_1613:
        /*00a8*/ 	.byte	0x04, 0x1e
        /*00aa*/ 	.short	(.L_1615 - .L_1614)
.L_1614:
        /*00ac*/ 	.word	0x00000000


	//----- nvinfo : EIATTR_CBANK_PARAM_SIZE
	.align		4
.L_1615:
        /*00b0*/ 	.byte	0x03, 0x19
        /*00b2*/ 	.short	0x002c


	//----- nvinfo : EIATTR_PARAM_CBANK
	.align		4
        /*00b4*/ 	.byte	0x04, 0x0a
        /*00b6*/ 	.short	(.L_1617 - .L_1616)
	.align		4
.L_1616:
        /*00b8*/ 	.word	index@(.nv.constant0._Z20sgemm_vectorize_smemILi64ELi64ELi16ELi8ELi4EEvPKfS1_Pfiiiff)
        /*00bc*/ 	.short	0x0380
        /*00be*/ 	.short	0x002c


	//----- nvinfo : EIATTR_SW_WAR
	.align		4
.L_1617:
        /*00c0*/ 	.byte	0x04, 0x36
        /*00c2*/ 	.short	(.L_1619 - .L_1618)
.L_1618:
        /*00c4*/ 	.word	0x00000008
.L_1619:


//--------------------- .nv.info._Z20sgemm_vectorize_smemILi64ELi64ELi8ELi4ELi4EEvPKfS1_Pfiiiff --------------------------
	.section	.nv.info._Z20sgemm_vectorize_smemILi64ELi64ELi8ELi4ELi4EEvPKfS1_Pfiiiff,"",@"SHT_CUDA_INFO"
	.sectionflags	@""
	.align	4


	//----- nvinfo : EIATTR_CUDA_API_VERSION
	.align		4
        /*0000*/ 	.byte	0x04, 0x37
        /*0002*/ 	.short	(.L_1621 - .L_1620)
.L_1620:
        /*0004*/ 	.word	0x00000082


	//----- nvinfo : EIATTR_KPARAM_INFO
	.align		4
.L_1621:
        /*0008*/ 	.byte	0x04, 0x17
        /*000a*/ 	.short	(.L_1623 - .L_1622)
.L_1622:
        /*000c*/ 	.word	0x00000000
        /*0010*/ 	.short	0x0007
        /*0012*/ 	.short	0x0028
        /*0014*/ 	.byte	0x00, 0xf0, 0x11, 0x00


	//----- nvinfo : EIATTR_KPARAM_INFO
	.align		4
.L_1623:
        /*0018*/ 	.byte	0x04, 0x17
        /*001a*/ 	.short	(.L_1625 - .L_1624)
.L_1624:
        /*001c*/ 	.word	0x00000000
        /*0020*/ 	.short	0x0006
        /*0022*/ 	.short	0x0024
        /*0024*/ 	.byte	0x00, 0xf0, 0x11, 0x00


	//----- nvinfo : EIATTR_KPARAM_INFO
	.align		4
.L_1625:
        /*0028*/ 	.byte	0x04, 0x17
        /*002a*/ 	.short	(.L_1627 - .L_1626)
.L_1626:
        /*002c*/ 	.word	0x00000000
        /*0030*/ 	.short	0x0005
        /*0032*/ 	.short	0x0020
        /*0034*/ 	.byte	0x00, 0xf0, 0x11, 0x00


	//----- nvinfo : EIATTR_KPARAM_INFO
	.align		4
.L_1627:
        /*0038*/ 	.byte	0x04, 0x17
        /*003a*/ 	.short	(.L_1629 - .L_1628)
.L_1628:
        /*003c*/ 	.word	0x00000000
        /*0040*/ 	.short	0x0004
        /*0042*/ 	.short	0x001c
        /*0044*/ 	.byte	0x00, 0xf0, 0x11, 0x00


	//----- nvinfo : EIATTR_KPARAM_INFO
	.align		4
.L_1629:
        /*0048*/ 	.byte	0x04, 0x17
        /*004a*/ 	.short	(.L_1631 - .L_1630)
.L_1630:
        /*004c*/ 	.word	0x00000000
        /*0050*/ 	.short	0x0003
        /*0052*/ 	.short	0x0018
        /*0054*/ 	.byte	0x00, 0xf0, 0x11, 0x00


	//----- nvinfo : EIATTR_KPARAM_INFO
	.align		4
.L_1631:
        /*0058*/ 	.byte	0x04, 0x17
        /*005a*/ 	.short	(.L_1633 - .L_1632)
.L_1632:
        /*005c*/ 	.word	0x00000000
        /*0060*/ 	.short	0x0002
        /*0062*/ 	.short	0x0010
        /*0064*/ 	.byte	0x00, 0xf5, 0x21, 0x00


	//----- nvinfo : EIATTR_KPARAM_INFO
	.align		4
.L_1633:
        /*0068*/ 	.byte	0x04, 0x17
        /*006a*/ 	.short	(.L_1635 - .L_1634)
.L_1634:
        /*006c*/ 	.word	0x00000000
        /*0070*/ 	.short	0x0001
        /*0072*/ 	.short	0x0008
        /*0074*/ 	.byte	0x00, 0xf5, 0x21, 0x00


	//----- nvinfo : EIATTR_KPARAM_INFO
	.align		4
.L_1635:
        /*0078*/ 	.byte	0x04, 0x17
        /*007a*/ 	.short	(.L_1637 - .L_1636)
.L_1636:
        /*007c*/ 	.word	0x00000000
        /*0080*/ 	.short	0x0000
        /*0082*/ 	.short	0x0000
        /*0084*/ 	.byte	0x00, 0xf5, 0x21, 0x00


	//----- nvinfo : EIATTR_SPARSE_MMA_MASK
	.align		4
.L_1637:
        /*0088*/ 	.byte	0x03, 0x50
        /*008a*/ 	.short	0x0000


	//----- nvinfo : EIATTR_MAXREG_COUNT
	.align		4
        /*008c*/ 	.byte	0x03, 0x1b
        /*008e*/ 	.short	0x00ff


	//----- nvinfo : EIATTR_NUM_BARRIERS
	.align		4
        /*0090*/ 	.byte	0x02, 0x4c
        /*0092*/ 	.byte	0x01
	.zero		1


	//----- nvinfo : EIATTR_MERCURY_ISA_VERSION
	.align		4
        /*0094*/ 	.byte	0x03, 0x5f
        /*0096*/ 	.short	0x0101


	//----- nvinfo : EIATTR_VRC_CTA_INIT_COUNT
	.align		4
        /*0098*/ 	.byte	0x02, 0x4a
	.zero		1
	.zero		1


	//----- nvinfo : EIATTR_EXIT_INSTR_OFFSETS
	.align		4
        /*009c*/ 	.byte	0x04, 0x1c
        /*009e*/ 	.short	(.L_1639 - .L_1638)


	//   ....[0]....
.L_1638:
        /*00a0*/ 	.word	0x000029d0


	//   ....[1]....
        /*00a4*/ 	.word	0x00002a40


	//----- nvinfo : EIATTR_CRS_STACK_SIZE
	.align		4
.L_1639:
        /*00a8*/ 	.byte	0x04, 0x1e
        /*00aa*/ 	.short	(.L_1641 - .L_1640)
.L_1640:
        /*00ac*/ 	.word	0x00000000


	//----- nvinfo : EIATTR_CBANK_PARAM_SIZE
	.align		4
.L_1641:
        /*00b0*/ 	.byte	0x03, 0x19
        /*00b2*/ 	.short	0x002c


	//----- nvinfo : EIATTR_PARAM_CBANK
	.align		4
        /*00b4*/ 	.byte	0x04, 0x0a
        /*00b6*/ 	.short	(.L_1643 - .L_1642)
	.align		4
.L_1642:
        /*00b8*/ 	.word	index@(.nv.constant0._Z20sgemm_vectorize_smemILi64ELi64ELi8ELi4ELi4EEvPKfS1_Pfiiiff)
        /*00bc*/ 	.short	0x0380
        /*00be*/ 	.short	0x002c


	//----- nvinfo : EIATTR_SW_WAR
	.align		4
.L_1643:
        /*00c0*/ 	.byte	0x04, 0x36
        /*00c2*/ 	.short	(.L_1645 - .L_1644)
.L_1644:
        /*00c4*/ 	.word	0x00000008
.L_1645:


//--------------------- .nv.info._Z17sgemm_2D_blockingILi64ELi64ELi8ELi4ELi4EEvPKfS1_Pfiiiff --------------------------
	.section	.nv.info._Z17sgemm_2D_blockingILi64ELi64ELi8ELi4ELi4EEvPKfS1_Pfiiiff,"",@"SHT_CUDA_INFO"
	.sectionflags	@""
	.align	4


	//----- nvinfo : EIATTR_CUDA_API_VERSION
	.align		4
        /*0000*/ 	.byte	0x04, 0x37
        /*0002*/ 	.short	(.L_1647 - .L_1646)
.L_1646:
        /*0004*/ 	.word	0x00000082


	//----- nvinfo : EIATTR_KPARAM_INFO
	.align		4
.L_1647:
        /*0008*/ 	.byte	0x04, 0x17
        /*000a*/ 	.short	(.L_1649 - .L_1648)
.L_1648:
        /*000c*/ 	.word	0x00000000
        /*0010*/ 	.short	0x0007
        /*0012*/ 	.short	0x0028
        /*0014*/ 	.byte	0x00, 0xf0, 0x11, 0x00


	//----- nvinfo : EIATTR_KPARAM_INFO
	.align		4
.L_1649:
        /*0018*/ 	.byte	0x04, 0x17
        /*001a*/ 	.short	(.L_1651 - .L_1650)
.L_1650:
        /*001c*/ 	.word	0x00000000
        /*0020*/ 	.short	0x0006
        /*0022*/ 	.short	0x0024
        /*0024*/ 	.byte	0x00, 0xf0, 0x11, 0x00


	//----- nvinfo : EIATTR_KPARAM_INFO
	.align		4
.L_1651:
        /*0028*/ 	.byte	0x04, 0x17
        /*002a*/ 	.short	(.L_1653 - .L_1652)
.L_1652:
        /*002c*/ 	.word	0x00000000
        /*0030*/ 	.short	0x0005
        /*0032*/ 	.short	0x0020
        /*0034*/ 	.byte	0x00, 0xf0, 0x11, 0x00


	//----- nvinfo : EIATTR_KPARAM_INFO
	.align		4
.L_1653:
        /*0038*/ 	.byte	0x04, 0x17
        /*003a*/ 	.short	(.L_1655 - .L_1654)
.L_1654:
        /*003c*/ 	.word	0x00000000
        /*0040*/ 	.short	0x0004
        /*0042*/ 	.short	0x001c
        /*0044*/ 	.byte	0x00, 0xf0, 0x11, 0x00


	//----- nvinfo : EIATTR_KPARAM_INFO
	.align		4
.L_1655:
        /*0048*/ 	.byte	0x04, 0x17
        /*004a*/ 	.short	(.L_1657 - .L_1656)
.L_1656:
        /*004c*/ 	.word	0x00000000
        /*0050*/ 	.short	0x0003
        /*0052*/ 	.short	0x0018
        /*0054*/ 	.byte	0x00, 0xf0, 0x11, 0x00


	//----- nvinfo : EIATTR_KPARAM_INFO
	.align		4
.L_1657:
        /*0058*/ 	.byte	0x04, 0x17
        /*005a*/ 	.short	(.L_1659 - .L_1658)
.L_1658:
        /*005c*/ 	.word	0x00000000
        /*0060*/ 	.short	0x0002
        /*0062*/ 	.short	0x0010
        /*0064*/ 	.byte	0x00, 0xf5, 0x21, 0x00


	//----- nvinfo : EIATTR_KPARAM_INFO
	.align		4
.L_1659:
        /*0068*/ 	.byte	0x04, 0x17
        /*006a*/ 	.short	(.L_1661 - .L_1660)
.L_1660:
        /*006c*/ 	.word	0x00000000
        /*0070*/ 	.short	0x0001
        /*0072*/ 	.short	0x0008
        /*0074*/ 	.byte	0x00, 0xf5, 0x21, 0x00


	//----- nvinfo : EIATTR_KPARAM_INFO
	.align		4
.L_1661:
        /*0078*/ 	.byte	0x04, 0x17
        /*007a*/ 	.short	(.L_1663 - .L_1662)
.L_1662:
        /*007c*/ 	.word	0x00000000
        /*0080*/ 	.short	0x0000
        /*0082*/ 	.short	0x0000
        /*0084*/ 	.byte	0x00, 0xf5, 0x21, 0x00


	//----- nvinfo : EIATTR_SPARSE_MMA_MASK
	.align		4
.L_1663:
        /*0088*/ 	.byte	0x03, 0x50
        /*008a*/ 	.short	0x0000


	//----- nvinfo : EIATTR_MAXREG_COUNT
	.align		4
        /*008c*/ 	.byte	0x03, 0x1b
        /*008e*/ 	.short	0x00ff


	//----- nvinfo : EIATTR_NUM_BARRIERS
	.align		4
        /*0090*/ 	.byte	0x02, 0x4c
        /*0092*/ 	.byte	0x01
	.zero		1


	//----- nvinfo : EIATTR_MERCURY_ISA_VERSION
	.align		4
        /*0094*/ 	.byte	0x03, 0x5f
        /*0096*/ 	.short	0x0101


	//----- nvinfo : EIATTR_VRC_CTA_INIT_COUNT
	.align		4
        /*0098*/ 	.byte	0x02, 0x4a
	.zero		1
	.zero		1


	//----- nvinfo : EIATTR_EXIT_INSTR_OFFSETS
	.align		4
        /*009c*/ 	.byte	0x04, 0x1c
        /*009e*/ 	.short	(.L_1665 - .L_1664)


	//   ....[0]....
.L_1664:
        /*00a0*/ 	.word	0x000028b0


	//   ....[1]....
        /*00a4*/ 	.word	0x00002920


	//----- nvinfo : EIATTR_CRS_STACK_SIZE
	.align		4
.L_1665:
        /*00a8*/ 	.byte	0x04, 0x1e
        /*00aa*/ 	.short	(.L_1667 - .L_1666)
.L_1666:
        /*00ac*/ 	.word	0x00000000


	//----- nvinfo : EIATTR_CBANK_PARAM_SIZE
	.align		4
.L_1667:
        /*00b0*/ 	.byte	0x03, 0x19
        /*00b2*/ 	.short	0x002c


	//----- nvinfo : EIATTR_PARAM_CBANK
	.align		4
        /*00b4*/ 	.byte	0x04, 0x0a
        /*00b6*/ 	.short	(.L_1669 - .L_1668)
	.align		4
.L_1668:
        /*00b8*/ 	.word	index@(.nv.constant0._Z17sgemm_2D_blockingILi64ELi64ELi8ELi4ELi4EEvPKfS1_Pfiiiff)
        /*00bc*/ 	.short	0x0380
        /*00be*/ 	.short	0x002c


	//----- nvinfo : EIATTR_SW_WAR
	.align		4
.L_1669:
        /*00c0*/ 	.byte	0x04, 0x36
        /*00c2*/ 	.short	(.L_1671 - .L_1670)
.L_1670:
        /*00c4*/ 	.word	0x00000008
.L_1671:


//--------------------- .nv.info._Z17sgemm_1D_blockingILi64ELi64ELi2ELi32EEvPKfS1_Pfiiiff --------------------------
	.section	.nv.info._Z17sgemm_1D_blockingILi64ELi64ELi2ELi32EEvPKfS1_Pfiiiff,"",@"SHT_CUDA_INFO"
	.sectionflags	@""
	.align	4


	//----- nvinfo : EIATTR_CUDA_API_VERSION
	.align		4
        /*0000*/ 	.byte	0x04, 0x37
        /*0002*/ 	.short	(.L_1673 - .L_1672)
.L_1672:
        /*0004*/ 	.word	0x00000082


	//----- nvinfo : EIATTR_KPARAM_INFO
	.align		4
.L_1673:
        /*0008*/ 	.byte	0x04, 0x17
        /*000a*/ 	.short	(.L_1675 - .L_1674)
.L_1674:
        /*000c*/ 	.word	0x00000000
        /*0010*/ 	.short	0x0007
        /*0012*/ 	.short	0x0028
        /*0014*/ 	.byte	0x00, 0xf0, 0x11, 0x00


	//----- nvinfo : EIATTR_KPARAM_INFO
	.align		4
.L_1675:
        /*0018*/ 	.byte	0x04, 0x17
        /*001a*/ 	.short	(.L_1677 - .L_1676)
.L_1676:
        /*001c*/ 	.word	0x00000000
        /*0020*/ 	.short	0x0006
        /*0022*/ 	.short	0x0024
        /*0024*/ 	.byte	0x00, 0xf0, 0x11, 0x00


	//----- nvinfo : EIATTR_KPARAM_INFO
	.align		4
.L_1677:
        /*0028*/ 	.byte	0x04, 0x17
        /*002a*/ 	.short	(.L_1679 - .L_1678)
.L_1678:
        /*002c*/ 	.word	0x00000000
        /*0030*/ 	.short	0x0005
        /*0032*/ 	.short	0x0020
        /*0034*/ 	.byte	0x00, 0xf0, 0x11, 0x00


	//----- nvinfo : EIATTR_KPARAM_INFO
	.align		4
.L_1679:
        /*0038*/ 	.byte	0x04, 0x17
        /*003a*/ 	.short	(.L_1681 - .L_1680)
.L_1680:
        /*003c*/ 	.word	0x00000000
        /*0040*/ 	.short	0x0004
        /*0042*/ 	.short	0x001c
        /*0044*/ 	.byte	0x00, 0xf0, 0x11, 0x00


	//----- nvinfo : EIATTR_KPARAM_INFO
	.align		4
.L_1681:
        /*0048*/ 	.byte	0x04, 0x17
        /*004a*/ 	.short	(.L_1683 - .L_1682)
.L_1682:
        /*004c*/ 	.word	0x00000000
        /*0050*/ 	.short	0x0003
        /*0052*/ 	.short	0x0018
        /*0054*/ 	.byte	0x00, 0xf0, 0x11, 0x00


	//----- nvinfo : EIATTR_KPARAM_INFO
	.align		4
.L_1683:
        /*0058*/ 	.byte	0x04, 0x17
        /*005a*/ 	.short	(.L_1685 - .L_1684)
.L_1684:
        /*005c*/ 	.word	0x00000000
        /*0060*/ 	.short	0x0002
        /*0062*/ 	.short	0x0010
        /*0064*/ 	.byte	0x00, 0xf5, 0x21, 0x00


	//----- nvinfo : EIATTR_KPARAM_INFO
	.align		4
.L_1685:
        /*0068*/ 	.byte	0x04, 0x17
        /*006a*/ 	.short	(.L_1687 - .L_1686)
.L_1686:
        /*006c*/ 	.word	0x00000000
        /*0070*/ 	.short	0x0001
        /*0072*/ 	.short	0x0008
        /*0074*/ 	.byte	0x00, 0xf5, 0x21, 0x00


	//----- nvinfo : EIATTR_KPARAM_INFO
	.align		4
.L_1687:
        /*0078*/ 	.byte	0x04, 0x17
        /*007a*/ 	.short	(.L_1689 - .L_1688)
.L_1688:
        /*007c*/ 	.word	0x00000000
        /*0080*/ 	.short	0x0000
        /*0082*/ 	.short	0x0000
        /*0084*/ 	.byte	0x00, 0xf5, 0x21, 0x00


	//----- nvinfo : EIATTR_SPARSE_MMA_MASK
	.align		4
.L_1689:
        /*0088*/ 	.byte	0x03, 0x50
        /*008a*/ 	.short	0x0000


	//----- nvinfo : EIATTR_MAXREG_COUNT
	.align		4
        /*008c*/ 	.byte	0x03, 0x1b
        /*008e*/ 	.short	0x00ff


	//----- nvinfo : EIATTR_NUM_BARRIERS
	.align		4
        /*0090*/ 	.byte	0x02, 0x4c
        /*0092*/ 	.byte	0x01
	.zero		1


	//----- nvinfo : EIATTR_MERCURY_ISA_VERSION
	.align		4
        /*0094*/ 	.byte	0x03, 0x5f
        /*0096*/ 	.short	0x0101


	//----- nvinfo : EIATTR_VRC_CTA_INIT_COUNT
	.align		4
        /*0098*/ 	.byte	0x02, 0x4a
	.zero		1
	.zero		1


	//----- nvinfo : EIATTR_EXIT_INSTR_OFFSETS
	.align		4
        /*009c*/ 	.byte	0x04, 0x1c
        /*009e*/ 	.short	(.L_1691 - .L_1690)


	//   ....[0]....
.L_1690:
        /*00a0*/ 	.word	0x00002680


	//   ....[1]....
        /*00a4*/ 	.word	0x00002720


	//----- nvinfo : EIATTR_CBANK_PARAM_SIZE
	.align		4
.L_1691:
        /*00a8*/ 	.byte	0x03, 0x19
        /*00aa*/ 	.short	0x002c


	//----- nvinfo : EIATTR_PARAM_CBANK
	.align		4
        /*00ac*/ 	.byte	0x04, 0x0a
        /*00ae*/ 	.short	(.L_1693 - .L_1692)
	.align		4
.L_1692:
        /*00b0*/ 	.word	index@(.nv.constant0._Z17sgemm_1D_blockingILi64ELi64ELi2ELi32EEvPKfS1_Pfiiiff)
        /*00b4*/ 	.short	0x0380
        /*00b6*/ 	.short	0x002c


	//----- nvinfo : EIATTR_SW_WAR
	.align		4
.L_1693:
        /*00b8*/ 	.byte	0x04, 0x36
        /*00ba*/ 	.short	(.L_1695 - .L_1694)
.L_1694:
        /*00bc*/ 	.word	0x00000008
.L_1695:


//--------------------- .nv.info._Z17sgemm_1D_blockingILi64ELi64ELi4ELi16EEvPKfS1_Pfiiiff --------------------------
	.section	.nv.info._Z17sgemm_1D_blockingILi64ELi64ELi4ELi16EEvPKfS1_Pfiiiff,"",@"SHT_CUDA_INFO"
	.sectionflags	@""
	.align	4


	//----- nvinfo : EIATTR_CUDA_API_VERSION
	.align		4
        /*0000*/ 	.byte	0x04, 0x37
        /*0002*/ 	.short	(.L_1697 - .L_1696)
.L_1696:
        /*0004*/ 	.word	0x00000082


	//----- nvinfo : EIATTR_KPARAM_INFO
	.align		4
.L_1697:
        /*0008*/ 	.byte	0x04, 0x17
        /*000a*/ 	.short	(.L_1699 - .L_1698)
.L_1698:
        /*000c*/ 	.word	0x00000000
        /*0010*/ 	.short	0x0007
        /*0012*/ 	.short	0x0028
        /*0014*/ 	.byte	0x00, 0xf0, 0x11, 0x00


	//----- nvinfo : EIATTR_KPARAM_INFO
	.align		4
.L_1699:
        /*0018*/ 	.byte	0x04, 0x17
        /*001a*/ 	.short	(.L_1701 - .L_1700)
.L_1700:
        /*001c*/ 	.word	0x00000000
        /*0020*/ 	.short	0x0006
        /*0022*/ 	.short	0x0024
        /*0024*/ 	.byte	0x00, 0xf0, 0x11, 0x00


	//----- nvinfo : EIATTR_KPARAM_INFO
	.align		4
.L_1701:
        /*0028*/ 	.byte	0x04, 0x17
        /*002a*/ 	.short	(.L_1703 - .L_1702)
.L_1702:
        /*002c*/ 	.word	0x00000000
        /*0030*/ 	.short	0x0005
        /*0032*/ 	.short	0x0020
        /*0034*/ 	.byte	0x00, 0xf0, 0x11, 0x00


	//----- nvinfo : EIATTR_KPARAM_INFO
	.align		4
.L_1703:
        /*0038*/ 	.byte	0x04, 0x17
        /*003a*/ 	.short	(.L_1705 - .L_1704)
.L_1704:
        /*003c*/ 	.word	0x00000000
        /*0040*/ 	.short	0x0004
        /*0042*/ 	.short	0x001c
        /*0044*/ 	.byte	0x00, 0xf0, 0x11, 0x00


	//----- nvinfo : EIATTR_KPARAM_INFO
	.align		4
.L_1705:
        /*0048*/ 	.byte	0x04, 0x17
        /*004a*/ 	.short	(.L_1707 - .L_1706)
.L_1706:
        /*004c*/ 	.word	0x00000000
        /*0050*/ 	.short	0x0003
        /*0052*/ 	.short	0x0018
        /*0054*/ 	.byte	0x00, 0xf0, 0x11, 0x00


	//----- nvinfo : EIATTR_KPARAM_INFO
	.align		4
.L_1707:
        /*0058*/ 	.byte	0x04, 0x17
        /*005a*/ 	.short	(.L_1709 - .L_1708)
.L_1708:
        /*005c*/ 	.word	0x00000000
        /*0060*/ 	.short	0x0002
        /*0062*/ 	.short	0x0010
        /*0064*/ 	.byte	0x00, 0xf5, 0x21, 0x00


	//----- nvinfo : EIATTR_KPARAM_INFO
	.align		4
.L_1709:
        /*0068*/ 	.byte	0x04, 0x17
        /*006a*/ 	.short	(.L_1711 - .L_1710)
.L_1710:
        /*006c*/ 	.word	0x00000000
        /*0070*/ 	.short	0x0001
        /*0072*/ 	.short	0x0008
        /*0074*/ 	.byte	0x00, 0xf5, 0x21, 0x00


	//----- nvinfo : EIATTR_KPARAM_INFO
	.align		4
.L_1711:
        /*0078*/ 	.byte	0x04, 0x17
        /*007a*/ 	.short	(.L_1713 - .L_1712)
.L_1712:
        /*007c*/ 	.word	0x00000000
        /*0080*/ 	.short	0x0000
        /*0082*/ 	.short	0x0000
        /*0084*/ 	.byte	0x00, 0xf5, 0x21, 0x00


	//----- nvinfo : EIATTR_SPARSE_MMA_MASK
	.align		4
.L_1713:
        /*0088*/ 	.byte	0x03, 0x50
        /*008a*/ 	.short	0x0000


	//----- nvinfo : EIATTR_MAXREG_COUNT
	.align		4
        /*008c*/ 	.byte	0x03, 0x1b
        /*008e*/ 	.short	0x00ff


	//----- nvinfo : EIATTR_NUM_BARRIERS
	.align		4
        /*0090*/ 	.byte	0x02, 0x4c
        /*0092*/ 	.byte	0x01
	.zero		1


	//----- nvinfo : EIATTR_MERCURY_ISA_VERSION
	.align		4
        /*0094*/ 	.byte	0x03, 0x5f
        /*0096*/ 	.short	0x0101


	//----- nvinfo : EIATTR_VRC_CTA_INIT_COUNT
	.align		4
        /*0098*/ 	.byte	0x02, 0x4a
	.zero		1
	.zero		1


	//----- nvinfo : EIATTR_EXIT_INSTR_OFFSETS
	.align		4
        /*009c*/ 	.byte	0x04, 0x1c
        /*009e*/ 	.short	(.L_1715 - .L_1714)


	//   ....[0]....
.L_1714:
        /*00a0*/ 	.word	0x00001b20


	//   ....[1]....
        /*00a4*/ 	.word	0x00001bc0


	//----- nvinfo : EIATTR_CBANK_PARAM_SIZE
	.align		4
.L_1715:
        /*00a8*/ 	.byte	0x03, 0x19
        /*00aa*/ 	.short	0x002c


	//----- nvinfo : EIATTR_PARAM_CBANK
	.align		4
        /*00ac*/ 	.byte	0x04, 0x0a
        /*00ae*/ 	.short	(.L_1717 - .L_1716)
	.align		4
.L_1716:
        /*00b0*/ 	.word	index@(.nv.constant0._Z17sgemm_1D_blockingILi64ELi64ELi4ELi16EEvPKfS1_Pfiiiff)
        /*00b4*/ 	.short	0x0380
        /*00b6*/ 	.short	0x002c


	//----- nvinfo : EIATTR_SW_WAR
	.align		4
.L_1717:
        /*00b8*/ 	.byte	0x04, 0x36
        /*00ba*/ 	.short	(.L_1719 - .L_1718)
.L_1718:
        /*00bc*/ 	.word	0x00000008
.L_1719:


//--------------------- .nv.info._Z17sgemm_1D_blockingILi64ELi64ELi8ELi8EEvPKfS1_Pfiiiff --------------------------
	.section	.nv.info._Z17sgemm_1D_blockingILi64ELi64ELi8ELi8EEvPKfS1_Pfiiiff,"",@"SHT_CUDA_INFO"
	.sectionflags	@""
	.align	4


	//----- nvinfo : EIATTR_CUDA_API_VERSION
	.align		4
        /*0000*/ 	.byte	0x04, 0x37
        /*0002*/ 	.short	(.L_1721 - .L_1720)
.L_1720:
        /*0004*/ 	.word	0x00000082


	//----- nvinfo : EIATTR_KPARAM_INFO
	.align		4
.L_1721:
        /*0008*/ 	.byte	0x04, 0x17
        /*000a*/ 	.short	(.L_1723 - .L_1722)
.L_1722:
        /*000c*/ 	.word	0x00000000
        /*0010*/ 	.short	0x0007
        /*0012*/ 	.short	0x0028
        /*0014*/ 	.byte	0x00, 0xf0, 0x11, 0x00


	//----- nvinfo : EIATTR_KPARAM_INFO
	.align		4
.L_1723:
        /*0018*/ 	.byte	0x04, 0x17
        /*001a*/ 	.short	(.L_1725 - .L_1724)
.L_1724:
        /*001c*/ 	.word	0x00000000
        /*0020*/ 	.short	0x0006
        /*0022*/ 	.short	0x0024
        /*0024*/ 	.byte	0x00, 0xf0, 0x11, 0x00


	//----- nvinfo : EIATTR_KPARAM_INFO
	.align		4
.L_1725:
        /*0028*/ 	.byte	0x04, 0x17
        /*002a*/ 	.short	(.L_1727 - .L_1726)
.L_1726:
        /*002c*/ 	.word	0x00000000
        /*0030*/ 	.short	0x0005
        /*0032*/ 	.short	0x0020
        /*0034*/ 	.byte	0x00, 0xf0, 0x11, 0x00


	//----- nvinfo : EIATTR_KPARAM_INFO
	.align		4
.L_1727:
        /*0038*/ 	.byte	0x04, 0x17
        /*003a*/ 	.short	(.L_1729 - .L_1728)
.L_1728:
        /*003c*/ 	.word	0x00000000
        /*0040*/ 	.short	0x0004
        /*0042*/ 	.short	0x001c
        /*0044*/ 	.byte	0x00, 0xf0, 0x11, 0x00


	//----- nvinfo : EIATTR_KPARAM_INFO
	.align		4
.L_1729:
        /*0048*/ 	.byte	0x04, 0x17
        /*004a*/ 	.short	(.L_1731 - .L_1730)
.L_1730:
        /*004c*/ 	.word	0x00000000
        /*0050*/ 	.short	0x0003
        /*0052*/ 	.short	0x0018
        /*0054*/ 	.byte	0x00, 0xf0, 0x11, 0x00


	//----- nvinfo : EIATTR_KPARAM_INFO
	.align		4
.L_1731:
        /*0058*/ 	.byte	0x04, 0x17
        /*005a*/ 	.short	(.L_1733 - .L_1732)
.L_1732:
        /*005c*/ 	.word	0x00000000
        /*0060*/ 	.short	0x0002
        /*0062*/ 	.short	0x0010
        /*0064*/ 	.byte	0x00, 0xf5, 0x21, 0x00


	//----- nvinfo : EIATTR_KPARAM_INFO
	.align		4
.L_1733:
        /*0068*/ 	.byte	0x04, 0x17
        /*006a*/ 	.short	(.L_1735 - .L_1734)
.L_1734:
        /*006c*/ 	.word	0x00000000
        /*0070*/ 	.short	0x0001
        /*0072*/ 	.short	0x0008
        /*0074*/ 	.byte	0x00, 0xf5, 0x21, 0x00


	//----- nvinfo : EIATTR_KPARAM_INFO
	.align		4
.L_1735:
        /*0078*/ 	.byte	0x04, 0x17
        /*007a*/ 	.short	(.L_1737 - .L_1736)
.L_1736:
        /*007c*/ 	.word	0x00000000
        /*0080*/ 	.short	0x0000
        /*0082*/ 	.short	0x0000
        /*0084*/ 	.byte	0x00, 0xf5, 0x21, 0x00


	//----- nvinfo : EIATTR_SPARSE_MMA_MASK
	.align		4
.L_1737:
        /*0088*/ 	.byte	0x03, 0x50
        /*008a*/ 	.short	0x0000


	//----- nvinfo : EIATTR_MAXREG_COUNT
	.align		4
        /*008c*/ 	.byte	0x03, 0x1b
        /*008e*/ 	.short	0x00ff


	//----- nvinfo : EIATTR_NUM_BARRIERS
	.align		4
        /*0090*/ 	.byte	0x02, 0x4c
        /*0092*/ 	.byte	0x01
	.zero		1


	//----- nvinfo : EIATTR_MERCURY_ISA_VERSION
	.align		4
        /*0094*/ 	.byte	0x03, 0x5f
        /*0096*/ 	.short	0x0101


	//----- nvinfo : EIATTR_VRC_CTA_INIT_COUNT
	.align		4
        /*0098*/ 	.byte	0x02, 0x4a
	.zero		1
	.zero		1


	//----- nvinfo : EIATTR_EXIT_INSTR_OFFSETS
	.align		4
        /*009c*/ 	.byte	0x04, 0x1c
        /*009e*/ 	.short	(.L_1739 - .L_1738)


	//   ....[0]....
.L_1738:
        /*00a0*/ 	.word	0x00001600


	//   ....[1]....
        /*00a4*/ 	.word	0x000016a0


	//----- nvinfo : EIATTR_CBANK_PARAM_SIZE
	.align		4
.L_1739:
        /*00a8*/ 	.byte	0x03, 0x19
        /*00aa*/ 	.short	0x002c


	//----- nvinfo : EIATTR_PARAM_CBANK
	.align		4
        /*00ac*/ 	.byte	0x04, 0x0a
        /*00ae*/ 	.short	(.L_1741 - .L_1740)
	.align		4
.L_1740:
        /*00b0*/ 	.word	index@(.nv.constant0._Z17sgemm_1D_blockingILi64ELi64ELi8ELi8EEvPKfS1_Pfiiiff)
        /*00b4*/ 	.short	0x0380
        /*00b6*/ 	.short	0x002c


	//----- nvinfo : EIATTR_SW_WAR
	.align		4
.L_1741:
        /*00b8*/ 	.byte	0x04, 0x36
        /*00ba*/ 	.short	(.L_1743 - .L_1742)
.L_1742:
        /*00bc*/ 	.word	0x00000008
.L_1743:


//--------------------- .nv.info._Z17sgemm_1D_blockingILi64ELi64ELi16ELi4EEvPKfS1_Pfiiiff --------------------------
	.section	.nv.info._Z17sgemm_1D_blockingILi64ELi64ELi16ELi4EEvPKfS1_Pfiiiff,"",@"SHT_CUDA_INFO"
	.sectionflags	@""
	.align	4


	//----- nvinfo : EIATTR_CUDA_API_VERSION
	.align		4
        /*0000*/ 	.byte	0x04, 0x37
        /*0002*/ 	.short	(.L_1745 - .L_1744)
.L_1744:
        /*0004*/ 	.word	0x00000082


	//----- nvinfo : EIATTR_KPARAM_INFO
	.align		4
.L_1745:
        /*0008*/ 	.byte	0x04, 0x17
        /*000a*/ 	.short	(.L_1747 - .L_1746)
.L_1746:
        /*000c*/ 	.word	0x00000000
        /*0010*/ 	.short	0x0007
        /*0012*/ 	.short	0x0028
        /*0014*/ 	.byte	0x00, 0xf0, 0x11, 0x00


	//----- nvinfo : EIATTR_KPARAM_INFO
	.align		4
.L_1747:
        /*0018*/ 	.byte	0x04, 0x17
        /*001a*/ 	.short	(.L_1749 - .L_1748)
.L_1748:
        /*001c*/ 	.word	0x00000000
        /*0020*/ 	.short	0x0006
        /*0022*/ 	.short	0x0024
        /*0024*/ 	.byte	0x00, 0xf0, 0x11, 0x00


	//----- nvinfo : EIATTR_KPARAM_INFO
	.align		4
.L_1749:
        /*0028*/ 	.byte	0x04, 0x17
        /*002a*/ 	.short	(.L_1751 - .L_1750)
.L_1750:
        /*002c*/ 	.word	0x00000000
        /*0030*/ 	.short	0x0005
        /*0032*/ 	.short	0x0020
        /*0034*/ 	.byte	0x00, 0xf0, 0x11, 0x00


	//----- nvinfo : EIATTR_KPARAM_INFO
	.align		4
.L_1751:
        /*0038*/ 	.byte	0x04, 0x17
        /*003a*/ 	.short	(.L_1753 - .L_1752)
.L_1752:
        /*003c*/ 	.word	0x00000000
        /*0040*/ 	.short	0x0004
        /*0042*/ 	.short	0x001c
        /*0044*/ 	.byte	0x00, 0xf0, 0x11, 0x00


	//----- nvinfo : EIATTR_KPARAM_INFO
	.align		4
.L_1753:
        /*0048*/ 	.byte	0x04, 0x17
        /*004a*/ 	.short	(.L_1755 - .L_1754)
.L_1754:
        /*004c*/ 	.word	0x00000000
        /*0050*/ 	.short	0x0003
        /*0052*/ 	.short	0x0018
        /*0054*/ 	.byte	0x00, 0xf0, 0x11, 0x00


	//----- nvinfo : EIATTR_KPARAM_INFO
	.align		4
.L_1755:
        /*0058*/ 	.byte	0x04, 0x17
        /*005a*/ 	.short	(.L_1757 - .L_1756)
.L_1756:
        /*005c*/ 	.word	0x00000000
        /*0060*/ 	.short	0x0002
        /*0062*/ 	.short	0x0010
        /*0064*/ 	.byte	0x00, 0xf5, 0x21, 0x00


	//----- nvinfo : EIATTR_KPARAM_INFO
	.align		4
.L_1757:
        /*0068*/ 	.byte	0x04, 0x17
        /*006a*/ 	.short	(.L_1759 - .L_1758)
.L_1758:
        /*006c*/ 	.word	0x00000000
        /*0070*/ 	.short	0x0001
        /*0072*/ 	.short	0x0008
        /*0074*/ 	.byte	0x00, 0xf5, 0x21, 0x00


	//----- nvinfo : EIATTR_KPARAM_INFO
	.align		4
.L_1759:
        /*0078*/ 	.byte	0x04, 0x17
        /*007a*/ 	.short	(.L_1761 - .L_1760)
.L_1760:
        /*007c*/ 	.word	0x00000000
        /*0080*/ 	.short	0x0000
        /*0082*/ 	.short	0x0000
        /*0084*/ 	.byte	0x00, 0xf5, 0x21, 0x00


	//----- nvinfo : EIATTR_SPARSE_MMA_MASK
	.align		4
.L_1761:
        /*0088*/ 	.byte	0x03, 0x50
        /*008a*/ 	.short	0x0000


	//----- nvinfo : EIATTR_MAXREG_COUNT
	.align		4
        /*008c*/ 	.byte	0x03, 0x1b
        /*008e*/ 	.short	0x00ff


	//----- nvinfo : EIATTR_NUM_BARRIERS
	.align		4
        /*0090*/ 	.byte	0x02, 0x4c
        /*0092*/ 	.byte	0x01
	.zero		1


	//----- nvinfo : EIATTR_MERCURY_ISA_VERSION
	.align		4
        /*0094*/ 	.byte	0x03, 0x5f
        /*0096*/ 	.short	0x0101


	//----- nvinfo : EIATTR_VRC_CTA_INIT_COUNT
	.align		4
        /*0098*/ 	.byte	0x02, 0x4a
	.zero		1
	.zero		1


	//----- nvinfo : EIATTR_EXIT_INSTR_OFFSETS
	.align		4
        /*009c*/ 	.byte	0x04, 0x1c
        /*009e*/ 	.short	(.L_1763 - .L_1762)


	//   ....[0]....
.L_1762:
        /*00a0*/ 	.word	0x000013d0


	//   ....[1]....
        /*00a4*/ 	.word	0x00001470


	//----- nvinfo : EIATTR_CBANK_PARAM_SIZE
	.align		4
.L_1763:
        /*00a8*/ 	.byte	0x03, 0x19
        /*00aa*/ 	.short	0x002c


	//----- nvinfo : EIATTR_PARAM_CBANK
	.align		4
        /*00ac*/ 	.byte	0x04, 0x0a
        /*00ae*/ 	.short	(.L_1765 - .L_1764)
	.align		4
.L_1764:
        /*00b0*/ 	.word	index@(.nv.constant0._Z17sgemm_1D_blockingILi64ELi64ELi16ELi4EEvPKfS1_Pfiiiff)
        /*00b4*/ 	.short	0x0380
        /*00b6*/ 	.short	0x002c


	//----- nvinfo : EIATTR_SW_WAR
	.align		4
.L_1765:
        /*00b8*/ 	.byte	0x04, 0x36
        /*00ba*/ 	.short	(.L_1767 - .L_1766)
.L_1766:
        /*00bc*/ 	.word	0x00000008
.L_1767:


//--------------------- .nv.info._Z12sgemm_sharedILi32EEvPKfS1_Pfiiiff --------------------------
	.section	.nv.info._Z12sgemm_sharedILi32EEvPKfS1_Pfiiiff,"",@"SHT_CUDA_INFO"
	.sectionflags	@""
	.align	4


	//----- nvinfo : EIATTR_CUDA_API_VERSION
	.align		4
        /*0000*/ 	.byte	0x04, 0x37
        /*0002*/ 	.short	(.L_1769 - .L_1768)
.L_1768:
        /*0004*/ 	.word	0x00000082


	//----- nvinfo : EIATTR_KPARAM_INFO
	.align		4
.L_1769:
        /*0008*/ 	.byte	0x04, 0x17
        /*000a*/ 	.short	(.L_1771 - .L_1770)
.L_1770:
        /*000c*/ 	.word	0x00000000
        /*0010*/ 	.short	0x0007
        /*0012*/ 	.short	0x0028
        /*0014*/ 	.byte	0x00, 0xf0, 0x11, 0x00


	//----- nvinfo : EIATTR_KPARAM_INFO
	.align		4
.L_1771:
        /*0018*/ 	.byte	0x04, 0x17
        /*001a*/ 	.short	(.L_1773 - .L_1772)
.L_1772:
        /*001c*/ 	.word	0x00000000
        /*0020*/ 	.short	0x0006
        /*0022*/ 	.short	0x0024
        /*0024*/ 	.byte	0x00, 0xf0, 0x11, 0x00


	//----- nvinfo : EIATTR_KPARAM_INFO
	.align		4
.L_1773:
        /*0028*/ 	.byte	0x04, 0x17
        /*002a*/ 	.short	(.L_1775 - .L_1774)
.L_1774:
        /*002c*/ 	.word	0x00000000
        /*0030*/ 	.short	0x0005
        /*0032*/ 	.short	0x0020
        /*0034*/ 	.byte	0x00, 0xf0, 0x11, 0x00


	//----- nvinfo : EIATTR_KPARAM_INFO
	.align		4
.L_1775:
        /*0038*/ 	.byte	0x04, 0x17
        /*003a*/ 	.short	(.L_1777 - .L_1776)
.L_1776:
        /*003c*/ 	.word	0x00000000
        /*0040*/ 	.short	0x0004
        /*0042*/ 	.short	0x001c
        /*0044*/ 	.byte	0x00, 0xf0, 0x11, 0x00


	//----- nvinfo : EIATTR_KPARAM_INFO
	.align		4
.L_1777:
        /*0048*/ 	.byte	0x04, 0x17
        /*004a*/ 	.short	(.L_1779 - .L_1778)
.L_1778:
        /*004c*/ 	.word	0x00000000
        /*0050*/ 	.short	0x0003
        /*0052*/ 	.short	0x0018
        /*0054*/ 	.byte	0x00, 0xf0, 0x11, 0x00


	//----- nvinfo : EIATTR_KPARAM_INFO
	.align		4
.L_1779:
        /*0058*/ 	.byte	0x04, 0x17
        /*005a*/ 	.short	(.L_1781 - .L_1780)
.L_1780:
        /*005c*/ 	.word	0x00000000
        /*0060*/ 	.short	0x0002
        /*0062*/ 	.short	0x0010
        /*0064*/ 	.byte	0x00, 0xf5, 0x21, 0x00


	//----- nvinfo : EIATTR_KPARAM_INFO
	.align		4
.L_1781:
        /*0068*/ 	.byte	0x04, 0x17
        /*006a*/ 	.short	(.L_1783 - .L_1782)
.L_1782:
        /*006c*/ 	.word	0x00000000
        /*0070*/ 	.short	0x0001
        /*0072*/ 	.short	0x0008
        /*0074*/ 	.byte	0x00, 0xf5, 0x21, 0x00


	//----- nvinfo : EIATTR_KPARAM_INFO
	.align		4
.L_1783:
        /*0078*/ 	.byte	0x04, 0x17
        /*007a*/ 	.short	(.L_1785 - .L_1784)
.L_1784:
        /*007c*/ 	.word	0x00000000
        /*0080*/ 	.short	0x0000
        /*0082*/ 	.short	0x0000
        /*0084*/ 	.byte	0x00, 0xf5, 0x21, 0x00


	//----- nvinfo : EIATTR_SPARSE_MMA_MASK
	.align		4
.L_1785:
        /*0088*/ 	.byte	0x03, 0x50
        /*008a*/ 	.short	0x0000


	//----- nvinfo : EIATTR_MAXREG_COUNT
	.align		4
        /*008c*/ 	.byte	0x03, 0x1b
        /*008e*/ 	.short	0x00ff


	//----- nvinfo : EIATTR_NUM_BARRIERS
	.align		4
        /*0090*/ 	.byte	0x02, 0x4c
        /*0092*/ 	.byte	0x01
	.zero		1


	//----- nvinfo : EIATTR_MERCURY_ISA_VERSION
	.align		4
        /*0094*/ 	.byte	0x03, 0x5f
        /*0096*/ 	.short	0x0101


	//----- nvinfo : EIATTR_VRC_CTA_INIT_COUNT
	.align		4
        /*0098*/ 	.byte	0x02, 0x4a
	.zero		1
	.zero		1


	//----- nvinfo : EIATTR_EXIT_INSTR_OFFSETS
	.align		4
        /*009c*/ 	.byte	0x04, 0x1c
        /*009e*/ 	.short	(.L_1787 - .L_1786)


	//   ....[0]....
.L_1786:
        /*00a0*/ 	.word	0x00000850


	//   ....[1]....
        /*00a4*/ 	.word	0x000008f0


	//----- nvinfo : EIATTR_CBANK_PARAM_SIZE
	.align		4
.L_1787:
        /*00a8*/ 	.byte	0x03, 0x19
        /*00aa*/ 	.short	0x002c


	//----- nvinfo : EIATTR_PARAM_CBANK
	.align		4
        /*00ac*/ 	.byte	0x04, 0x0a
        /*00ae*/ 	.short	(.L_1789 - .L_1788)
	.align		4
.L_1788:
        /*00b0*/ 	.word	index@(.nv.constant0._Z12sgemm_sharedILi32EEvPKfS1_Pfiiiff)
        /*00b4*/ 	.short	0x0380
        /*00b6*/ 	.short	0x002c


	//----- nvinfo : EIATTR_SW_WAR
	.align		4
.L_1789:
        /*00b8*/ 	.byte	0x04, 0x36
        /*00ba*/ 	.short	(.L_1791 - .L_1790)
.L_1790:
        /*00bc*/ 	.word	0x00000008
.L_1791:


//--------------------- .nv.info._Z15sgemm_coalcesedPKfS0_Pfiiiff --------------------------
	.section	.nv.info._Z15sgemm_coalcesedPKfS0_Pfiiiff,"",@"SHT_CUDA_INFO"
	.sectionflags	@""
	.align	4


	//----- nvinfo : EIATTR_CUDA_API_VERSION
	.align		4
        /*0000*/ 	.byte	0x04, 0x37
        /*0002*/ 	.short	(.L_1793 - .L_1792)
.L_1792:
        /*0004*/ 	.word	0x00000082


	//----- nvinfo : EIATTR_KPARAM_INFO
	.align		4
.L_1793:
        /*0008*/ 	.byte	0x04, 0x17
        /*000a*/ 	.short	(.L_1795 - .L_1794)
.L_1794:
        /*000c*/ 	.word	0x00000000
        /*0010*/ 	.short	0x0007
        /*0012*/ 	.short	0x0028
        /*0014*/ 	.byte	0x00, 0xf0, 0x11, 0x00


	//----- nvinfo : EIATTR_KPARAM_INFO
	.align		4
.L_1795:
        /*0018*/ 	.byte	0x04, 0x17
        /*001a*/ 	.short	(.L_1797 - .L_1796)
.L_1796:
        /*001c*/ 	.word	0x00000000
        /*0020*/ 	.short	0x0006
        /*0022*/ 	.short	0x0024
        /*0024*/ 	.byte	0x00, 0xf0, 0x11, 0x00


	//----- nvinfo : EIATTR_KPARAM_INFO
	.align		4
.L_1797:
        /*0028*/ 	.byte	0x04, 0x17
        /*002a*/ 	.short	(.L_1799 - .L_1798)
.L_1798:
        /*002c*/ 	.word	0x00000000
        /*0030*/ 	.short	0x0005
        /*0032*/ 	.short	0x0020
        /*0034*/ 	.byte	0x00, 0xf0, 0x11, 0x00


	//----- nvinfo : EIATTR_KPARAM_INFO
	.align		4
.L_1799:
        /*0038*/ 	.byte	0x04, 0x17
        /*003a*/ 	.short	(.L_1801 - .L_1800)
.L_1800:
        /*003c*/ 	.word	0x00000000
        /*0040*/ 	.short	0x0004
        /*0042*/ 	.short	0x001c
        /*0044*/ 	.byte	0x00, 0xf0, 0x11, 0x00


	//----- nvinfo : EIATTR_KPARAM_INFO
	.align		4
.L_1801:
        /*0048*/ 	.byte	0x04, 0x17
        /*004a*/ 	.short	(.L_1803 - .L_1802)
.L_1802:
        /*004c*/ 	.word	0x00000000
        /*0050*/ 	.short	0x0003
        /*0052*/ 	.short	0x0018
        /*0054*/ 	.byte	0x00, 0xf0, 0x11, 0x00


	//----- nvinfo : EIATTR_KPARAM_INFO
	.align		4
.L_1803:
        /*0058*/ 	.byte	0x04, 0x17
        /*005a*/ 	.short	(.L_1805 - .L_1804)
.L_1804:
        /*005c*/ 	.word	0x00000000
        /*0060*/ 	.short	0x0002
        /*0062*/ 	.short	0x0010
        /*0064*/ 	.byte	0x00, 0xf5, 0x21, 0x00


	//----- nvinfo : EIATTR_KPARAM_INFO
	.align		4
.L_1805:
        /*0068*/ 	.byte	0x04, 0x17
        /*006a*/ 	.short	(.L_1807 - .L_1806)
.L_1806:
        /*006c*/ 	.word	0x00000000
        /*0070*/ 	.short	0x0001
        /*0072*/ 	.short	0x0008
        /*0074*/ 	.byte	0x00, 0xf5, 0x21, 0x00


	//----- nvinfo : EIATTR_KPARAM_INFO
	.align		4
.L_1807:
        /*0078*/ 	.byte	0x04, 0x17
        /*007a*/ 	.short	(.L_1809 - .L_1808)
.L_1808:
        /*007c*/ 	.word	0x00000000
        /*0080*/ 	.short	0x0000
        /*0082*/ 	.short	0x0000
        /*0084*/ 	.byte	0x00, 0xf5, 0x21, 0x00


	//----- nvinfo : EIATTR_SPARSE_MMA_MASK
	.align		4
.L_1809:
        /*0088*/ 	.byte	0x03, 0x50
        /*008a*/ 	.short	0x0000


	//----- nvinfo : EIATTR_MAXREG_COUNT
	.align		4
        /*008c*/ 	.byte	0x03, 0x1b
        /*008e*/ 	.short	0x00ff


	//----- nvinfo : EIATTR_MERCURY_ISA_VERSION
	.align		4
        /*0090*/ 	.byte	0x03, 0x5f
        /*0092*/ 	.short	0x0101


	//----- nvinfo : EIATTR_VRC_CTA_INIT_COUNT
	.align		4
        /*0094*/ 	.byte	0x02, 0x4a
	.zero		1
	.zero		1


	//----- nvinfo : EIATTR_EXIT_INSTR_OFFSETS
	.align		4
        /*0098*/ 	.byte	0x04, 0x1c
        /*009a*/ 	.short	(.L_1811 - .L_1810)


	//   ....[0]....
.L_1810:
        /*009c*/ 	.word	0x000000c0


	//   ....[1]....
        /*00a0*/ 	.word	0x00000930


	//----- nvinfo : EIATTR_CBANK_PARAM_SIZE
	.align		4
.L_1811:
        /*00a4*/ 	.byte	0x03, 0x19
        /*00a6*/ 	.short	0x002c


	//----- nvinfo : EIATTR_PARAM_CBANK
	.align		4
        /*00a8*/ 	.byte	0x04, 0x0a
        /*00aa*/ 	.short	(.L_1813 - .L_1812)
	.align		4
.L_1812:
        /*00ac*/ 	.word	index@(.nv.constant0._Z15sgemm_coalcesedPKfS0_Pfiiiff)
        /*00b0*/ 	.short	0x0380
        /*00b2*/ 	.short	0x002c


	//----- nvinfo : EIATTR_SW_WAR
	.align		4
.L_1813:
        /*00b4*/ 	.byte	0x04, 0x36
        /*00b6*/ 	.short	(.L_1815 - .L_1814)
.L_1814:
        /*00b8*/ 	.word	0x00000008
.L_1815:


//--------------------- .nv.info._Z11sgemm_naivePKfS0_Pfiiiff --------------------------
	.section	.nv.info._Z11sgemm_naivePKfS0_Pfiiiff,"",@"SHT_CUDA_INFO"
	.sectionflags	@""
	.align	4


	//----- nvinfo : EIATTR_CUDA_API_VERSION
	.align		4
        /*0000*/ 	.byte	0x04, 0x37
        /*0002*/ 	.short	(.L_1817 - .L_1816)
.L_1816:
        /*0004*/ 	.word	0x00000082


	//----- nvinfo : EIATTR_KPARAM_INFO
	.align		4
.L_1817:
        /*0008*/ 	.byte	0x04, 0x17
        /*000a*/ 	.short	(.L_1819 - .L_1818)
.L_1818:
        /*000c*/ 	.word	0x00000000
        /*0010*/ 	.short	0x0007
        /*0012*/ 	.short	0x0028
        /*0014*/ 	.byte	0x00, 0xf0, 0x11, 0x00


	//----- nvinfo : EIATTR_KPARAM_INFO
	.align		4
.L_1819:
        /*0018*/ 	.byte	0x04, 0x17
        /*001a*/ 	.short	(.L_1821 - .L_1820)
.L_1820:
        /*001c*/ 	.word	0x00000000
        /*0020*/ 	.short	0x0006
        /*0022*/ 	.short	0x0024
        /*0024*/ 	.byte	0x00, 0xf0, 0x11, 0x00


	//----- nvinfo : EIATTR_KPARAM_INFO
	.align		4
.L_1821:
        /*0028*/ 	.byte	0x04, 0x17
        /*002a*/ 	.short	(.L_1823 - .L_1822)
.L_1822:
        /*002c*/ 	.word	0x00000000
        /*0030*/ 	.short	0x0005
        /*0032*/ 	.short	0x0020
        /*0034*/ 	.byte	0x00, 0xf0, 0x11, 0x00


	//----- nvinfo : EIATTR_KPARAM_INFO
	.align		4
.L_1823:
        /*0038*/ 	.byte	0x04, 0x17
        /*003a*/ 	.short	(.L_1825 - .L_1824)
.L_1824:
        /*003c*/ 	.word	0x00000000
        /*0040*/ 	.short	0x0004
        /*0042*/ 	.short	0x001c
        /*0044*/ 	.byte	0x00, 0xf0, 0x11, 0x00


	//----- nvinfo : EIATTR_KPARAM_INFO
	.align		4
.L_1825:
        /*0048*/ 	.byte	0x04, 0x17
        /*004a*/ 	.short	(.L_1827 - .L_1826)
.L_1826:
        /*004c*/ 	.word	0x00000000
        /*0050*/ 	.short	0x0003
        /*0052*/ 	.short	0x0018
        /*0054*/ 	.byte	0x00, 0xf0, 0x11, 0x00


	//----- nvinfo : EIATTR_KPARAM_INFO
	.align		4
.L_1827:
        /*0058*/ 	.byte	0x04, 0x17
        /*005a*/ 	.short	(.L_1829 - .L_1828)
.L_1828:
        /*005c*/ 	.word	0x00000000
        /*0060*/ 	.short	0x0002
        /*0062*/ 	.short	0x0010
        /*0064*/ 	.byte	0x00, 0xf5, 0x21, 0x00


	//----- nvinfo : EIATTR_KPARAM_INFO
	.align		4
.L_1829:
        /*0068*/ 	.byte	0x04, 0x17
        /*006a*/ 	.short	(.L_1831 - .L_1830)
.L_1830:
        /*006c*/ 	.word	0x00000000
        /*0070*/ 	.short	0x0001
        /*0072*/ 	.short	0x0008
        /*0074*/ 	.byte	0x00, 0xf5, 0x21, 0x00


	//----- nvinfo : EIATTR_KPARAM_INFO
	.align		4
.L_1831:
        /*0078*/ 	.byte	0x04, 0x17
        /*007a*/ 	.short	(.L_1833 - .L_1832)
.L_1832:
        /*007c*/ 	.word	0x00000000
        /*0080*/ 	.short	0x0000
        /*0082*/ 	.short	0x0000
        /*0084*/ 	.byte	0x00, 0xf5, 0x21, 0x00


	//----- nvinfo : EIATTR_SPARSE_MMA_MASK
	.align		4
.L_1833:
        /*0088*/ 	.byte	0x03, 0x50
        /*008a*/ 	.short	0x0000


	//----- nvinfo : EIATTR_MAXREG_COUNT
	.align		4
        /*008c*/ 	.byte	0x03, 0x1b
        /*008e*/ 	.short	0x00ff


	//----- nvinfo : EIATTR_MERCURY_ISA_VERSION
	.align		4
        /*0090*/ 	.byte	0x03, 0x5f
        /*0092*/ 	.short	0x0101


	//----- nvinfo : EIATTR_VRC_CTA_INIT_COUNT
	.align		4
        /*0094*/ 	.byte	0x02, 0x4a
	.zero		1
	.zero		1


	//----- nvinfo : EIATTR_EXIT_INSTR_OFFSETS
	.align		4
        /*0098*/ 	.byte	0x04, 0x1c
        /*009a*/ 	.short	(.L_1835 - .L_1834)


	//   ....[0]....
.L_1834:
        /*009c*/ 	.word	0x000000c0


	//   ....[1]....
        /*00a0*/ 	.word	0x00000890


	//----- nvinfo : EIATTR_CBANK_PARAM_SIZE
	.align		4
.L_1835:
        /*00a4*/ 	.byte	0x03, 0x19
        /*00a6*/ 	.short	0x002c


	//----- nvinfo : EIATTR_PARAM_CBANK
	.align		4
        /*00a8*/ 	.byte	0x04, 0x0a
        /*00aa*/ 	.short	(.L_1837 - .L_1836)
	.align		4
.L_1836:
        /*00ac*/ 	.word	index@(.nv.constant0._Z11sgemm_naivePKfS0_Pfiiiff)
        /*00b0*/ 	.short	0x0380
        /*00b2*/ 	.short	0x002c


	//----- nvinfo : EIATTR_SW_WAR
	.align		4
.L_1837:
        /*00b4*/ 	.byte	0x04, 0x36
        /*00b6*/ 	.short	(.L_1839 - .L_1838)
.L_1838:
        /*00b8*/ 	.word	0x00000008
.L_1839:


//--------------------- .nv.callgraph             --------------------------
	.section	.nv.callgraph,"",@"SHT_CUDA_CALLGRAPH"
	.align	4
	.sectionentsize	8
	.align		4
        /*0000*/ 	.word	0x00000000
	.align		4
        /*0004*/ 	.word	0xffffffff
	.align		4
        /*0008*/ 	.word	0x00000000
	.align		4
        /*000c*/ 	.word	0xfffffffe
	.align		4
        /*0010*/ 	.word	0x00000000
	.align		4
        /*0014*/ 	.word	0xfffffffd
	.align		4
        /*0018*/ 	.word	0x00000000
	.align		4
        /*001c*/ 	.word	0xfffffffc


//--------------------- .text._Z17sgemm_warp_tilingILi128ELi128ELi8ELi64ELi32ELi8ELi8EEvPKfS1_Pfiiiff --------------------------
	.section	.text._Z17sgemm_warp_tilingILi128ELi128ELi8ELi64ELi32ELi8ELi8EEvPKfS1_Pfiiiff,"ax",@progbits
	.align	128
        .global         _Z17sgemm_warp_tilingILi128ELi128ELi8ELi64ELi32ELi8ELi8EEvPKfS1_Pfiiiff
        .type           _Z17sgemm_warp_tilingILi128ELi128ELi8ELi64ELi32ELi8ELi8EEvPKfS1_Pfiiiff,@function
        .size           _Z17sgemm_warp_tilingILi128ELi128ELi8ELi64ELi32ELi8ELi8EEvPKfS1_Pfiiiff,(.L_x_831 - _Z17sgemm_warp_tilingILi128ELi128ELi8ELi64ELi32ELi8ELi8EEvPKfS1_Pfiiiff)
        .other          _Z17sgemm_warp_tilingILi128ELi128ELi8ELi64ELi32ELi8ELi8EEvPKfS1_Pfiiiff,@"STO_CUDA_ENTRY STV_DEFAULT"
_Z17sgemm_warp_tilingILi128ELi128ELi8ELi64ELi32ELi8ELi8EEvPKfS1_Pfiiiff:
.text._Z17sgemm_warp_tilingILi128ELi128ELi8ELi64ELi32ELi8ELi8EEvPKfS1_Pfiiiff:
[----:B------:R-:W-:Y:S01]  /*0000*/  LDC R1, c[0x0][0x37c] ;  /* 0x0000df00ff017b82 */ /* 0x000fe20000000800 */
[----:B------:R-:W0:Y:S01]  /*0010*/  S2R R108, SR_TID.X ;  /* 0x00000000006c7919 */ /* 0x000e220000002100 */
[----:B------:R-:W1:Y:S06]  /*0020*/  LDCU UR8, c[0x0][0x3a0] ;  /* 0x00007400ff0877ac */ /* 0x000e6c0008000800 */
[----:B------:R-:W2:Y:S01]  /*0030*/  S2UR UR5, SR_CTAID.Y ;  /* 0x00000000000579c3 */ /* 0x000ea20000002600 */
[----:B------:R-:W-:Y:S01]  /*0040*/  HFMA2 R103, -RZ, RZ, 0, 0 ;  /* 0x00000000ff677431 */ /* 0x000fe200000001ff */
[----:B------:R-:W0:Y:S01]  /*0050*/  S2R R3, SR_TID.Y ;  /* 0x0000000000037919 */ /* 0x000e220000002200 */
[----:B------:R-:W0:Y:S01]  /*0060*/  LDCU UR4, c[0x0][0x360] ;  /* 0x00006c00ff0477ac */ /* 0x000e220008000800 */
[----:B------:R-:W-:Y:S01]  /*0070*/  HFMA2 R47, -RZ, RZ, 0, 0 ;  /* 0x00000000ff2f7431 */ /* 0x000fe200000001ff */
[----:B------:R-:W-:-:S02]  /*0080*/  CS2R R100, SRZ ;  /* 0x0000000000647805 */ /* 0x000fc4000001ff00 */
[----:B------:R-:W-:Y:S02]  /*0090*/  CS2R R98, SRZ ;  /* 0x0000000000627805 */ /* 0x000fe4000001ff00 */
[----:B------:R-:W-:Y:S01]  /*00a0*/  CS2R R96, SRZ ;  /* 0x0000000000607805 */ /* 0x000fe2000001ff00 */
[----:B------:R-:W3:Y:S01]  /*00b0*/  LDC R109, c[0x0][0x364] ;  /* 0x0000d900ff6d7b82 */ /* 0x000ee20000000800 */
[----:B------:R-:W-:Y:S02]  /*00c0*/  CS2R R94, SRZ ;  /* 0x00000000005e7805 */ /* 0x000fe4000001ff00 */
[----:B------:R-:W-:Y:S02]  /*00d0*/  CS2R R92, SRZ ;  /* 0x00000000005c7805 */ /* 0x000fe4000001ff00 */
[----:B------:R-:W-:Y:S02]  /*00e0*/  CS2R R90, SRZ ;  /* 0x00000000005a7805 */ /* 0x000fe4000001ff00 */
[----:B------:R-:W-:-:S02]  /*00f0*/  CS2R R88, SRZ ;  /* 0x0000000000587805 */ /* 0x000fc4000001ff00 */
[----:B------:R-:W-:Y:S02]  /*0100*/  CS2R R86, SRZ ;  /* 0x0000000000567805 */ /* 0x000fe4000001ff00 */
[----:B------:R-:W-:Y:S02]  /*0110*/  CS2R R84, SRZ ;  /* 0x0000000000547805 */ /* 0x000fe4000001ff00 */
[----:B------:R-:W-:Y:S01]  /*0120*/  CS2R R82, SRZ ;  /* 0x0000000000527805 */ /* 0x000fe2000001ff00 */
[----:B------:R-:W4:Y:S01]  /*0130*/  S2UR UR6, SR_CTAID.X ;  /* 0x00000000000679c3 */ /* 0x000f220000002500 */
[----:B-1----:R-:W-:Y:S01]  /*0140*/  UISETP.GE.AND UP0, UPT, UR8, -0x6, UPT ;  /* 0xfffffffa0800788c */ /* 0x002fe2000bf06270 */
[----:B------:R-:W-:Y:S02]  /*0150*/  CS2R R80, SRZ ;  /* 0x0000000000507805 */ /* 0x000fe4000001ff00 */
[----:B------:R-:W-:Y:S02]  /*0160*/  CS2R R78, SRZ ;  /* 0x00000000004e7805 */ /* 0x000fe4000001ff00 */
[----:B------:R-:W-:-:S02]  /*0170*/  CS2R R76, SRZ ;  /* 0x00000000004c7805 */ /* 0x000fc4000001ff00 */
[----:B------:R-:W-:Y:S02]  /*0180*/  CS2R R74, SRZ ;  /* 0x00000000004a7805 */ /* 0x000fe4000001ff00 */
[----:B------:R-:W-:Y:S02]  /*0190*/  CS2R R72, SRZ ;  /* 0x0000000000487805 */ /* 0x000fe4000001ff00 */
[----:B------:R-:W-:Y:S01]  /*01a0*/  CS2R R70, SRZ ;  /* 0x0000000000467805 */ /* 0x000fe2000001ff00 */
[----:B------:R-:W-:Y:S01]  /*01b0*/  IMAD.MOV.U32 R0, RZ, RZ, RZ ;  /* 0x000000ffff007224 */ /* 0x000fe200078e00ff */
[----:B------:R-:W-:Y:S02]  /*01c0*/  CS2R R4, SRZ ;  /* 0x0000000000047805 */ /* 0x000fe4000001ff00 */
[----:B------:R-:W-:Y:S02]  /*01d0*/  CS2R R6, SRZ ;  /* 0x0000000000067805 */ /* 0x000fe4000001ff00 */
[----:B------:R-:W-:-:S02]  /*01e0*/  CS2R R8, SRZ ;  /* 0x0000000000087805 */ /* 0x000fc4000001ff00 */
[----:B------:R-:W-:Y:S02]  /*01f0*/  CS2R R10, SRZ ;  /* 0x00000000000a7805 */ /* 0x000fe4000001ff00 */
[----:B------:R-:W-:Y:S02]  /*0200*/  CS2R R12, SRZ ;  /* 0x00000000000c7805 */ /* 0x000fe4000001ff00 */
[----:B------:R-:W-:Y:S02]  /*0210*/  CS2R R14, SRZ ;  /* 0x00000000000e7805 */ /* 0x000fe4000001ff00 */
[----:B------:R-:W-:Y:S02]  /*0220*/  CS2R R16, SRZ ;  /* 0x0000000000107805 */ /* 0x000fe4000001ff00 */
[----:B------:R-:W-:Y:S02]  /*0230*/  CS2R R18, SRZ ;  /* 0x0000000000127805 */ /* 0x000fe4000001ff00 */
[----:B------:R-:W-:Y:S01]  /*0240*/  CS2R R20, SRZ ;  /* 0x0000000000147805 */ /* 0x000fe2000001ff00 */
[----:B0-----:R-:W-:Y:S01]  /*0250*/  IMAD R108, R3, UR4, R108 ;  /* 0x00000004036c7c24 */ /* 0x001fe2000f8e026c */
[----:B------:R-:W-:-:S02]  /*0260*/  CS2R R2, SRZ ;  /* 0x0000000000027805 */ /* 0x000fc4000001ff00 */
[----:B------:R-:W-:Y:S02]  /*0270*/  CS2R R22, SRZ ;  /* 0x0000000000167805 */ /* 0x000fe4000001ff00 */
[----:B------:R-:W-:Y:S02]  /*0280*/  CS2R R24, SRZ ;  /* 0x0000000000187805 */ /* 0x000fe4000001ff00 */
[----:B------:R-:W-:Y:S01]  /*0290*/  MOV R27, RZ ;  /* 0x000000ff001b7202 */ /* 0x000fe20000000f00 */
[----:B------:R-:W-:Y:S01]  /*02a0*/  IMAD.MOV.U32 R45, RZ, RZ, RZ ;  /* 0x000000ffff2d7224 */ /* 0x000fe200078e00ff */
[--C-:B------:R-:W-:Y:S01]  /*02b0*/  SHF.R.U32.HI R104, RZ, 0x2, R108.reuse ;  /* 0x00000002ff687819 */ /* 0x100fe2000001166c */
[----:B------:R-:W-:Y:S01]  /*02c0*/  IMAD.MOV.U32 R49, RZ, RZ, RZ ;  /* 0x000000ffff317224 */ /* 0x000fe200078e00ff */
[--C-:B------:R-:W-:Y:S01]  /*02d0*/  SHF.R.U32.HI R106, RZ, 0x5, R108.reuse ;  /* 0x00000005ff6a7819 */ /* 0x100fe2000001166c */
[----:B------:R-:W-:Y:S01]  /*02e0*/  IMAD.MOV.U32 R53, RZ, RZ, RZ ;  /* 0x000000ffff357224 */ /* 0x000fe200078e00ff */
[----:B------:R-:W-:Y:S01]  /*02f0*/  MOV R51, RZ ;  /* 0x000000ff00337202 */ /* 0x000fe20000000f00 */
[----:B---3--:R-:W-:Y:S01]  /*0300*/  IMAD R109, R109, UR4, RZ ;  /* 0x000000046d6d7c24 */ /* 0x008fe2000f8e02ff */
[----:B------:R-:W-:Y:S01]  /*0310*/  SHF.R.U32.HI R107, RZ, 0x7, R108 ;  /* 0x00000007ff6b7819 */ /* 0x000fe2000001166c */
[----:B------:R-:W0:Y:S01]  /*0320*/  LDCU.64 UR12, c[0x0][0x358] ;  /* 0x00006b00ff0c77ac */ /* 0x000e220008000a00 */
[----:B------:R-:W-:-:S02]  /*0330*/  LOP3.LUT R102, R108, 0x3, RZ, 0xc0, !PT ;  /* 0x000000036c667812 */ /* 0x000fc400078ec0ff */
[----:B------:R-:W-:Y:S01]  /*0340*/  LOP3.LUT R104, R104, 0x7, RZ, 0xc0, !PT ;  /* 0x0000000768687812 */ /* 0x000fe200078ec0ff */
[----:B--2---:R-:W-:Y:S01]  /*0350*/  USHF.L.U32 UR5, UR5, 0x7, URZ ;  /* 0x0000000705057899 */ /* 0x004fe200080006ff */
[----:B------:R-:W-:Y:S01]  /*0360*/  LOP3.LUT R105, R106, 0x3, RZ, 0xc0, !PT ;  /* 0x000000036a697812 */ /* 0x000fe200078ec0ff */
[----:B----4-:R-:W-:Y:S01]  /*0370*/  USHF.L.U32 UR6, UR6, 0x7, URZ ;  /* 0x0000000706067899 */ /* 0x010fe200080006ff */
[----:B------:R-:W-:Y:S11]  /*0380*/  BRA.U !UP0, `(.L_x_0) ;  /* 0x0000001908247547 */ /* 0x000ff6000b800000 */
[----:B------:R-:W1:Y:S01]  /*0390*/  I2F.U32.RP R30, R109 ;  /* 0x0000006d001e7306 */ /* 0x000e620000209000 */
[----:B------:R-:W-:Y:S01]  /*03a0*/  IADD3 R26, PT, PT, R108, R109, RZ ;  /* 0x0000006d6c1a7210 */ /* 0x000fe20007ffe0ff */
[----:B------:R-:W-:Y:S01]  /*03b0*/  IMAD.MOV R33, RZ, RZ, -R109 ;  /* 0x000000ffff217224 */ /* 0x000fe200078e0a6d */
[----:B------:R-:W2:Y:S01]  /*03c0*/  S2UR UR7, SR_CgaCtaId ;  /* 0x00000000000779c3 */ /* 0x000ea20000008800 */
[----:B------:R-:W-:Y:S01]  /*03d0*/  SHF.R.U32.HI R46, RZ, 0x1, R108 ;  /* 0x00000001ff2e7819 */ /* 0x000fe2000001166c */
[----:B------:R-:W-:Y:S01]  /*03e0*/  UMOV UR4, 0x400 ;  /* 0x0000040000047882 */ /* 0x000fe20000000000 */
[C---:B------:R-:W-:Y:S01]  /*03f0*/  ISETP.GE.U32.AND P0, PT, R26.reuse, 0x100, PT ;  /* 0x000001001a00780c */ /* 0x040fe20003f06070 */
[----:B------:R-:W-:Y:S01]  /*0400*/  IMAD.IADD R50, R109, 0x1, R26 ;  /* 0x000000016d327824 */ /* 0x000fe200078e021a */
[C---:B------:R-:W-:Y:S01]  /*0410*/  VIMNMX.U32 R31, PT, PT, R26.reuse, 0x100, !PT ;  /* 0x000001001a1f7848 */ /* 0x040fe20007fe0000 */
[----:B------:R-:W-:Y:S01]  /*0420*/  IMAD.SHL.U32 R34, R26, 0x4, RZ ;  /* 0x000000041a227824 */ /* 0x000fe200078e00ff */
[----:B------:R-:W-:Y:S01]  /*0430*/  SEL R61, RZ, 0x1, P0 ;  /* 0x00000001ff3d7807 */ /* 0x000fe20000000000 */
[----:B------:R-:W-:Y:S01]  /*0440*/  IMAD R62, R107, 0x8, R104 ;  /* 0x000000086b3e7824 */ /* 0x000fe200078e0268 */
[----:B------:R-:W-:Y:S01]  /*0450*/  SHF.R.U32.HI R52, RZ, 0x1, R26 ;  /* 0x00000001ff347819 */ /* 0x000fe2000001161a */
[----:B------:R-:W-:Y:S01]  /*0460*/  IMAD.MOV.U32 R63, RZ, RZ, RZ ;  /* 0x000000ffff3f7224 */ /* 0x000fe200078e00ff */
[C---:B------:R-:W-:Y:S01]  /*0470*/  ISETP.NE.U32.AND P2, PT, R109.reuse, RZ, PT ;  /* 0x000000ff6d00720c */ /* 0x040fe20003f45070 */
[----:B-1----:R-:W1:Y:S01]  /*0480*/  MUFU.RCP R30, R30 ;  /* 0x0000001e001e7308 */ /* 0x002e620000001000 */
[--C-:B------:R-:W-:Y:S01]  /*0490*/  SHF.R.U32.HI R60, RZ, 0x1, R50.reuse ;  /* 0x00000001ff3c7819 */ /* 0x100fe20000011632 */
[----:B------:R-:W-:Y:S01]  /*04a0*/  IMAD.SHL.U32 R62, R62, 0x8, RZ ;  /* 0x000000083e3e7824 */ /* 0x000fe200078e00ff */
[----:B------:R-:W-:Y:S01]  /*04b0*/  LOP3.LUT R48, R34, 0x4, RZ, 0xc0, !PT ;  /* 0x0000000422307812 */ /* 0x000fe200078ec0ff */
[----:B------:R-:W-:Y:S01]  /*04c0*/  IMAD.IADD R66, R109, 0x1, R50 ;  /* 0x000000016d427824 */ /* 0x000fe200078e0232 */
[----:B------:R-:W-:-:S02]  /*04d0*/  IADD3 R35, PT, PT, R52, UR5, RZ ;  /* 0x0000000534237c10 */ /* 0x000fc4000fffe0ff */
[----:B------:R-:W-:Y:S02]  /*04e0*/  SHF.R.U32.HI R56, RZ, 0x5, R26 ;  /* 0x00000005ff387819 */ /* 0x000fe4000001161a */
[----:B------:R-:W-:Y:S01]  /*04f0*/  SHF.R.U32.HI R57, RZ, 0x5, R50 ;  /* 0x00000005ff397819 */ /* 0x000fe20000011632 */
[----:B------:R-:W-:Y:S01]  /*0500*/  IMAD R48, R35, UR8, R48 ;  /* 0x0000000823307c24 */ /* 0x000fe2000f8e0230 */
[----:B------:R-:W-:Y:S01]  /*0510*/  SHF.L.U32 R35, R108, 0x4, RZ ;  /* 0x000000046c237819 */ /* 0x000fe200000006ff */
[----:B--2---:R-:W-:Y:S01]  /*0520*/  ULEA UR9, UR7, UR4, 0x18 ;  /* 0x0000000407097291 */ /* 0x004fe2000f8ec0ff */
[----:B------:R-:W-:Y:S01]  /*0530*/  LEA R64, R105, R102, 0x2 ;  /* 0x0000006669407211 */ /* 0x000fe200078e10ff */
[----:B------:R-:W-:Y:S01]  /*0540*/  UIADD3 UR4, UPT, UPT, UR4, 0x1000, URZ ;  /* 0x0000100004047890 */ /* 0x000fe2000fffe0ff */
[----:B------:R-:W-:Y:S02]  /*0550*/  LOP3.LUT R36, R35, 0x1f0, RZ, 0xc0, !PT ;  /* 0x000001f023247812 */ /* 0x000fe400078ec0ff */
[----:B-1----:R-:W-:Y:S01]  /*0560*/  IADD3 R28, PT, PT, R30, 0xffffffe, RZ ;  /* 0x0ffffffe1e1c7810 */ /* 0x002fe20007ffe0ff */
[----:B------:R-:W-:Y:S01]  /*0570*/  ULEA UR4, UR7, UR4, 0x18 ;  /* 0x0000000407047291 */ /* 0x000fe2000f8ec0ff */
[----:B------:R-:W-:-:S02]  /*0580*/  LOP3.LUT R67, R34, 0x7c, RZ, 0xc0, !PT ;  /* 0x0000007c22437812 */ /* 0x000fc400078ec0ff */
[----:B------:R1:W2:Y:S01]  /*0590*/  F2I.FTZ.U32.TRUNC.NTZ R29, R28 ;  /* 0x0000001c001d7305 */ /* 0x0002a2000021f000 */
[----:B------:R-:W-:Y:S02]  /*05a0*/  MOV R100, RZ ;  /* 0x000000ff00647202 */ /* 0x000fe40000000f00 */
[----:B------:R-:W-:Y:S02]  /*05b0*/  LEA R55, R106, UR4, 0x9 ;  /* 0x000000046a377c11 */ /* 0x000fe4000f8e48ff */
[----:B------:R-:W-:Y:S02]  /*05c0*/  LEA R58, R56, UR4, 0x9 ;  /* 0x00000004383a7c11 */ /* 0x000fe4000f8e48ff */
[----:B------:R-:W-:Y:S01]  /*05d0*/  LEA R59, R57, UR4, 0x9 ;  /* 0x00000004393b7c11 */ /* 0x000fe2000f8e48ff */
[----:B------:R-:W-:Y:S01]  /*05e0*/  UIADD3 UR4, UPT, UPT, UR8, -0x1, URZ ;  /* 0xffffffff08047890 */ /* 0x000fe2000fffe0ff */
[----:B-1----:R-:W-:Y:S01]  /*05f0*/  IMAD.MOV.U32 R28, RZ, RZ, RZ ;  /* 0x000000ffff1c7224 */ /* 0x002fe200078e00ff */
[----:B------:R-:W-:Y:S01]  /*0600*/  SHF.L.U32 R64, R64, 0x3, RZ ;  /* 0x0000000340407819 */ /* 0x000fe200000006ff */
[----:B------:R-:W-:Y:S01]  /*0610*/  IMAD.IADD R55, R55, 0x1, R36 ;  /* 0x0000000137377824 */ /* 0x000fe200078e0224 */
[----:B------:R-:W-:Y:S01]  /*0620*/  USHF.R.S32.HI UR7, URZ, 0x1f, UR4 ;  /* 0x0000001fff077899 */ /* 0x000fe20008011404 */
[----:B------:R-:W-:Y:S01]  /*0630*/  IADD3 R67, PT, PT, R67, UR6, RZ ;  /* 0x0000000643437c10 */ /* 0x000fe2000fffe0ff */
[----:B--2---:R-:W-:-:S02]  /*0640*/  IMAD R33, R33, R29, RZ ;  /* 0x0000001d21217224 */ /* 0x004fc400078e02ff */
[----:B------:R-:W-:Y:S02]  /*0650*/  ULEA.HI UR7, UR7, UR4, URZ, 0x3 ;  /* 0x0000000407077291 */ /* 0x000fe4000f8f18ff */
[----:B------:R-:W-:Y:S01]  /*0660*/  IMAD.HI.U32 R29, R29, R33, R28 ;  /* 0x000000211d1d7227 */ /* 0x000fe200078e001c */
[----:B------:R-:W-:Y:S01]  /*0670*/  IADD3 R28, PT, PT, R31, -R26, -R61 ;  /* 0x8000001a1f1c7210 */ /* 0x000fe20007ffe83d */
[----:B------:R-:W-:Y:S02]  /*0680*/  USHF.R.S32.HI UR7, URZ, 0x3, UR7 ;  /* 0x00000003ff077899 */ /* 0x000fe40008011407 */
[----:B------:R-:W-:Y:S02]  /*0690*/  IMAD.SHL.U32 R31, R108, 0x800, RZ ;  /* 0x000008006c1f7824 */ /* 0x000fe400078e00ff */
[----:B------:R-:W-:-:S03]  /*06a0*/  IMAD.HI.U32 R30, R29, R28, RZ ;  /* 0x0000001c1d1e7227 */ /* 0x000fc600078e00ff */
[----:B------:R-:W-:Y:S02]  /*06b0*/  LOP3.LUT R32, R31, 0x800, RZ, 0xc0, !PT ;  /* 0x000008001f207812 */ /* 0x000fe400078ec0ff */
[----:B------:R-:W-:Y:S02]  /*06c0*/  IADD3 R29, PT, PT, -R30, RZ, RZ ;  /* 0x000000ff1e1d7210 */ /* 0x000fe40007ffe1ff */
[----:B------:R-:W-:Y:S01]  /*06d0*/  IADD3 R31, PT, PT, R46, UR5, RZ ;  /* 0x000000052e1f7c10 */ /* 0x000fe2000fffe0ff */
[----:B------:R-:W-:Y:S02]  /*06e0*/  VIADD R33, R32, UR9 ;  /* 0x0000000920217c36 */ /* 0x000fe40008000000 */
[----:B------:R-:W-:Y:S01]  /*06f0*/  IMAD R28, R109, R29, R28 ;  /* 0x0000001d6d1c7224 */ /* 0x000fe200078e021c */
[----:B------:R-:W-:Y:S01]  /*0700*/  SHF.L.U32 R29, R108, 0x2, RZ ;  /* 0x000000026c1d7819 */ /* 0x000fe200000006ff */
[----:B------:R-:W-:Y:S02]  /*0710*/  IMAD.SHL.U32 R32, R50, 0x4, RZ ;  /* 0x0000000432207824 */ /* 0x000fe400078e00ff */
[----:B------:R-:W-:Y:S01]  /*0720*/  IMAD R46, R46, 0x4, R33 ;  /* 0x000000042e2e7824 */ /* 0x000fe200078e0221 */
[----:B------:R-:W-:Y:S01]  /*0730*/  ISETP.GE.U32.AND P0, PT, R28, R109, PT ;  /* 0x0000006d1c00720c */ /* 0x000fe20003f06070 */
[----:B------:R-:W-:Y:S01]  /*0740*/  VIADD R33, R60, UR5 ;  /* 0x000000053c217c36 */ /* 0x000fe20008000000 */
[----:B------:R-:W-:-:S02]  /*0750*/  LOP3.LUT R44, R29, 0x4, RZ, 0xc0, !PT ;  /* 0x000000041d2c7812 */ /* 0x000fc400078ec0ff */
[----:B------:R-:W-:Y:S02]  /*0760*/  LOP3.LUT R54, R32, 0x4, RZ, 0xc0, !PT ;  /* 0x0000000420367812 */ /* 0x000fe400078ec0ff */
[----:B------:R-:W-:Y:S01]  /*0770*/  LOP3.LUT R65, R29, 0x7c, RZ, 0xc0, !PT ;  /* 0x0000007c1d417812 */ /* 0x000fe200078ec0ff */
[----:B------:R-:W-:Y:S01]  /*0780*/  IMAD R44, R31, UR8, R44 ;  /* 0x000000081f2c7c24 */ /* 0x000fe2000f8e022c */
[----:B------:R-:W-:Y:S01]  /*0790*/  SHF.L.U32 R31, R26, 0xb, RZ ;  /* 0x0000000b1a1f7819 */ /* 0x000fe200000006ff */
[----:B------:R-:W-:Y:S01]  /*07a0*/  IMAD R54, R33, UR8, R54 ;  /* 0x0000000821367c24 */ /* 0x000fe2000f8e0236 */
[----:B------:R-:W-:Y:S01]  /*07b0*/  LOP3.LUT R68, R32, 0x7c, RZ, 0xc0, !PT ;  /* 0x0000007c20447812 */ /* 0x000fe200078ec0ff */
[----:B------:R-:W-:Y:S01]  /*07c0*/  VIADD R65, R65, UR6 ;  /* 0x0000000641417c36 */ /* 0x000fe20008000000 */
[----:B------:R-:W-:Y:S02]  /*07d0*/  LOP3.LUT R31, R31, 0x800, RZ, 0xc0, !PT ;  /* 0x000008001f1f7812 */ /* 0x000fe400078ec0ff */
[----:B------:R-:W-:Y:S01]  /*07e0*/  @P0 IADD3 R28, PT, PT, -R109, R28, RZ ;  /* 0x0000001c6d1c0210 */ /* 0x000fe20007ffe1ff */
[----:B------:R-:W-:Y:S01]  /*07f0*/  VIADD R68, R68, UR6 ;  /* 0x0000000644447c36 */ /* 0x000fe20008000000 */
[----:B------:R-:W-:-:S02]  /*0800*/  @P0 IADD3 R30, PT, PT, R30, 0x1, RZ ;  /* 0x000000011e1e0810 */ /* 0x000fc40007ffe0ff */
[-C--:B------:R-:W-:Y:S02]  /*0810*/  ISETP.GE.U32.AND P1, PT, R28, R109.reuse, PT ;  /* 0x0000006d1c00720c */ /* 0x080fe40003f26070 */
[----:B------:R-:W-:Y:S02]  /*0820*/  SHF.L.U32 R28, R26, 0x4, RZ ;  /* 0x000000041a1c7819 */ /* 0x000fe400000006ff */
[----:B------:R-:W-:Y:S02]  /*0830*/  IADD3 R31, PT, PT, R31, UR9, RZ ;  /* 0x000000091f1f7c10 */ /* 0x000fe4000fffe0ff */
[----:B------:R-:W-:Y:S02]  /*0840*/  LOP3.LUT R33, R28, 0x1f0, RZ, 0xc0, !PT ;  /* 0x000001f01c217812 */ /* 0x000fe400078ec0ff */
[----:B------:R-:W-:Y:S01]  /*0850*/  SHF.L.U32 R28, R50, 0xb, RZ ;  /* 0x0000000b321c7819 */ /* 0x000fe200000006ff */
[----:B------:R-:W-:Y:S02]  /*0860*/  IMAD R52, R52, 0x4, R31 ;  /* 0x0000000434347824 */ /* 0x000fe400078e021f */
[----:B------:R-:W-:Y:S01]  /*0870*/  IMAD.SHL.U32 R31, R50, 0x10, RZ ;  /* 0x00000010321f7824 */ /* 0x000fe200078e00ff */
[----:B------:R-:W-:Y:S01]  /*0880*/  LOP3.LUT R28, R28, 0x800, RZ, 0xc0, !PT ;  /* 0x000008001c1c7812 */ /* 0x000fe200078ec0ff */
[----:B------:R-:W-:Y:S01]  /*0890*/  @P1 VIADD R30, R30, 0x1 ;  /* 0x000000011e1e1836 */ /* 0x000fe20000000000 */
[----:B------:R-:W-:Y:S01]  /*08a0*/  @!P2 LOP3.LUT R30, RZ, R109, RZ, 0x33, !PT ;  /* 0x0000006dff1ea212 */ /* 0x000fe200078e33ff */
[----:B------:R-:W-:Y:S01]  /*08b0*/  IMAD.IADD R58, R58, 0x1, R33 ;  /* 0x000000013a3a7824 */ /* 0x000fe200078e0221 */
[----:B------:R-:W-:-:S02]  /*08c0*/  LOP3.LUT R36, R31, 0x1f0, RZ, 0xc0, !PT ;  /* 0x000001f01f247812 */ /* 0x000fc400078ec0ff */
[----:B------:R-:W-:Y:S02]  /*08d0*/  IADD3 R61, PT, PT, R61, R30, RZ ;  /* 0x0000001e3d3d7210 */ /* 0x000fe40007ffe0ff */
[----:B------:R-:W-:Y:S02]  /*08e0*/  IADD3 R31, PT, PT, R28, UR9, RZ ;  /* 0x000000091c1f7c10 */ /* 0x000fe4000fffe0ff */
[----:B------:R-:W-:Y:S02]  /*08f0*/  IADD3 R69, PT, PT, R61, 0x1, RZ ;  /* 0x000000013d457810 */ /* 0x000fe40007ffe0ff */
[----:B------:R-:W-:Y:S01]  /*0900*/  IADD3 R59, PT, PT, R59, R36, RZ ;  /* 0x000000243b3b7210 */ /* 0x000fe20007ffe0ff */
[----:B------:R-:W-:Y:S01]  /*0910*/  IMAD R60, R60, 0x4, R31 ;  /* 0x000000043c3c7824 */ /* 0x000fe200078e021f */
[----:B------:R-:W-:-:S07]  /*0920*/  LOP3.LUT R69, R69, 0x3, RZ, 0xc0, !PT ;  /* 0x0000000345457812 */ /* 0x000fce00078ec0ff */
.L_x_12:
[----:B------:R-:W-:Y:S01]  /*0930*/  ISETP.GT.U32.AND P0, PT, R108, 0xff, PT ;  /* 0x000000ff6c00780c */ /* 0x000fe20003f04070 */
[----:B------:R-:W1:Y:S01]  /*0940*/  LDCU UR4, c[0x0][0x3a0] ;  /* 0x00007400ff0477ac */ /* 0x000e620008000800 */
[----:B------:R-:W-:Y:S11]  /*0950*/  BSSY.RECONVERGENT B0, `(.L_x_1) ;  /* 0x00000d6000007945 */ /* 0x000ff60003800200 */
[----:B------:R-:W-:Y:S05]  /*0960*/  @P0 BRA `(.L_x_2) ;  /* 0x0000000c00500947 */ /* 0x000fea0003800000 */
[----:B------:R-:W-:Y:S01]  /*0970*/  ISETP.NE.AND P1, PT, R69, RZ, PT ;  /* 0x000000ff4500720c */ /* 0x000fe20003f25270 */
[----:B------:R-:W-:Y:S01]  /*0980*/  BSSY.RECONVERGENT B1, `(.L_x_3) ;  /* 0x0000020000017945 */ /* 0x000fe20003800200 */
[----:B------:R-:W-:-:S11]  /*0990*/  MOV R124, R108 ;  /* 0x0000006c007c7202 */ /* 0x000fd60000000f00 */
[----:B------:R-:W-:Y:S05]  /*09a0*/  @!P1 BRA `(.L_x_4) ;  /* 0x0000000000749947 */ /* 0x000fea0003800000 */
[----:B------:R-:W2:Y:S01]  /*09b0*/  LDC.64 R32, c[0x0][0x380] ;  /* 0x0000e000ff207b82 */ /* 0x000ea20000000a00 */
[----:B------:R-:W-:-:S04]  /*09c0*/  IMAD R29, R63, 0x8, R44 ;  /* 0x000000083f1d7824 */ /* 0x000fc800078e022c */
[----:B--2---:R-:W-:-:S06]  /*09d0*/  IMAD.WIDE R28, R29, 0x4, R32 ;  /* 0x000000041d1c7825 */ /* 0x004fcc00078e0220 */
[----:B0-----:R-:W2:Y:S01]  /*09e0*/  LDG.E.128.CONSTANT R28, desc[UR12][R28.64] ;  /* 0x0000000c1c1c7981 */ /* 0x001ea2000c1e9d00 */
[----:B------:R-:W-:Y:S02]  /*09f0*/  ISETP.NE.AND P0, PT, R69, 0x1, PT ;  /* 0x000000014500780c */ /* 0x000fe40003f05270 */
[----:B------:R-:W-:Y:S01]  /*0a00*/  MOV R124, R26 ;  /* 0x0000001a007c7202 */ /* 0x000fe20000000f00 */
[----:B--2---:R2:W-:Y:S04]  /*0a10*/  STS [R46], R28 ;  /* 0x0000001c2e007388 */ /* 0x0045e80000000800 */
[----:B------:R2:W-:Y:S04]  /*0a20*/  STS [R46+0x200], R29 ;  /* 0x0002001d2e007388 */ /* 0x0005e80000000800 */
[----:B------:R2:W-:Y:S04]  /*0a30*/  STS [R46+0x400], R30 ;  /* 0x0004001e2e007388 */ /* 0x0005e80000000800 */
[----:B------:R2:W-:Y:S01]  /*0a40*/  STS [R46+0x600], R31 ;  /* 0x0006001f2e007388 */ /* 0x0005e20000000800 */
[----:B------:R-:W-:Y:S05]  /*0a50*/  @!P0 BRA `(.L_x_4) ;  /* 0x0000000000488947 */ /* 0x000fea0003800000 */
[----:B--2---:R-:W-:-:S04]  /*0a60*/  IMAD R29, R63, 0x8, R48 ;  /* 0x000000083f1d7824 */ /* 0x004fc800078e0230 */
[----:B------:R-:W-:-:S06]  /*0a70*/  IMAD.WIDE R28, R29, 0x4, R32 ;  /* 0x000000041d1c7825 */ /* 0x000fcc00078e0220 */
[----:B------:R-:W2:Y:S01]  /*0a80*/  LDG.E.128.CONSTANT R28, desc[UR12][R28.64] ;  /* 0x0000000c1c1c7981 */ /* 0x000ea2000c1e9d00 */
[----:B------:R-:W-:Y:S02]  /*0a90*/  ISETP.NE.AND P0, PT, R69, 0x2, PT ;  /* 0x000000024500780c */ /* 0x000fe40003f05270 */
[----:B------:R-:W-:Y:S01]  /*0aa0*/  MOV R124, R50 ;  /* 0x00000032007c7202 */ /* 0x000fe20000000f00 */
[----:B--2---:R3:W-:Y:S04]  /*0ab0*/  STS [R52], R28 ;  /* 0x0000001c34007388 */ /* 0x0047e80000000800 */
[----:B------:R3:W-:Y:S04]  /*0ac0*/  STS [R52+0x200], R29 ;  /* 0x0002001d34007388 */ /* 0x0007e80000000800 */
[----:B------:R3:W-:Y:S04]  /*0ad0*/  STS [R52+0x400], R30 ;  /* 0x0004001e34007388 */ /* 0x0007e80000000800 */
[----:B------:R3:W-:Y:S01]  /*0ae0*/  STS [R52+0x600], R31 ;  /* 0x0006001f34007388 */ /* 0x0007e20000000800 */
[----:B------:R-:W-:Y:S05]  /*0af0*/  @!P0 BRA `(.L_x_4) ;  /* 0x0000000000208947 */ /* 0x000fea0003800000 */
[----:B---3--:R-:W-:-:S04]  /*0b00*/  IMAD R29, R63, 0x8, R54 ;  /* 0x000000083f1d7824 */ /* 0x008fc800078e0236 */
[----:B------:R-:W-:-:S06]  /*0b10*/  IMAD.WIDE R28, R29, 0x4, R32 ;  /* 0x000000041d1c7825 */ /* 0x000fcc00078e0220 */
[----:B------:R-:W2:Y:S01]  /*0b20*/  LDG.E.128.CONSTANT R28, desc[UR12][R28.64] ;  /* 0x0000000c1c1c7981 */ /* 0x000ea2000c1e9d00 */
[----:B------:R-:W-:-:S03]  /*0b30*/  MOV R124, R66 ;  /* 0x00000042007c7202 */ /* 0x000fc60000000f00 */
[----:B--2---:R4:W-:Y:S04]  /*0b40*/  STS [R60], R28 ;  /* 0x0000001c3c007388 */ /* 0x0049e80000000800 */
[----:B------:R4:W-:Y:S04]  /*0b50*/  STS [R60+0x200], R29 ;  /* 0x0002001d3c007388 */ /* 0x0009e80000000800 */
[----:B------:R4:W-:Y:S04]  /*0b60*/  STS [R60+0x400], R30 ;  /* 0x0004001e3c007388 */ /* 0x0009e80000000800 */
[----:B------:R4:W-:Y:S02]  /*0b70*/  STS [R60+0x600], R31 ;  /* 0x0006001f3c007388 */ /* 0x0009e40000000800 */
.L_x_4:
[----:B01----:R-:W-:Y:S05]  /*0b80*/  BSYNC.RECONVERGENT B1 ;  /* 0x0000000000017941 */ /* 0x003fea0003800200 */
.L_x_3:
[----:B------:R-:W-:Y:S01]  /*0b90*/  ISETP.GE.U32.AND P2, PT, R61, 0x3, PT ;  /* 0x000000033d00780c */ /* 0x000fe20003f46070 */
[----:B------:R-:W-:-:S12]  /*0ba0*/  BSSY.RECONVERGENT B1, `(.L_x_5) ;  /* 0x0000054000017945 */ /* 0x000fd80003800200 */
[----:B------:R-:W-:Y:S05]  /*0bb0*/  @!P2 BRA `(.L_x_6) ;  /* 0x000000040048a947 */ /* 0x000fea0003800000 */
[----:B--234-:R-:W0:Y:S01]  /*0bc0*/  S2R R28, SR_CgaCtaId ;  /* 0x00000000001c7919 */ /* 0x01ce220000008800 */
[----:B------:R-:W-:Y:S01]  /*0bd0*/  IMAD.SHL.U32 R122, R124, 0x4, RZ ;  /* 0x000000047c7a7824 */ /* 0x000fe200078e00ff */
[----:B------:R-:W-:Y:S01]  /*0be0*/  MOV R111, 0x400 ;  /* 0x00000400006f7802 */ /* 0x000fe20000000f00 */
[C-C-:B------:R-:W-:Y:S01]  /*0bf0*/  IMAD.IADD R114, R109.reuse, 0x1, R124.reuse ;  /* 0x000000016d727824 */ /* 0x140fe200078e027c */
[C---:B------:R-:W-:Y:S01]  /*0c00*/  LEA R120, R109.reuse, R124, 0x1 ;  /* 0x0000007c6d787211 */ /* 0x040fe200078e08ff */
[C---:B------:R-:W-:Y:S01]  /*0c10*/  IMAD R112, R109.reuse, 0x3, R124 ;  /* 0x000000036d707824 */ /* 0x040fe200078e027c */
[C---:B------:R-:W-:Y:S01]  /*0c20*/  LEA R110, R109.reuse, R122, 0x3 ;  /* 0x0000007a6d6e7211 */ /* 0x040fe200078e18ff */
[----:B------:R-:W-:Y:S02]  /*0c30*/  IMAD R118, R109, 0xc, R122 ;  /* 0x0000000c6d767824 */ /* 0x000fe400078e027a */
[----:B------:R-:W-:Y:S01]  /*0c40*/  IMAD.SHL.U32 R116, R114, 0x4, RZ ;  /* 0x0000000472747824 */ /* 0x000fe200078e00ff */
[----:B0-----:R-:W-:-:S07]  /*0c50*/  LEA R111, R28, R111, 0x18 ;  /* 0x0000006f1c6f7211 */ /* 0x001fce00078ec0ff */
.L_x_7:
[----:B--2---:R-:W0:Y:S01]  /*0c60*/  LDC.64 R40, c[0x0][0x380] ;  /* 0x0000e000ff287b82 */ /* 0x004e220000000a00 */
[----:B------:R-:W-:Y:S01]  /*0c70*/  SHF.L.U32 R29, R122, 0x9, RZ ;  /* 0x000000097a1d7819 */ /* 0x000fe200000006ff */
[----:B------:R-:W-:Y:S01]  /*0c80*/  IMAD.SHL.U32 R33, R116, 0x200, RZ ;  /* 0x0000020074217824 */ /* 0x000fe200078e00ff */
[----:B------:R-:W-:Y:S02]  /*0c90*/  LOP3.LUT R28, R122, 0x4, RZ, 0xc0, !PT ;  /* 0x000000047a1c7812 */ /* 0x000fe400078ec0ff */
[----:B------:R-:W-:Y:S02]  /*0ca0*/  SHF.R.U32.HI R113, RZ, 0x1, R124 ;  /* 0x00000001ff717819 */ /* 0x000fe4000001167c */
[----:B------:R-:W-:Y:S02]  /*0cb0*/  LOP3.LUT R30, R29, 0x800, RZ, 0xc0, !PT ;  /* 0x000008001d1e7812 */ /* 0x000fe400078ec0ff */
[----:B------:R-:W-:Y:S02]  /*0cc0*/  LOP3.LUT R32, R116, 0x4, RZ, 0xc0, !PT ;  /* 0x0000000474207812 */ /* 0x000fe400078ec0ff */
[----:B------:R-:W-:-:S02]  /*0cd0*/  SHF.R.U32.HI R119, RZ, 0x1, R114 ;  /* 0x00000001ff777819 */ /* 0x000fc40000011672 */
[C---:B------:R-:W-:Y:S01]  /*0ce0*/  LEA R28, R63.reuse, R28, 0x3 ;  /* 0x0000001c3f1c7211 */ /* 0x040fe200078e18ff */
[----:B------:R-:W-:Y:S01]  /*0cf0*/  IMAD R32, R63, 0x8, R32 ;  /* 0x000000083f207824 */ /* 0x000fe200078e0220 */
[----:B------:R-:W-:Y:S01]  /*0d00*/  IADD3 R29, PT, PT, R113, UR5, RZ ;  /* 0x00000005711d7c10 */ /* 0x000fe2000fffe0ff */
[----:B------:R-:W-:Y:S01]  /*0d10*/  VIADD R31, R119, UR5 ;  /* 0x00000005771f7c36 */ /* 0x000fe20008000000 */
[----:B------:R-:W-:Y:S02]  /*0d20*/  IADD3 R30, PT, PT, R111, R30, RZ ;  /* 0x0000001e6f1e7210 */ /* 0x000fe40007ffe0ff */
[----:B------:R-:W-:Y:S01]  /*0d30*/  LOP3.LUT R34, R33, 0x800, RZ, 0xc0, !PT ;  /* 0x0000080021227812 */ /* 0x000fe200078ec0ff */
[----:B------:R-:W-:Y:S01]  /*0d40*/  IMAD R29, R29, UR4, R28 ;  /* 0x000000041d1d7c24 */ /* 0x000fe2000f8e021c */
[----:B------:R-:W-:Y:S01]  /*0d50*/  SHF.R.U32.HI R115, RZ, 0x1, R120 ;  /* 0x00000001ff737819 */ /* 0x000fe20000011678 */
[----:B------:R-:W-:Y:S01]  /*0d60*/  IMAD R113, R113, 0x4, R30 ;  /* 0x0000000471717824 */ /* 0x000fe200078e021e */
[----:B------:R-:W-:Y:S01]  /*0d70*/  IADD3 R34, PT, PT, R111, R34, RZ ;  /* 0x000000226f227210 */ /* 0x000fe20007ffe0ff */
[----:B------:R-:W-:Y:S01]  /*0d80*/  IMAD R31, R31, UR4, R32 ;  /* 0x000000041f1f7c24 */ /* 0x000fe2000f8e0220 */
[----:B------:R-:W-:Y:S01]  /*0d90*/  LOP3.LUT R30, R110, 0x4, RZ, 0xc0, !PT ;  /* 0x000000046e1e7812 */ /* 0x000fe200078ec0ff */
[----:B0-----:R-:W-:Y:S01]  /*0da0*/  IMAD.WIDE R28, R29, 0x4, R40 ;  /* 0x000000041d1c7825 */ /* 0x001fe200078e0228 */
[----:B------:R-:W-:-:S02]  /*0db0*/  LOP3.LUT R36, R118, 0x4, RZ, 0xc0, !PT ;  /* 0x0000000476247812 */ /* 0x000fc400078ec0ff */
[----:B------:R-:W-:Y:S01]  /*0dc0*/  SHF.R.U32.HI R117, RZ, 0x1, R112 ;  /* 0x00000001ff757819 */ /* 0x000fe20000011670 */
[----:B------:R-:W-:Y:S01]  /*0dd0*/  IMAD R119, R119, 0x4, R34 ;  /* 0x0000000477777824 */ /* 0x000fe200078e0222 */
[----:B------:R-:W-:Y:S01]  /*0de0*/  LEA R34, R63, R30, 0x3 ;  /* 0x0000001e3f227211 */ /* 0x000fe200078e18ff */
[----:B------:R-:W-:Y:S01]  /*0df0*/  VIADD R35, R115, UR5 ;  /* 0x0000000573237c36 */ /* 0x000fe20008000000 */
[----:B------:R-:W-:Y:S01]  /*0e00*/  LEA R36, R63, R36, 0x3 ;  /* 0x000000243f247211 */ /* 0x000fe200078e18ff */
[----:B------:R-:W-:Y:S02]  /*0e10*/  VIADD R39, R117, UR5 ;  /* 0x0000000575277c36 */ /* 0x000fe40008000000 */
[----:B------:R-:W-:Y:S02]  /*0e20*/  IMAD.WIDE R32, R31, 0x4, R40 ;  /* 0x000000041f207825 */ /* 0x000fe400078e0228 */
[----:B------:R-:W2:Y:S02]  /*0e30*/  LDG.E.128.CONSTANT R28, desc[UR12][R28.64] ;  /* 0x0000000c1c1c7981 */ /* 0x000ea4000c1e9d00 */
[----:B------:R-:W-:-:S02]  /*0e40*/  IMAD R37, R35, UR4, R34 ;  /* 0x0000000423257c24 */ /* 0x000fc4000f8e0222 */
[----:B------:R-:W-:Y:S01]  /*0e50*/  IMAD R39, R39, UR4, R36 ;  /* 0x0000000427277c24 */ /* 0x000fe2000f8e0224 */
[----:B------:R-:W3:Y:S01]  /*0e60*/  LDG.E.128.CONSTANT R32, desc[UR12][R32.64] ;  /* 0x0000000c20207981 */ /* 0x000ee2000c1e9d00 */
[----:B------:R-:W-:-:S04]  /*0e70*/  IMAD.WIDE R36, R37, 0x4, R40 ;  /* 0x0000000425247825 */ /* 0x000fc800078e0228 */
[----:B------:R-:W-:Y:S02]  /*0e80*/  IMAD.WIDE R40, R39, 0x4, R40 ;  /* 0x0000000427287825 */ /* 0x000fe400078e0228 */
[----:B------:R-:W4:Y:S04]  /*0e90*/  LDG.E.128.CONSTANT R36, desc[UR12][R36.64] ;  /* 0x0000000c24247981 */ /* 0x000f28000c1e9d00 */
[----:B------:R-:W5:Y:S01]  /*0ea0*/  LDG.E.128.CONSTANT R40, desc[UR12][R40.64] ;  /* 0x0000000c28287981 */ /* 0x000f62000c1e9d00 */
[----:B------:R-:W-:Y:S01]  /*0eb0*/  SHF.L.U32 R121, R110, 0x9, RZ ;  /* 0x000000096e797819 */ /* 0x000fe200000006ff */
[----:B------:R-:W-:Y:S01]  /*0ec0*/  IMAD.SHL.U32 R123, R118, 0x200, RZ ;  /* 0x00000200767b7824 */ /* 0x000fe200078e00ff */
[C-C-:B------:R-:W-:Y:S01]  /*0ed0*/  IADD3 R124, PT, PT, R109.reuse, R124, R109.reuse ;  /* 0x0000007c6d7c7210 */ /* 0x140fe20007ffe06d */
[----:B------:R-:W-:Y:S01]  /*0ee0*/  IMAD R120, R109, 0x4, R120 ;  /* 0x000000046d787824 */ /* 0x000fe200078e0278 */
[----:B------:R-:W-:Y:S01]  /*0ef0*/  LOP3.LUT R121, R121, 0x800, RZ, 0xc0, !PT ;  /* 0x0000080079797812 */ /* 0x000fe200078ec0ff */
[----:B------:R-:W-:Y:S01]  /*0f00*/  IMAD R116, R109, 0x10, R116 ;  /* 0x000000106d747824 */ /* 0x000fe200078e0274 */
[----:B------:R-:W-:Y:S01]  /*0f10*/  LOP3.LUT R123, R123, 0x800, RZ, 0xc0, !PT ;  /* 0x000008007b7b7812 */ /* 0x000fe200078ec0ff */
[C---:B------:R-:W-:Y:S01]  /*0f20*/  IMAD R112, R109.reuse, 0x4, R112 ;  /* 0x000000046d707824 */ /* 0x040fe200078e0270 */
[----:B------:R-:W-:-:S02]  /*0f30*/  IADD3 R124, PT, PT, R109, R124, R109 ;  /* 0x0000007c6d7c7210 */ /* 0x000fc40007ffe06d */
[C---:B------:R-:W-:Y:S02]  /*0f40*/  LEA R110, R109.reuse, R110, 0x4 ;  /* 0x0000006e6d6e7211 */ /* 0x040fe400078e20ff */
[----:B------:R-:W-:Y:S02]  /*0f50*/  ISETP.GE.U32.AND P0, PT, R124, 0x100, PT ;  /* 0x000001007c00780c */ /* 0x000fe40003f06070 */
[C---:B------:R-:W-:Y:S02]  /*0f60*/  LEA R114, R109.reuse, R114, 0x2 ;  /* 0x000000726d727211 */ /* 0x040fe400078e10ff */
[C---:B------:R-:W-:Y:S02]  /*0f70*/  LEA R122, R109.reuse, R122, 0x4 ;  /* 0x0000007a6d7a7211 */ /* 0x040fe400078e20ff */
[----:B------:R-:W-:Y:S01]  /*0f80*/  LEA R118, R109, R118, 0x4 ;  /* 0x000000766d767211 */ /* 0x000fe200078e20ff */
[----:B--2---:R0:W-:Y:S04]  /*0f90*/  STS [R113], R28 ;  /* 0x0000001c71007388 */ /* 0x0041e80000000800 */
[----:B------:R1:W-:Y:S04]  /*0fa0*/  STS [R113+0x400], R30 ;  /* 0x0004001e71007388 */ /* 0x0003e80000000800 */
[----:B------:R2:W-:Y:S01]  /*0fb0*/  STS [R113+0x200], R29 ;  /* 0x0002001d71007388 */ /* 0x0005e20000000800 */
[----:B0-----:R-:W-:-:S03]  /*0fc0*/  IADD3 R28, PT, PT, R111, R121, RZ ;  /* 0x000000796f1c7210 */ /* 0x001fc60007ffe0ff */
[----:B------:R2:W-:Y:S01]  /*0fd0*/  STS [R113+0x600], R31 ;  /* 0x0006001f71007388 */ /* 0x0005e20000000800 */
[----:B-1----:R-:W-:Y:S01]  /*0fe0*/  IADD3 R30, PT, PT, R111, R123, RZ ;  /* 0x0000007b6f1e7210 */ /* 0x002fe20007ffe0ff */
[----:B------:R-:W-:Y:S02]  /*0ff0*/  IMAD R28, R115, 0x4, R28 ;  /* 0x00000004731c7824 */ /* 0x000fe400078e021c */
[----:B---3--:R2:W-:Y:S02]  /*1000*/  STS [R119], R32 ;  /* 0x0000002077007388 */ /* 0x0085e40000000800 */
[----:B------:R-:W-:Y:S02]  /*1010*/  IMAD R30, R117, 0x4, R30 ;  /* 0x00000004751e7824 */ /* 0x000fe400078e021e */
[----:B------:R2:W-:Y:S04]  /*1020*/  STS [R119+0x200], R33 ;  /* 0x0002002177007388 */ /* 0x0005e80000000800 */
[----:B------:R2:W-:Y:S04]  /*1030*/  STS [R119+0x400], R34 ;  /* 0x0004002277007388 */ /* 0x0005e80000000800 */
[----:B------:R2:W-:Y:S04]  /*1040*/  STS [R119+0x600], R35 ;  /* 0x0006002377007388 */ /* 0x0005e80000000800 */
[----:B----4-:R2:W-:Y:S04]  /*1050*/  STS [R28], R36 ;  /* 0x000000241c007388 */ /* 0x0105e80000000800 */
[----:B------:R2:W-:Y:S04]  /*1060*/  STS [R28+0x200], R37 ;  /* 0x000200251c007388 */ /* 0x0005e80000000800 */
[----:B------:R2:W-:Y:S04]  /*1070*/  STS [R28+0x400], R38 ;  /* 0x000400261c007388 */ /* 0x0005e80000000800 */
[----:B------:R2:W-:Y:S04]  /*1080*/  STS [R28+0x600], R39 ;  /* 0x000600271c007388 */ /* 0x0005e80000000800 */
[----:B-----5:R2:W-:Y:S04]  /*1090*/  STS [R30], R40 ;  /* 0x000000281e007388 */ /* 0x0205e80000000800 */
[----:B------:R2:W-:Y:S04]  /*10a0*/  STS [R30+0x200], R41 ;  /* 0x000200291e007388 */ /* 0x0005e80000000800 */
[----:B------:R2:W-:Y:S04]  /*10b0*/  STS [R30+0x400], R42 ;  /* 0x0004002a1e007388 */ /* 0x0005e80000000800 */
[----:B------:R2:W-:Y:S01]  /*10c0*/  STS [R30+0x600], R43 ;  /* 0x0006002b1e007388 */ /* 0x0005e20000000800 */
[----:B------:R-:W-:Y:S05]  /*10d0*/  @!P0 BRA `(.L_x_7) ;  /* 0xfffffff800e08947 */ /* 0x000fea000383ffff */
.L_x_6:
[----:B------:R-:W-:Y:S05]  /*10e0*/  BSYNC.RECONVERGENT B1 ;  /* 0x0000000000017941 */ /* 0x000fea0003800200 */
.L_x_5:
[----:B------:R-:W-:Y:S01]  /*10f0*/  BSSY.RECONVERGENT B1, `(.L_x_8) ;  /* 0x000001a000017945 */ /* 0x000fe20003800200 */
[----:B------:R-:W-:-:S03]  /*1100*/  IMAD.MOV.U32 R112, RZ, RZ, R108 ;  /* 0x000000ffff707224 */ /* 0x000fc600078e006c */
[----:B------:R-:W-:Y:S05]  /*1110*/  @!P1 BRA `(.L_x_9) ;  /* 0x00000000005c9947 */ /* 0x000fea0003800000 */
[----:B--2---:R-:W0:Y:S01]  /*1120*/  LDC R34, c[0x0][0x39c] ;  /* 0x0000e700ff227b82 */ /* 0x004e220000000800 */
[----:B---34-:R-:W-:-:S07]  /*1130*/  LEA R28, R63, R106, 0x3 ;  /* 0x0000006a3f1c7211 */ /* 0x018fce00078e18ff */
[----:B------:R-:W1:Y:S01]  /*1140*/  LDC.64 R32, c[0x0][0x388] ;  /* 0x0000e200ff207b82 */ /* 0x000e620000000a00 */
[----:B0-----:R-:W-:-:S04]  /*1150*/  IMAD R29, R28, R34, R65 ;  /* 0x000000221c1d7224 */ /* 0x001fc800078e0241 */
[----:B-1----:R-:W-:-:S06]  /*1160*/  IMAD.WIDE R28, R29, 0x4, R32 ;  /* 0x000000041d1c7825 */ /* 0x002fcc00078e0220 */
[----:B------:R-:W2:Y:S01]  /*1170*/  LDG.E.128.CONSTANT R28, desc[UR12][R28.64] ;  /* 0x0000000c1c1c7981 */ /* 0x000ea2000c1e9d00 */
[----:B------:R-:W-:Y:S01]  /*1180*/  ISETP.NE.AND P0, PT, R69, 0x1, PT ;  /* 0x000000014500780c */ /* 0x000fe20003f05270 */
[----:B------:R-:W-:Y:S02]  /*1190*/  IMAD.MOV.U32 R112, RZ, RZ, R26 ;  /* 0x000000ffff707224 */ /* 0x000fe400078e001a */
[----:B--2---:R0:W-:Y:S10]  /*11a0*/  STS.128 [R55], R28 ;  /* 0x0000001c37007388 */ /* 0x0041f40000000c00 */
[----:B------:R-:W-:Y:S05]  /*11b0*/  @!P0 BRA `(.L_x_9) ;  /* 0x0000000000348947 */ /* 0x000fea0003800000 */
[----:B------:R-:W-:Y:S02]  /*11c0*/  ISETP.NE.AND P0, PT, R69, 0x2, PT ;  /* 0x000000024500780c */ /* 0x000fe40003f05270 */
[----:B0-----:R-:W-:-:S05]  /*11d0*/  LEA R28, R63, R56, 0x3 ;  /* 0x000000383f1c7211 */ /* 0x001fca00078e18ff */
[----:B------:R-:W-:-:S04]  /*11e0*/  IMAD R29, R28, R34, R67 ;  /* 0x000000221c1d7224 */ /* 0x000fc800078e0243 */
[----:B------:R-:W-:-:S04]  /*11f0*/  IMAD.WIDE R28, R29, 0x4, R32 ;  /* 0x000000041d1c7825 */ /* 0x000fc800078e0220 */
[----:B------:R-:W-:-:S04]  /*1200*/  @P0 IMAD R31, R63, 0x8, R57 ;  /* 0x000000083f1f0824 */ /* 0x000fc800078e0239 */
[----:B------:R-:W-:-:S04]  /*1210*/  @P0 IMAD R31, R31, R34, R68 ;  /* 0x000000221f1f0224 */ /* 0x000fc800078e0244 */
[----:B------:R-:W-:Y:S02]  /*1220*/  @P0 IMAD.WIDE R32, R31, 0x4, R32 ;  /* 0x000000041f200825 */ /* 0x000fe400078e0220 */
[----:B------:R-:W2:Y:S04]  /*1230*/  LDG.E.128.CONSTANT R28, desc[UR12][R28.64] ;  /* 0x0000000c1c1c7981 */ /* 0x000ea8000c1e9d00 */
[----:B------:R-:W3:Y:S01]  /*1240*/  @P0 LDG.E.128.CONSTANT R32, desc[UR12][R32.64] ;  /* 0x0000000c20200981 */ /* 0x000ee2000c1e9d00 */
[----:B------:R-:W-:Y:S01]  /*1250*/  MOV R112, R50 ;  /* 0x0000003200707202 */ /* 0x000fe20000000f00 */
[----:B------:R-:W-:Y:S02]  /*1260*/  @P0 IMAD.MOV.U32 R112, RZ, RZ, R66 ;  /* 0x000000ffff700224 */ /* 0x000fe400078e0042 */
[----:B--2---:R1:W-:Y:S04]  /*1270*/  STS.128 [R58], R28 ;  /* 0x0000001c3a007388 */ /* 0x0043e80000000c00 */
[----:B---3--:R1:W-:Y:S02]  /*1280*/  @P0 STS.128 [R59], R32 ;  /* 0x000000203b000388 */ /* 0x0083e40000000c00 */
.L_x_9:
[----:B------:R-:W-:Y:S05]  /*1290*/  BSYNC.RECONVERGENT B1 ;  /* 0x0000000000017941 */ /* 0x000fea0003800200 */
.L_x_8:
[----:B------:R-:W-:Y:S05]  /*12a0*/  @!P2 BRA `(.L_x_2) ;  /* 0x000000040000a947 */ /* 0x000fea0003800000 */
[----:B01234-:R-:W0:Y:S01]  /*12b0*/  S2R R29, SR_CgaCtaId ;  /* 0x00000000001d7919 */ /* 0x01fe220000008800 */
[----:B------:R-:W-:-:S04]  /*12c0*/  MOV R28, 0x400 ;  /* 0x00000400001c7802 */ /* 0x000fc80000000f00 */
[----:B------:R-:W-:-:S04]  /*12d0*/  IADD3 R28, PT, PT, R28, 0x1000, RZ ;  /* 0x000010001c1c7810 */ /* 0x000fc80007ffe0ff */
[----:B0-----:R-:W-:-:S07]  /*12e0*/  LEA R110, R29, R28, 0x18 ;  /* 0x0000001c1d6e7211 */ /* 0x001fce00078ec0ff */
.L_x_10:
[C---:B------:R-:W-:Y:S01]  /*12f0*/  IADD3 R114, PT, PT, R109.reuse, R112, RZ ;  /* 0x000000706d727210 */ /* 0x040fe20007ffe0ff */
[----:B0-----:R-:W0:Y:S01]  /*1300*/  LDC.64 R40, c[0x0][0x388] ;  /* 0x0000e200ff287b82 */ /* 0x001e220000000a00 */
[----:B------:R-:W1:Y:S01]  /*1310*/  LDCU UR8, c[0x0][0x39c] ;  /* 0x00007380ff0877ac */ /* 0x000e620008000800 */
[----:B------:R-:W-:Y:S01]  /*1320*/  IMAD.SHL.U32 R28, R112, 0x4, RZ ;  /* 0x00000004701c7824 */ /* 0x000fe200078e00ff */
[----:B------:R-:W-:Y:S01]  /*1330*/  SHF.L.U32 R30, R114, 0x2, RZ ;  /* 0x00000002721e7819 */ /* 0x000fe200000006ff */
[C---:B------:R-:W-:Y:S01]  /*1340*/  IMAD.IADD R116, R109.reuse, 0x1, R114 ;  /* 0x000000016d747824 */ /* 0x040fe200078e0272 */
[----:B------:R-:W-:Y:S02]  /*1350*/  SHF.R.U32.HI R111, RZ, 0x5, R112 ;  /* 0x00000005ff6f7819 */ /* 0x000fe40000011670 */
[----:B------:R-:W-:Y:S01]  /*1360*/  LOP3.LUT R28, R28, 0x7c, RZ, 0xc0, !PT ;  /* 0x0000007c1c1c7812 */ /* 0x000fe200078ec0ff */
[----:B------:R-:W-:Y:S01]  /*1370*/  IMAD.IADD R118, R109, 0x1, R116 ;  /* 0x000000016d767824 */ /* 0x000fe200078e0274 */
[----:B------:R-:W-:Y:S01]  /*1380*/  SHF.R.U32.HI R113, RZ, 0x5, R114 ;  /* 0x00000005ff717819 */ /* 0x000fe20000011672 */
[----:B------:R-:W-:Y:S01]  /*1390*/  IMAD.SHL.U32 R31, R116, 0x4, RZ ;  /* 0x00000004741f7824 */ /* 0x000fe200078e00ff */
[----:B------:R-:W-:Y:S01]  /*13a0*/  LOP3.LUT R30, R30, 0x7c, RZ, 0xc0, !PT ;  /* 0x0000007c1e1e7812 */ /* 0x000fe200078ec0ff */
[----:B------:R-:W-:Y:S01]  /*13b0*/  IMAD R29, R63, 0x8, R111 ;  /* 0x000000083f1d7824 */ /* 0x000fe200078e026f */
[----:B------:R-:W-:-:S02]  /*13c0*/  SHF.L.U32 R35, R118, 0x2, RZ ;  /* 0x0000000276237819 */ /* 0x000fc400000006ff */
[----:B------:R-:W-:Y:S01]  /*13d0*/  SHF.R.U32.HI R115, RZ, 0x5, R116 ;  /* 0x00000005ff737819 */ /* 0x000fe20000011674 */
[----:B------:R-:W-:Y:S01]  /*13e0*/  VIADD R32, R30, UR6 ;  /* 0x000000061e207c36 */ /* 0x000fe20008000000 */
[----:B------:R-:W-:Y:S02]  /*13f0*/  LOP3.LUT R34, R31, 0x7c, RZ, 0xc0, !PT ;  /* 0x0000007c1f227812 */ /* 0x000fe400078ec0ff */
[----:B------:R-:W-:Y:S02]  /*1400*/  LOP3.LUT R36, R35, 0x7c, RZ, 0xc0, !PT ;  /* 0x0000007c23247812 */ /* 0x000fe400078ec0ff */
[----:B------:R-:W-:Y:S02]  /*1410*/  SHF.R.U32.HI R117, RZ, 0x5, R118 ;  /* 0x00000005ff757819 */ /* 0x000fe40000011676 */
[----:B------:R-:W-:Y:S02]  /*1420*/  IADD3 R28, PT, PT, R28, UR6, RZ ;  /* 0x000000061c1c7c10 */ /* 0x000fe4000fffe0ff */
[C---:B------:R-:W-:Y:S01]  /*1430*/  LEA R33, R63.reuse, R113, 0x3 ;  /* 0x000000713f217211 */ /* 0x040fe200078e18ff */
[----:B------:R-:W-:Y:S01]  /*1440*/  VIADD R34, R34, UR6 ;  /* 0x0000000622227c36 */ /* 0x000fe20008000000 */
[C---:B------:R-:W-:Y:S01]  /*1450*/  LEA R35, R63.reuse, R115, 0x3 ;  /* 0x000000733f237211 */ /* 0x040fe200078e18ff */
[----:B------:R-:W-:Y:S01]  /*1460*/  IMAD R37, R63, 0x8, R117 ;  /* 0x000000083f257824 */ /* 0x000fe200078e0275 */
[----:B------:R-:W-:Y:S01]  /*1470*/  IADD3 R36, PT, PT, R36, UR6, RZ ;  /* 0x0000000624247c10 */ /* 0x000fe2000fffe0ff */
[----:B-1----:R-:W-:-:S02]  /*1480*/  IMAD R29, R29, UR8, R28 ;  /* 0x000000081d1d7c24 */ /* 0x002fc4000f8e021c */
[----:B------:R-:W-:Y:S02]  /*1490*/  IMAD R33, R33, UR8, R32 ;  /* 0x0000000821217c24 */ /* 0x000fe4000f8e0220 */
[----:B------:R-:W-:Y:S02]  /*14a0*/  IMAD R35, R35, UR8, R34 ;  /* 0x0000000823237c24 */ /* 0x000fe4000f8e0222 */
[----:B------:R-:W-:Y:S02]  /*14b0*/  IMAD R39, R37, UR8, R36 ;  /* 0x0000000825277c24 */ /* 0x000fe4000f8e0224 */
[----:B0-----:R-:W-:-:S04]  /*14c0*/  IMAD.WIDE R28, R29, 0x4, R40 ;  /* 0x000000041d1c7825 */ /* 0x001fc800078e0228 */
[--C-:B------:R-:W-:Y:S02]  /*14d0*/  IMAD.WIDE R32, R33, 0x4, R40.reuse ;  /* 0x0000000421207825 */ /* 0x100fe400078e0228 */
[----:B------:R-:W2:Y:S02]  /*14e0*/  LDG.E.128.CONSTANT R28, desc[UR12][R28.64] ;  /* 0x0000000c1c1c7981 */ /* 0x000ea4000c1e9d00 */
[--C-:B------:R-:W-:Y:S02]  /*14f0*/  IMAD.WIDE R36, R35, 0x4, R40.reuse ;  /* 0x0000000423247825 */ /* 0x100fe400078e0228 */
[----:B------:R-:W3:Y:S02]  /*1500*/  LDG.E.128.CONSTANT R32, desc[UR12][R32.64] ;  /* 0x0000000c20207981 */ /* 0x000ee4000c1e9d00 */
[----:B------:R-:W-:Y:S02]  /*1510*/  IMAD.WIDE R40, R39, 0x4, R40 ;  /* 0x0000000427287825 */ /* 0x000fe400078e0228 */
[----:B------:R-:W4:Y:S04]  /*1520*/  LDG.E.128.CONSTANT R36, desc[UR12][R36.64] ;  /* 0x0000000c24247981 */ /* 0x000f28000c1e9d00 */
[----:B------:R-:W5:Y:S01]  /*1530*/  LDG.E.128.CONSTANT R40, desc[UR12][R40.64] ;  /* 0x0000000c28287981 */ /* 0x000f62000c1e9d00 */
[----:B------:R-:W-:Y:S01]  /*1540*/  SHF.L.U32 R112, R112, 0x4, RZ ;  /* 0x0000000470707819 */ /* 0x000fe200000006ff */
[----:B------:R-:W-:-:S03]  /*1550*/  IMAD R111, R111, 0x200, R110 ;  /* 0x000002006f6f7824 */ /* 0x000fc600078e026e */
[----:B------:R-:W-:Y:S01]  /*1560*/  LOP3.LUT R112, R112, 0x1f0, RZ, 0xc0, !PT ;  /* 0x000001f070707812 */ /* 0x000fe200078ec0ff */
[----:B------:R-:W-:Y:S02]  /*1570*/  IMAD.SHL.U32 R114, R114, 0x10, RZ ;  /* 0x0000001072727824 */ /* 0x000fe400078e00ff */
[----:B------:R-:W-:Y:S01]  /*1580*/  IMAD.SHL.U32 R116, R116, 0x10, RZ ;  /* 0x0000001074747824 */ /* 0x000fe200078e00ff */
[----:B------:R-:W-:Y:S02]  /*1590*/  IADD3 R111, PT, PT, R111, R112, RZ ;  /* 0x000000706f6f7210 */ /* 0x000fe40007ffe0ff */
[----:B------:R-:W-:Y:S01]  /*15a0*/  SHF.L.U32 R112, R118, 0x4, RZ ;  /* 0x0000000476707819 */ /* 0x000fe200000006ff */
[----:B------:R-:W-:Y:S01]  /*15b0*/  IMAD R115, R115, 0x200, R110 ;  /* 0x0000020073737824 */ /* 0x000fe200078e026e */
[----:B------:R-:W-:Y:S02]  /*15c0*/  LEA R113, R113, R110, 0x9 ;  /* 0x0000006e71717211 */ /* 0x000fe400078e48ff */
[----:B------:R-:W-:-:S02]  /*15d0*/  LOP3.LUT R114, R114, 0x1f0, RZ, 0xc0, !PT ;  /* 0x000001f072727812 */ /* 0x000fc400078ec0ff */
[----:B------:R-:W-:Y:S02]  /*15e0*/  LOP3.LUT R116, R116, 0x1f0, RZ, 0xc0, !PT ;  /* 0x000001f074747812 */ /* 0x000fe400078ec0ff */
[----:B------:R-:W-:Y:S02]  /*15f0*/  LEA R117, R117, R110, 0x9 ;  /* 0x0000006e75757211 */ /* 0x000fe400078e48ff */
[----:B------:R-:W-:Y:S01]  /*1600*/  LOP3.LUT R112, R112, 0x1f0, RZ, 0xc0, !PT ;  /* 0x000001f070707812 */ /* 0x000fe200078ec0ff */
[----:B------:R-:W-:Y:S01]  /*1610*/  IMAD.IADD R113, R113, 0x1, R114 ;  /* 0x0000000171717824 */ /* 0x000fe200078e0272 */
[----:B------:R-:W-:-:S03]  /*1620*/  IADD3 R115, PT, PT, R115, R116, RZ ;  /* 0x0000007473737210 */ /* 0x000fc60007ffe0ff */
[----:B------:R-:W-:Y:S01]  /*1630*/  IMAD.IADD R117, R117, 0x1, R112 ;  /* 0x0000000175757824 */ /* 0x000fe200078e0270 */
[----:B------:R-:W-:-:S04]  /*1640*/  IADD3 R112, PT, PT, R109, R118, RZ ;  /* 0x000000766d707210 */ /* 0x000fc80007ffe0ff */
[----:B------:R-:W-:Y:S01]  /*1650*/  ISETP.GE.U32.AND P0, PT, R112, 0x100, PT ;  /* 0x000001007000780c */ /* 0x000fe20003f06070 */
[----:B--2---:R0:W-:Y:S04]  /*1660*/  STS.128 [R111], R28 ;  /* 0x0000001c6f007388 */ /* 0x0041e80000000c00 */
[----:B---3--:R0:W-:Y:S04]  /*1670*/  STS.128 [R113], R32 ;  /* 0x0000002071007388 */ /* 0x0081e80000000c00 */
[----:B----4-:R0:W-:Y:S04]  /*1680*/  STS.128 [R115], R36 ;  /* 0x0000002473007388 */ /* 0x0101e80000000c00 */
[----:B-----5:R0:W-:Y:S01]  /*1690*/  STS.128 [R117], R40 ;  /* 0x0000002875007388 */ /* 0x0201e20000000c00 */
[----:B------:R-:W-:Y:S05]  /*16a0*/  @!P0 BRA `(.L_x_10) ;  /* 0xfffffffc00108947 */ /* 0x000fea000383ffff */
.L_x_2:
[----:B01----:R-:W-:Y:S05]  /*16b0*/  BSYNC.RECONVERGENT B0 ;  /* 0x0000000000007941 */ /* 0x003fea0003800200 */
.L_x_1:
[----:B------:R-:W0:Y:S08]  /*16c0*/  S2UR UR8, SR_CgaCtaId ;  /* 0x00000000000879c3 */ /* 0x000e300000008800 */
[----:B------:R-:W-:Y:S06]  /*16d0*/  BAR.SYNC.DEFER_BLOCKING 0x0 ;  /* 0x0000000000007b1d */ /* 0x000fec0000010000 */
[----:B------:R-:W-:-:S02]  /*16e0*/  UMOV UR4, 0x400 ;  /* 0x0000040000047882 */ /* 0x000fc40000000000 */
[----:B------:R-:W-:Y:S02]  /*16f0*/  UIADD3 UR10, UPT, UPT, UR4, 0x1000, URZ ;  /* 0x00001000040a7890 */ /* 0x000fe4000fffe0ff */
[----:B0-----:R-:W-:Y:S02]  /*1700*/  ULEA UR9, UR8, UR4, 0x18 ;  /* 0x0000000408097291 */ /* 0x001fe4000f8ec0ff */
[----:B------:R-:W-:Y:S01]  /*1710*/  ULEA UR10, UR8, UR10, 0x18 ;  /* 0x0000000a080a7291 */ /* 0x000fe2000f8ec0ff */
[----:B------:R-:W-:-:S11]  /*1720*/  UMOV UR4, URZ ;  /* 0x000000ff00047c82 */ /* 0x000fd60008000000 */
.L_x_11:
[----:B------:R-:W-:Y:S02]  /*1730*/  ULEA UR8, UR4, UR9, 0x9 ;  /* 0x0000000904087291 */ /* 0x000fe4000f8e48ff */
[----:B------:R-:W-:Y:S02]  /*1740*/  ULEA UR11, UR4, UR10, 0x9 ;  /* 0x0000000a040b7291 */ /* 0x000fe4000f8e48ff */
[----:B------:R-:W-:Y:S02]  /*1750*/  UIADD3 UR4, UPT, UPT, UR4, 0x1, URZ ;  /* 0x0000000104047890 */ /* 0x000fe4000fffe0ff */
[----:B------:R-:W-:Y:S02]  /*1760*/  LEA R110, R62, UR8, 0x2 ;  /* 0x000000083e6e7c11 */ /* 0x000fe4000f8e10ff */
[----:B------:R-:W-:Y:S01]  /*1770*/  LEA R111, R64, UR11, 0x2 ;  /* 0x0000000b406f7c11 */ /* 0x000fe2000f8e10ff */
[----:B------:R-:W-:Y:S02]  /*1780*/  UISETP.NE.AND UP0, UPT, UR4, 0x8, UPT ;  /* 0x000000080400788c */ /* 0x000fe4000bf05270 */
[----:B--234-:R-:W-:Y:S04]  /*1790*/  LDS.128 R28, [R110] ;  /* 0x000000006e1c7984 */ /* 0x01cfe80000000c00 */
[----:B------:R-:W0:Y:S04]  /*17a0*/  LDS.128 R32, [R111] ;  /* 0x000000006f207984 */ /* 0x000e280000000c00 */
[----:B------:R-:W1:Y:S04]  /*17b0*/  LDS.128 R36, [R110+0x10] ;  /* 0x000010006e247984 */ /* 0x000e680000000c00 */
[----:B------:R-:W2:Y:S01]  /*17c0*/  LDS.128 R40, [R111+0x10] ;  /* 0x000010006f287984 */ /* 0x000ea20000000c00 */
[----:B0-----:R-:W-:Y:S01]  /*17d0*/  FFMA R53, R28, R32, R53 ;  /* 0x000000201c357223 */ /* 0x001fe20000000035 */
[C---:B------:R-:W-:Y:S01]  /*17e0*/  FFMA R25, R32.reuse, R29, R25 ;  /* 0x0000001d20197223 */ /* 0x040fe20000000019 */
[C---:B------:R-:W-:Y:S01]  /*17f0*/  FFMA R19, R32.reuse, R30, R19 ;  /* 0x0000001e20137223 */ /* 0x040fe20000000013 */
[----:B------:R-:W-:Y:S01]  /*1800*/  FFMA R8, R32, R31, R8 ;  /* 0x0000001f20087223 */ /* 0x000fe20000000008 */
[----:B-1----:R-:W-:Y:S01]  /*1810*/  FFMA R71, R36, R32, R71 ;  /* 0x0000002024477223 */ /* 0x002fe20000000047 */
[C---:B------:R-:W-:Y:S01]  /*1820*/  FFMA R76, R32.reuse, R37, R76 ;  /* 0x00000025204c7223 */ /* 0x040fe2000000004c */
[C---:B------:R-:W-:Y:S01]  /*1830*/  FFMA R87, R32.reuse, R38, R87 ;  /* 0x0000002620577223 */ /* 0x040fe20000000057 */
[----:B------:R-:W-:Y:S01]  /*1840*/  FFMA R90, R32, R39, R90 ;  /* 0x00000027205a7223 */ /* 0x000fe2000000005a */
[-C--:B------:R-:W-:Y:S01]  /*1850*/  FFMA R51, R28, R33.reuse, R51 ;  /* 0x000000211c337223 */ /* 0x080fe20000000033 */
[-C--:B------:R-:W-:Y:S01]  /*1860*/  FFMA R20, R29, R33.reuse, R20 ;  /* 0x000000211d147223 */ /* 0x080fe20000000014 */
[-C--:B------:R-:W-:Y:S01]  /*1870*/  FFMA R17, R30, R33.reuse, R17 ;  /* 0x000000211e117223 */ /* 0x080fe20000000011 */
[-C--:B------:R-:W-:Y:S01]  /*1880*/  FFMA R6, R31, R33.reuse, R6 ;  /* 0x000000211f067223 */ /* 0x080fe20000000006 */
[-C--:B------:R-:W-:Y:S01]  /*1890*/  FFMA R73, R36, R33.reuse, R73 ;  /* 0x0000002124497223 */ /* 0x080fe20000000049 */
[-C--:B------:R-:W-:Y:S01]  /*18a0*/  FFMA R78, R37, R33.reuse, R78 ;  /* 0x00000021254e7223 */ /* 0x080fe2000000004e */
[-C--:B------:R-:W-:Y:S01]  /*18b0*/  FFMA R89, R38, R33.reuse, R89 ;  /* 0x0000002126597223 */ /* 0x080fe20000000059 */
        /* <DEDUP_REMOVED lines=17> */
[C---:B--2---:R-:W-:Y:S01]  /*19d0*/  FFMA R45, R28.reuse, R40, R45 ;  /* 0x000000281c2d7223 */ /* 0x044fe2000000002d */
[C---:B------:R-:W-:Y:S01]  /*19e0*/  FFMA R24, R28.reuse, R41, R24 ;  /* 0x000000291c187223 */ /* 0x040fe20000000018 */
[CC--:B------:R-:W-:Y:S01]  /*19f0*/  FFMA R27, R28.reuse, R42.reuse, R27 ;  /* 0x0000002a1c1b7223 */ /* 0x0c0fe2000000001b */
[----:B------:R-:W-:Y:S01]  /*1a00*/  FFMA R22, R28, R43, R22 ;  /* 0x0000002b1c167223 */ /* 0x000fe20000000016 */
[C---:B------:R-:W-:Y:S01]  /*1a10*/  FFMA R23, R40.reuse, R29, R23 ;  /* 0x0000001d28177223 */ /* 0x040fe20000000017 */
[C---:B------:R-:W-:Y:S01]  /*1a20*/  FFMA R14, R29.reuse, R41, R14 ;  /* 0x000000291d0e7223 */ /* 0x040fe2000000000e */
[C---:B------:R-:W-:Y:S01]  /*1a30*/  FFMA R21, R29.reuse, R42, R21 ;  /* 0x0000002a1d157223 */ /* 0x040fe20000000015 */
[----:B------:R-:W-:Y:S01]  /*1a40*/  FFMA R12, R29, R43, R12 ;  /* 0x0000002b1d0c7223 */ /* 0x000fe2000000000c */
[----:B------:R-:W-:Y:S01]  /*1a50*/  FFMA R11, R40, R30, R11 ;  /* 0x0000001e280b7223 */ /* 0x000fe2000000000b */
[C---:B------:R-:W-:Y:S01]  /*1a60*/  FFMA R9, R30.reuse, R41, R9 ;  /* 0x000000291e097223 */ /* 0x040fe20000000009 */
[CC--:B------:R-:W-:Y:S01]  /*1a70*/  FFMA R7, R30.reuse, R42.reuse, R7 ;  /* 0x0000002a1e077223 */ /* 0x0c0fe20000000007 */
[----:B------:R-:W-:Y:S01]  /*1a80*/  FFMA R10, R30, R43, R10 ;  /* 0x0000002b1e0a7223 */ /* 0x000fe2000000000a */
[----:B------:R-:W-:Y:S01]  /*1a90*/  FFMA R5, R40, R31, R5 ;  /* 0x0000001f28057223 */ /* 0x000fe20000000005 */
[C---:B------:R-:W-:Y:S01]  /*1aa0*/  FFMA R0, R31.reuse, R41, R0 ;  /* 0x000000291f007223 */ /* 0x040fe20000000000 */
[C---:B------:R-:W-:Y:S01]  /*1ab0*/  FFMA R3, R31.reuse, R42, R3 ;  /* 0x0000002a1f037223 */ /* 0x040fe20000000003 */
[----:B------:R-:W-:Y:S01]  /*1ac0*/  FFMA R70, R31, R43, R70 ;  /* 0x0000002b1f467223 */ /* 0x000fe20000000046 */
[C---:B------:R-:W-:Y:S01]  /*1ad0*/  FFMA R79, R36.reuse, R40, R79 ;  /* 0x00000028244f7223 */ /* 0x040fe2000000004f */
        /* <DEDUP_REMOVED lines=15> */
[----:B------:R-:W-:Y:S06]  /*1bd0*/  BRA.U UP0, `(.L_x_11) ;  /* 0xfffffff900d47547 */ /* 0x000fec000b83ffff */
[----:B------:R-:W-:Y:S01]  /*1be0*/  BAR.SYNC.DEFER_BLOCKING 0x0 ;  /* 0x0000000000007b1d */ /* 0x000fe20000010000 */
[C---:B------:R-:W-:Y:S01]  /*1bf0*/  ISETP.NE.AND P0, PT, R63.reuse, UR7, PT ;  /* 0x000000073f007c0c */ /* 0x040fe2000bf05270 */
[----:B------:R-:W-:-:S12]  /*1c00*/  VIADD R63, R63, 0x1 ;  /* 0x000000013f3f7836 */ /* 0x000fd80000000000 */
[----:B------:R-:W-:Y:S05]  /*1c10*/  @P0 BRA `(.L_x_12) ;  /* 0xffffffec00440947 */ /* 0x000fea000383ffff */
.L_x_0:
[----:B------:R-:W1:Y:S01]  /*1c20*/  LDCU.64 UR8, c[0x0][0x398] ;  /* 0x00007300ff0877ac */ /* 0x000e620008000a00 */
[----:B------:R-:W-:Y:S02]  /*1c30*/  LEA R102, R102, UR6, 0x3 ;  /* 0x0000000666667c11 */ /* 0x000fe4000f8e18ff */
[----:B------:R-:W-:Y:S01]  /*1c40*/  LEA R107, R107, UR5, 0x6 ;  /* 0x000000056b6b7c11 */ /* 0x000fe2000f8e30ff */
[----:B------:R-:W2:Y:S01]  /*1c50*/  LDCU.64 UR4, c[0x0][0x390] ;  /* 0x00007200ff0477ac */ /* 0x000ea20008000a00 */
[----:B------:R-:W-:-:S03]  /*1c60*/  LEA R105, R105, R102, 0x5 ;  /* 0x0000006669697211 */ /* 0x000fc600078e28ff */
[----:B------:R-:W-:Y:S01]  /*1c70*/  IMAD R104, R104, 0x8, R107 ;  /* 0x0000000868687824 */ /* 0x000fe200078e026b */
[----:B-1----:R-:W-:-:S03]  /*1c80*/  ISETP.GE.AND P1, PT, R105, UR9, PT ;  /* 0x0000000969007c0c */ /* 0x002fc6000bf26270 */
[C---:B------:R-:W-:Y:S01]  /*1c90*/  IMAD R40, R104.reuse, UR9, RZ ;  /* 0x0000000968287c24 */ /* 0x040fe2000f8e02ff */
[----:B------:R-:W-:-:S13]  /*1ca0*/  ISETP.LT.AND P1, PT, R104, UR8, !P1 ;  /* 0x0000000868007c0c */ /* 0x000fda000cf21270 */
[----:B------:R-:W1:Y:S01]  /*1cb0*/  @P1 LDC.64 R30, c[0x0][0x390] ;  /* 0x0000e400ff1e1b82 */ /* 0x000e620000000a00 */
[----:B------:R-:W-:-:S07]  /*1cc0*/  @P1 IADD3 R29, PT, PT, R105, R40, RZ ;  /* 0x00000028691d1210 */ /* 0x000fce0007ffe0ff */
[----:B------:R-:W3:Y:S08]  /*1cd0*/  @P1 LDC R35, c[0x0][0x3a8] ;  /* 0x0000ea00ff231b82 */ /* 0x000ef00000000800 */
[----:B------:R-:W4:Y:S01]  /*1ce0*/  @P1 LDC R37, c[0x0][0x3a4] ;  /* 0x0000e900ff251b82 */ /* 0x000f220000000800 */
[----:B-1----:R-:W-:-:S05]  /*1cf0*/  @P1 IMAD.WIDE R30, R29, 0x4, R30 ;  /* 0x000000041d1e1825 */ /* 0x002fca00078e021e */
[----:B0-----:R-:W3:Y:S01]  /*1d00*/  @P1 LDG.E R28, desc[UR12][R30.64] ;  /* 0x0000000c1e1c1981 */ /* 0x001ee2000c1e1900 */
[C---:B------:R-:W-:Y:S01]  /*1d10*/  IADD3 R32, PT, PT, R105.reuse, 0x1, RZ ;  /* 0x0000000169207810 */ /* 0x040fe20007ffe0ff */
[C---:B------:R-:W-:Y:S01]  /*1d20*/  VIADD R33, R105.reuse, 0x2 ;  /* 0x0000000269217836 */ /* 0x040fe20000000000 */
[----:B------:R-:W-:Y:S02]  /*1d30*/  SHF.R.S32.HI R26, RZ, 0x1f, R105 ;  /* 0x0000001fff1a7819 */ /* 0x000fe40000011469 */
[----:B------:R-:W-:Y:S02]  /*1d40*/  ISETP.GE.AND P5, PT, R32, UR9, PT ;  /* 0x0000000920007c0c */ /* 0x000fe4000bfa6270 */
[----:B------:R-:W-:Y:S02]  /*1d50*/  IADD3 R29, P2, PT, R105, R40, RZ ;  /* 0x00000028691d7210 */ /* 0x000fe40007f5e0ff */
[----:B------:R-:W-:Y:S02]  /*1d60*/  ISETP.GE.OR P6, PT, R104, UR8, P5 ;  /* 0x0000000868007c0c */ /* 0x000fe4000afc6670 */
[----:B------:R-:W-:-:S02]  /*1d70*/  ISETP.GE.AND P0, PT, R33, UR9, PT ;  /* 0x0000000921007c0c */ /* 0x000fc4000bf06270 */
[----:B------:R-:W-:Y:S02]  /*1d80*/  LEA.HI.X.SX32 R36, R40, R26, 0x1, P2 ;  /* 0x0000001a28247211 */ /* 0x000fe400010f0eff */
[----:B------:R-:W-:-:S07]  /*1d90*/  ISETP.GE.OR P4, PT, R104, UR8, P0 ;  /* 0x0000000868007c0c */ /* 0x000fce0008786670 */
[----:B------:R-:W0:Y:S08]  /*1da0*/  @!P6 LDC R38, c[0x0][0x3a4] ;  /* 0x0000e900ff26eb82 */ /* 0x000e300000000800 */
[----:B------:R-:W1:Y:S08]  /*1db0*/  @!P4 LDC R41, c[0x0][0x3a8] ;  /* 0x0000ea00ff29cb82 */ /* 0x000e700000000800 */
[----:B------:R-:W1:Y:S01]  /*1dc0*/  @!P4 LDC R42, c[0x0][0x3a4] ;  /* 0x0000e900ff2acb82 */ /* 0x000e620000000800 */
[----:B---3--:R-:W-:Y:S01]  /*1dd0*/  @P1 FMUL R34, R28, R35 ;  /* 0x000000231c221220 */ /* 0x008fe20000400000 */
[----:B--2---:R-:W-:-:S03]  /*1de0*/  LEA R28, P2, R29, UR4, 0x2 ;  /* 0x000000041d1c7c11 */ /* 0x004fc6000f8410ff */
[----:B----4-:R-:W-:Y:S01]  /*1df0*/  @P1 FFMA R53, R53, R37, R34 ;  /* 0x0000002535351223 */ /* 0x010fe20000000022 */
[----:B------:R-:W-:Y:S02]  /*1e00*/  LEA.HI.X R29, R29, UR5, R36, 0x2, P2 ;  /* 0x000000051d1d7c11 */ /* 0x000fe400090f1424 */
[----:B------:R-:W2:Y:S02]  /*1e10*/  @!P6 LDC R37, c[0x0][0x3a8] ;  /* 0x0000ea00ff25eb82 */ /* 0x000ea40000000800 */
[----:B------:R3:W-:Y:S04]  /*1e20*/  @P1 STG.E desc[UR12][R30.64], R53 ;  /* 0x000000351e001986 */ /* 0x0007e8000c10190c */
[----:B------:R-:W2:Y:S04]  /*1e30*/  @!P6 LDG.E R34, desc[UR12][R28.64+0x4] ;  /* 0x0000040c1c22e981 */ /* 0x000ea8000c1e1900 */
[----:B------:R-:W1:Y:S01]  /*1e40*/  @!P4 LDG.E R36, desc[UR12][R28.64+0x8] ;  /* 0x0000080c1c24c981 */ /* 0x000e62000c1e1900 */
[----:B------:R-:W-:-:S04]  /*1e50*/  IADD3 R35, PT, PT, R105, 0x3, RZ ;  /* 0x0000000369237810 */ /* 0x000fc80007ffe0ff */
[----:B------:R-:W-:-:S04]  /*1e60*/  ISETP.GE.AND P1, PT, R35, UR9, PT ;  /* 0x0000000923007c0c */ /* 0x000fc8000bf26270 */
[----:B------:R-:W-:-:S13]  /*1e70*/  ISETP.GE.OR P3, PT, R104, UR8, P1 ;  /* 0x0000000868007c0c */ /* 0x000fda0008f66670 */
[----:B------:R-:W4:Y:S01]  /*1e80*/  @!P3 LDG.E R39, desc[UR12][R28.64+0xc] ;  /* 0x00000c0c1c27b981 */ /* 0x000f22000c1e1900 */
[----:B------:R-:W-:Y:S01]  /*1e90*/  ISETP.GE.AND P2, PT, R104, UR8, PT ;  /* 0x0000000868007c0c */ /* 0x000fe2000bf46270 */
[----:B---3--:R-:W4:Y:S01]  /*1ea0*/  @!P3 LDC R30, c[0x0][0x3a8] ;  /* 0x0000ea00ff1ebb82 */ /* 0x008f220000000800 */
[----:B--2---:R-:W-:Y:S01]  /*1eb0*/  @!P6 FMUL R34, R34, R37 ;  /* 0x000000252222e220 */ /* 0x004fe20000400000 */
[----:B------:R-:W-:-:S03]  /*1ec0*/  VIADD R37, R105, 0x5 ;  /* 0x0000000569257836 */ /* 0x000fc60000000000 */
[----:B0-----:R-:W-:Y:S01]  /*1ed0*/  @!P6 FFMA R51, R51, R38, R34 ;  /* 0x000000263333e223 */ /* 0x001fe20000000022 */
[----:B-1----:R-:W-:Y:S01]  /*1ee0*/  @!P4 FMUL R36, R36, R41 ;  /* 0x000000292424c220 */ /* 0x002fe20000400000 */
[----:B------:R-:W-:Y:S01]  /*1ef0*/  IADD3 R38, PT, PT, R105, 0x4, RZ ;  /* 0x0000000469267810 */ /* 0x000fe20007ffe0ff */
[----:B------:R-:W0:Y:S02]  /*1f00*/  @!P3 LDC R34, c[0x0][0x3a4] ;  /* 0x0000e900ff22bb82 */ /* 0x000e240000000800 */
[----:B------:R-:W-:Y:S01]  /*1f10*/  @!P4 FFMA R49, R49, R42, R36 ;  /* 0x0000002a3131c223 */ /* 0x000fe20000000024 */
[----:B------:R-:W-:Y:S01]  /*1f20*/  @!P6 STG.E desc[UR12][R28.64+0x4], R51 ;  /* 0x000004331c00e986 */ /* 0x000fe2000c10190c */
[----:B------:R-:W-:-:S03]  /*1f30*/  ISETP.GE.OR P6, PT, R38, UR9, P2 ;  /* 0x0000000926007c0c */ /* 0x000fc600097c6670 */
[----:B------:R-:W-:Y:S01]  /*1f40*/  @!P4 STG.E desc[UR12][R28.64+0x8], R49 ;  /* 0x000008311c00c986 */ /* 0x000fe2000c10190c */
[----:B------:R-:W-:-:S09]  /*1f50*/  ISETP.GE.OR P4, PT, R37, UR9, P2 ;  /* 0x0000000925007c0c */ /* 0x000fd20009786670 */
[----:B------:R-:W2:Y:S01]  /*1f60*/  @!P6 LDG.E R31, desc[UR12][R28.64+0x10] ;  /* 0x0000100c1c1fe981 */ /* 0x000ea2000c1e1900 */
[----:B----4-:R-:W-:Y:S01]  /*1f70*/  @!P3 FMUL R30, R39, R30 ;  /* 0x0000001e271eb220 */ /* 0x010fe20000400000 */
[----:B------:R-:W-:Y:S02]  /*1f80*/  IADD3 R36, PT, PT, R105, 0x6, RZ ;  /* 0x0000000669247810 */ /* 0x000fe40007ffe0ff */
[----:B------:R-:W3:Y:S01]  /*1f90*/  @!P4 LDG.E R41, desc[UR12][R28.64+0x14] ;  /* 0x0000140c1c29c981 */ /* 0x000ee2000c1e1900 */
[----:B------:R-:W1:Y:S01]  /*1fa0*/  @!P6 LDC R43, c[0x0][0x3a4] ;  /* 0x0000e900ff2beb82 */ /* 0x000e620000000800 */
[----:B0-----:R-:W-:Y:S01]  /*1fb0*/  @!P3 FFMA R47, R47, R34, R30 ;  /* 0x000000222f2fb223 */ /* 0x001fe2000000001e */
[----:B------:R-:W-:-:S04]  /*1fc0*/  IADD3 R34, PT, PT, R105, 0x7, RZ ;  /* 0x0000000769227810 */ /* 0x000fc80007ffe0ff */
[----:B------:R0:W-:Y:S01]  /*1fd0*/  @!P3 STG.E desc[UR12][R28.64+0xc], R47 ;  /* 0x00000c2f1c00b986 */ /* 0x0001e2000c10190c */
[----:B------:R-:W-:Y:S01]  /*1fe0*/  ISETP.GE.OR P3, PT, R36, UR9, P2 ;  /* 0x0000000924007c0c */ /* 0x000fe20009766670 */
[----:B------:R-:W2:Y:S01]  /*1ff0*/  @!P6 LDC R30, c[0x0][0x3a8] ;  /* 0x0000ea00ff1eeb82 */ /* 0x000ea20000000800 */
[----:B------:R-:W-:-:S07]  /*2000*/  ISETP.GE.OR P2, PT, R34, UR9, P2 ;  /* 0x0000000922007c0c */ /* 0x000fce0009746670 */
[----:B------:R-:W3:Y:S04]  /*2010*/  @!P4 LDC R44, c[0x0][0x3a8] ;  /* 0x0000ea00ff2ccb82 */ /* 0x000ee80000000800 */
[----:B------:R-:W4:Y:S04]  /*2020*/  @!P3 LDG.E R39, desc[UR12][R28.64+0x18] ;  /* 0x0000180c1c27b981 */ /* 0x000f28000c1e1900 */
[----:B------:R-:W4:Y:S01]  /*2030*/  @!P2 LDG.E R42, desc[UR12][R28.64+0x1c] ;  /* 0x00001c0c1c2aa981 */ /* 0x000f22000c1e1900 */
[----:B------:R-:W3:Y:S01]  /*2040*/  @!P4 LDC R46, c[0x0][0x3a4] ;  /* 0x0000e900ff2ecb82 */ /* 0x000ee20000000800 */
[----:B------:R-:W-:-:S07]  /*2050*/  IADD3 R40, PT, PT, R40, UR9, RZ ;  /* 0x0000000928287c10 */ /* 0x000fce000fffe0ff */
[----:B0-----:R-:W0:Y:S01]  /*2060*/  @!P2 LDC R47, c[0x0][0x3a8] ;  /* 0x0000ea00ff2fab82 */ /* 0x001e220000000800 */
[----:B--2---:R-:W-:-:S04]  /*2070*/  @!P6 FMUL R30, R31, R30 ;  /* 0x0000001e1f1ee220 */ /* 0x004fc80000400000 */
[----:B-1----:R-:W-:Y:S01]  /*2080*/  @!P6 FFMA R45, R45, R43, R30 ;  /* 0x0000002b2d2de223 */ /* 0x002fe2000000001e */
[----:B---3--:R-:W-:Y:S01]  /*2090*/  @!P4 FMUL R41, R41, R44 ;  /* 0x0000002c2929c220 */ /* 0x008fe20000400000 */
[----:B------:R-:W-:Y:S01]  /*20a0*/  VIADD R43, R104, 0x1 ;  /* 0x00000001682b7836 */ /* 0x000fe20000000000 */
[----:B------:R-:W1:Y:S02]  /*20b0*/  @!P3 LDC R44, c[0x0][0x3a4] ;  /* 0x0000e900ff2cbb82 */ /* 0x000e640000000800 */
[----:B------:R-:W-:Y:S01]  /*20c0*/  @!P4 FFMA R41, R24, R46, R41 ;  /* 0x0000002e1829c223 */ /* 0x000fe20000000029 */
[----:B------:R2:W-:Y:S01]  /*20d0*/  @!P6 STG.E desc[UR12][R28.64+0x10], R45 ;  /* 0x0000102d1c00e986 */ /* 0x0005e2000c10190c */
[----:B------:R-:W-:-:S03]  /*20e0*/  ISETP.GE.AND P6, PT, R43, UR8, PT ;  /* 0x000000082b007c0c */ /* 0x000fc6000bfc6270 */
[----:B------:R3:W-:Y:S01]  /*20f0*/  @!P4 STG.E desc[UR12][R28.64+0x14], R41 ;  /* 0x000014291c00c986 */ /* 0x0007e2000c10190c */
[C---:B------:R-:W-:Y:S01]  /*2100*/  ISETP.GE.OR P4, PT, R105.reuse, UR9, P6 ;  /* 0x0000000969007c0c */ /* 0x040fe2000b786670 */
[----:B------:R-:W4:Y:S08]  /*2110*/  @!P3 LDC R24, c[0x0][0x3a8] ;  /* 0x0000ea00ff18bb82 */ /* 0x000f300000000800 */
[----:B------:R-:W1:Y:S04]  /*2120*/  @!P2 LDC R46, c[0x0][0x3a4] ;  /* 0x0000e900ff2eab82 */ /* 0x000e680000000800 */
[----:B--2---:R-:W-:-:S04]  /*2130*/  @!P4 IADD3 R45, PT, PT, R105, R40, RZ ;  /* 0x00000028692dc210 */ /* 0x004fc80007ffe0ff */
[----:B------:R-:W2:Y:S01]  /*2140*/  @!P4 LDC.64 R30, c[0x0][0x390] ;  /* 0x0000e400ff1ecb82 */ /* 0x000ea20000000a00 */
[----:B----4-:R-:W-:Y:S01]  /*2150*/  @!P3 FMUL R24, R39, R24 ;  /* 0x000000182718b220 */ /* 0x010fe20000400000 */
[----:B0-----:R-:W-:-:S06]  /*2160*/  @!P2 FMUL R39, R42, R47 ;  /* 0x0000002f2a27a220 */ /* 0x001fcc0000400000 */
[----:B---3--:R-:W0:Y:S01]  /*2170*/  @!P4 LDC R41, c[0x0][0x3a8] ;  /* 0x0000ea00ff29cb82 */ /* 0x008e220000000800 */
[----:B-1----:R-:W-:Y:S01]  /*2180*/  @!P3 FFMA R27, R27, R44, R24 ;  /* 0x0000002c1b1bb223 */ /* 0x002fe20000000018 */
[----:B------:R-:W-:-:S04]  /*2190*/  @!P2 FFMA R39, R22, R46, R39 ;  /* 0x0000002e1627a223 */ /* 0x000fc80000000027 */
[----:B------:R1:W-:Y:S02]  /*21a0*/  @!P3 STG.E desc[UR12][R28.64+0x18], R27 ;  /* 0x0000181b1c00b986 */ /* 0x0003e4000c10190c */
[----:B------:R-:W3:Y:S02]  /*21b0*/  @!P4 LDC R24, c[0x0][0x3a4] ;  /* 0x0000e900ff18cb82 */ /* 0x000ee40000000800 */
[----:B------:R4:W-:Y:S01]  /*21c0*/  @!P2 STG.E desc[UR12][R28.64+0x1c], R39 ;  /* 0x00001c271c00a986 */ /* 0x0009e2000c10190c */
[----:B--2---:R-:W-:-:S05]  /*21d0*/  @!P4 IMAD.WIDE R30, R45, 0x4, R30 ;  /* 0x000000042d1ec825 */ /* 0x004fca00078e021e */
[----:B------:R-:W0:Y:S01]  /*21e0*/  @!P4 LDG.E R22, desc[UR12][R30.64] ;  /* 0x0000000c1e16c981 */ /* 0x000e22000c1e1900 */
[----:B------:R-:W-:-:S13]  /*21f0*/  ISETP.GE.OR P2, PT, R43, UR8, P5 ;  /* 0x000000082b007c0c */ /* 0x000fda000af46670 */
[----:B-1----:R-:W1:Y:S08]  /*2200*/  @!P2 LDC R27, c[0x0][0x3a8] ;  /* 0x0000ea00ff1bab82 */ /* 0x002e700000000800 */
[----:B----4-:R-:W2:Y:S01]  /*2210*/  @!P2 LDC R39, c[0x0][0x3a4] ;  /* 0x0000e900ff27ab82 */ /* 0x010ea20000000800 */
[----:B0-----:R-:W-:-:S04]  /*2220*/  @!P4 FMUL R22, R22, R41 ;  /* 0x000000291616c220 */ /* 0x001fc80000400000 */
[----:B---3--:R-:W-:Y:S01]  /*2230*/  @!P4 FFMA R41, R25, R24, R22 ;  /* 0x000000181929c223 */ /* 0x008fe20000000016 */
[----:B------:R-:W-:-:S04]  /*2240*/  IADD3 R22, P3, PT, R105, R40, RZ ;  /* 0x0000002869167210 */ /* 0x000fc80007f7e0ff */
[----:B------:R0:W-:Y:S01]  /*2250*/  @!P4 STG.E desc[UR12][R30.64], R41 ;  /* 0x000000291e00c986 */ /* 0x0001e2000c10190c */
[----:B------:R-:W-:Y:S02]  /*2260*/  LEA.HI.X.SX32 R25, R40, R26, 0x1, P3 ;  /* 0x0000001a28197211 */ /* 0x000fe400018f0eff */
[----:B------:R-:W-:Y:S02]  /*2270*/  ISETP.GE.OR P4, PT, R43, UR8, P0 ;  /* 0x000000082b007c0c */ /* 0x000fe40008786670 */
[----:B------:R-:W-:-:S04]  /*2280*/  LEA R24, P3, R22, UR4, 0x2 ;  /* 0x0000000416187c11 */ /* 0x000fc8000f8610ff */
[----:B------:R-:W-:-:S05]  /*2290*/  LEA.HI.X R25, R22, UR5, R25, 0x2, P3 ;  /* 0x0000000516197c11 */ /* 0x000fca00098f1419 */
[----:B------:R-:W1:Y:S02]  /*22a0*/  @!P2 LDG.E R22, desc[UR12][R24.64+0x4] ;  /* 0x0000040c1816a981 */ /* 0x000e64000c1e1900 */
[----:B------:R-:W3:Y:S02]  /*22b0*/  @!P4 LDC R29, c[0x0][0x3a8] ;  /* 0x0000ea00ff1dcb82 */ /* 0x000ee40000000800 */
[----:B------:R-:W3:Y:S01]  /*22c0*/  @!P4 LDG.E R28, desc[UR12][R24.64+0x8] ;  /* 0x0000080c181cc981 */ /* 0x000ee2000c1e1900 */
[----:B------:R-:W-:-:S05]  /*22d0*/  ISETP.GE.OR P3, PT, R43, UR8, P1 ;  /* 0x000000082b007c0c */ /* 0x000fca0008f66670 */
[----:B------:R-:W4:Y:S08]  /*22e0*/  @!P4 LDC R42, c[0x0][0x3a4] ;  /* 0x0000e900ff2acb82 */ /* 0x000f300000000800 */
[----:B0-----:R-:W0:Y:S01]  /*22f0*/  @!P3 LDC R31, c[0x0][0x3a8] ;  /* 0x0000ea00ff1fbb82 */ /* 0x001e220000000800 */
[----:B-1----:R-:W-:-:S07]  /*2300*/  @!P2 FMUL R27, R22, R27 ;  /* 0x0000001b161ba220 */ /* 0x002fce0000400000 */
[----:B------:R-:W1:Y:S01]  /*2310*/  @!P3 LDC R22, c[0x0][0x3a4] ;  /* 0x0000e900ff16bb82 */ /* 0x000e620000000800 */
[----:B---3--:R-:W-:Y:S01]  /*2320*/  @!P4 FMUL R29, R28, R29 ;  /* 0x0000001d1c1dc220 */ /* 0x008fe20000400000 */
[----:B--2---:R-:W-:-:S03]  /*2330*/  @!P2 FFMA R27, R20, R39, R27 ;  /* 0x00000027141ba223 */ /* 0x004fc6000000001b */
[----:B----4-:R-:W-:Y:S02]  /*2340*/  @!P4 FFMA R29, R18, R42, R29 ;  /* 0x0000002a121dc223 */ /* 0x010fe4000000001d */
[----:B------:R2:W-:Y:S01]  /*2350*/  @!P2 STG.E desc[UR12][R24.64+0x4], R27 ;  /* 0x0000041b1800a986 */ /* 0x0005e2000c10190c */
[----:B------:R-:W-:-:S03]  /*2360*/  ISETP.GE.AND P2, PT, R38, UR9, PT ;  /* 0x0000000926007c0c */ /* 0x000fc6000bf46270 */
[----:B------:R-:W-:Y:S01]  /*2370*/  @!P4 STG.E desc[UR12][R24.64+0x8], R29 ;  /* 0x0000081d1800c986 */ /* 0x000fe2000c10190c */
[----:B------:R-:W-:-:S03]  /*2380*/  ISETP.GE.OR P4, PT, R43, UR8, P2 ;  /* 0x000000082b007c0c */ /* 0x000fc60009786670 */
[----:B------:R-:W0:Y:S10]  /*2390*/  @!P3 LDG.E R18, desc[UR12][R24.64+0xc] ;  /* 0x00000c0c1812b981 */ /* 0x000e34000c1e1900 */
[----:B------:R-:W3:Y:S01]  /*23a0*/  @!P4 LDG.E R20, desc[UR12][R24.64+0x10] ;  /* 0x0000100c1814c981 */ /* 0x000ee2000c1e1900 */
[----:B------:R-:W3:Y:S08]  /*23b0*/  @!P4 LDC R39, c[0x0][0x3a8] ;  /* 0x0000ea00ff27cb82 */ /* 0x000ef00000000800 */
[----:B------:R-:W4:Y:S01]  /*23c0*/  @!P4 LDC R28, c[0x0][0x3a4] ;  /* 0x0000e900ff1ccb82 */ /* 0x000f220000000800 */
[----:B0-----:R-:W-:-:S04]  /*23d0*/  @!P3 FMUL R31, R18, R31 ;  /* 0x0000001f121fb220 */ /* 0x001fc80000400000 */
[----:B-1----:R-:W-:-:S05]  /*23e0*/  @!P3 FFMA R31, R16, R22, R31 ;  /* 0x00000016101fb223 */ /* 0x002fca000000001f */
[----:B------:R-:W-:Y:S01]  /*23f0*/  @!P3 STG.E desc[UR12][R24.64+0xc], R31 ;  /* 0x00000c1f1800b986 */ /* 0x000fe2000c10190c */
[----:B---3--:R-:W-:Y:S01]  /*2400*/  @!P4 FMUL R20, R20, R39 ;  /* 0x000000271414c220 */ /* 0x008fe20000400000 */
[----:B------:R-:W-:-:S03]  /*2410*/  ISETP.GE.AND P3, PT, R37, UR9, PT ;  /* 0x0000000925007c0c */ /* 0x000fc6000bf66270 */
[----:B----4-:R-:W-:-:S05]  /*2420*/  @!P4 FFMA R23, R23, R28, R20 ;  /* 0x0000001c1717c223 */ /* 0x010fca0000000014 */
[----:B------:R0:W-:Y:S01]  /*2430*/  @!P4 STG.E desc[UR12][R24.64+0x10], R23 ;  /* 0x000010171800c986 */ /* 0x0001e2000c10190c */
[----:B------:R-:W-:-:S13]  /*2440*/  ISETP.GE.OR P4, PT, R43, UR8, P3 ;  /* 0x000000082b007c0c */ /* 0x000fda0009f86670 */
[----:B------:R-:W3:Y:S01]  /*2450*/  @!P4 LDG.E R16, desc[UR12][R24.64+0x14] ;  /* 0x0000140c1810c981 */ /* 0x000ee2000c1e1900 */
[----:B--2---:R-:W3:Y:S08]  /*2460*/  @!P4 LDC R27, c[0x0][0x3a8] ;  /* 0x0000ea00ff1bcb82 */ /* 0x004ef00000000800 */
[----:B------:R-:W1:Y:S01]  /*2470*/  @!P4 LDC R18, c[0x0][0x3a4] ;  /* 0x0000e900ff12cb82 */ /* 0x000e620000000800 */
[----:B---3--:R-:W-:-:S04]  /*2480*/  @!P4 FMUL R27, R16, R27 ;  /* 0x0000001b101bc220 */ /* 0x008fc80000400000 */
[----:B-1----:R-:W-:-:S05]  /*2490*/  @!P4 FFMA R27, R14, R18, R27 ;  /* 0x000000120e1bc223 */ /* 0x002fca000000001b */
[----:B------:R1:W-:Y:S01]  /*24a0*/  @!P4 STG.E desc[UR12][R24.64+0x14], R27 ;  /* 0x0000141b1800c986 */ /* 0x0003e2000c10190c */
[----:B------:R-:W-:Y:S02]  /*24b0*/  ISETP.GE.OR P4, PT, R36, UR9, P6 ;  /* 0x0000000924007c0c */ /* 0x000fe4000b786670 */
[----:B------:R-:W-:-:S11]  /*24c0*/  ISETP.GE.OR P6, PT, R34, UR9, P6 ;  /* 0x0000000922007c0c */ /* 0x000fd6000b7c6670 */
[----:B------:R-:W2:Y:S01]  /*24d0*/  @!P4 LDG.E R14, desc[UR12][R24.64+0x18] ;  /* 0x0000180c180ec981 */ /* 0x000ea2000c1e1900 */
[----:B0-----:R-:W2:Y:S03]  /*24e0*/  @!P4 LDC R23, c[0x0][0x3a8] ;  /* 0x0000ea00ff17cb82 */ /* 0x001ea60000000800 */
[----:B------:R-:W3:Y:S01]  /*24f0*/  @!P6 LDG.E R16, desc[UR12][R24.64+0x1c] ;  /* 0x00001c0c1810e981 */ /* 0x000ee2000c1e1900 */
[----:B-1----:R-:W-:Y:S01]  /*2500*/  VIADD R27, R104, 0x2 ;  /* 0x00000002681b7836 */ /* 0x002fe20000000000 */
[----:B------:R-:W-:-:S03]  /*2510*/  IADD3 R40, PT, PT, R40, UR9, RZ ;  /* 0x0000000928287c10 */ /* 0x000fc6000fffe0ff */
[----:B------:R-:W0:Y:S08]  /*2520*/  @!P4 LDC R18, c[0x0][0x3a4] ;  /* 0x0000e900ff12cb82 */ /* 0x000e300000000800 */
[----:B------:R-:W3:Y:S08]  /*2530*/  @!P6 LDC R29, c[0x0][0x3a8] ;  /* 0x0000ea00ff1deb82 */ /* 0x000ef00000000800 */
[----:B------:R-:W1:Y:S01]  /*2540*/  @!P6 LDC R20, c[0x0][0x3a4] ;  /* 0x0000e900ff14eb82 */ /* 0x000e620000000800 */
[----:B--2---:R-:W-:-:S04]  /*2550*/  @!P4 FMUL R14, R14, R23 ;  /* 0x000000170e0ec220 */ /* 0x004fc80000400000 */
[----:B0-----:R-:W-:Y:S01]  /*2560*/  @!P4 FFMA R23, R21, R18, R14 ;  /* 0x000000121517c223 */ /* 0x001fe2000000000e */
[----:B---3--:R-:W-:-:S04]  /*2570*/  @!P6 FMUL R21, R16, R29 ;  /* 0x0000001d1015e220 */ /* 0x008fc80000400000 */
[----:B-1----:R-:W-:Y:S01]  /*2580*/  @!P6 FFMA R29, R12, R20, R21 ;  /* 0x000000140c1de223 */ /* 0x002fe20000000015 */
[----:B------:R0:W-:Y:S01]  /*2590*/  @!P4 STG.E desc[UR12][R24.64+0x18], R23 ;  /* 0x000018171800c986 */ /* 0x0001e2000c10190c */
[----:B------:R-:W-:-:S03]  /*25a0*/  ISETP.GE.AND P4, PT, R27, UR8, PT ;  /* 0x000000081b007c0c */ /* 0x000fc6000bf86270 */
[----:B------:R1:W-:Y:S01]  /*25b0*/  @!P6 STG.E desc[UR12][R24.64+0x1c], R29 ;  /* 0x00001c1d1800e986 */ /* 0x0003e2000c10190c */
[----:B------:R-:W-:-:S13]  /*25c0*/  ISETP.GE.OR P6, PT, R105, UR9, P4 ;  /* 0x0000000969007c0c */ /* 0x000fda000a7c6670 */
[----:B------:R-:W2:Y:S01]  /*25d0*/  @!P6 LDC.64 R20, c[0x0][0x390] ;  /* 0x0000e400ff14eb82 */ /* 0x000ea20000000a00 */
[----:B------:R-:W-:-:S07]  /*25e0*/  @!P6 IADD3 R31, PT, PT, R105, R40, RZ ;  /* 0x00000028691fe210 */ /* 0x000fce0007ffe0ff */
[----:B------:R-:W0:Y:S01]  /*25f0*/  @!P6 LDC R14, c[0x0][0x3a4] ;  /* 0x0000e900ff0eeb82 */ /* 0x000e220000000800 */
[----:B--2---:R-:W-:-:S07]  /*2600*/  @!P6 IMAD.WIDE R20, R31, 0x4, R20 ;  /* 0x000000041f14e825 */ /* 0x004fce00078e0214 */
[----:B------:R-:W2:Y:S01]  /*2610*/  @!P6 LDC R31, c[0x0][0x3a8] ;  /* 0x0000ea00ff1feb82 */ /* 0x000ea20000000800 */
[----:B------:R-:W2:Y:S02]  /*2620*/  @!P6 LDG.E R12, desc[UR12][R20.64] ;  /* 0x0000000c140ce981 */ /* 0x000ea4000c1e1900 */
[----:B--2---:R-:W-:-:S04]  /*2630*/  @!P6 FMUL R12, R12, R31 ;  /* 0x0000001f0c0ce220 */ /* 0x004fc80000400000 */
[----:B0-----:R-:W-:-:S05]  /*2640*/  @!P6 FFMA R23, R19, R14, R12 ;  /* 0x0000000e1317e223 */ /* 0x001fca000000000c */
[----:B------:R0:W-:Y:S01]  /*2650*/  @!P6 STG.E desc[UR12][R20.64], R23 ;  /* 0x000000171400e986 */ /* 0x0001e2000c10190c */
[----:B------:R-:W-:-:S04]  /*2660*/  IADD3 R12, P6, PT, R105, R40, RZ ;  /* 0x00000028690c7210 */ /* 0x000fc80007fde0ff */
[----:B------:R-:W-:Y:S02]  /*2670*/  LEA.HI.X.SX32 R19, R40, R26, 0x1, P6 ;  /* 0x0000001a28137211 */ /* 0x000fe400030f0eff */
[----:B------:R-:W-:-:S04]  /*2680*/  LEA R18, P6, R12, UR4, 0x2 ;  /* 0x000000040c127c11 */ /* 0x000fc8000f8c10ff */
[----:B------:R-:W-:Y:S02]  /*2690*/  LEA.HI.X R19, R12, UR5, R19, 0x2, P6 ;  /* 0x000000050c137c11 */ /* 0x000fe4000b0f1413 */
[----:B------:R-:W-:-:S13]  /*26a0*/  ISETP.GE.OR P6, PT, R32, UR9, P4 ;  /* 0x0000000920007c0c */ /* 0x000fda000a7c6670 */
[----:B------:R-:W2:Y:S01]  /*26b0*/  @!P6 LDG.E R12, desc[UR12][R18.64+0x4] ;  /* 0x0000040c120ce981 */ /* 0x000ea2000c1e1900 */
[----:B-1----:R-:W2:Y:S08]  /*26c0*/  @!P6 LDC R25, c[0x0][0x3a8] ;  /* 0x0000ea00ff19eb82 */ /* 0x002eb00000000800 */
[----:B------:R-:W1:Y:S01]  /*26d0*/  @!P6 LDC R14, c[0x0][0x3a4] ;  /* 0x0000e900ff0eeb82 */ /* 0x000e620000000800 */
[----:B--2---:R-:W-:-:S04]  /*26e0*/  @!P6 FMUL R12, R12, R25 ;  /* 0x000000190c0ce220 */ /* 0x004fc80000400000 */
[----:B-1----:R-:W-:-:S05]  /*26f0*/  @!P6 FFMA R17, R17, R14, R12 ;  /* 0x0000000e1111e223 */ /* 0x002fca000000000c */
[----:B------:R1:W-:Y:S01]  /*2700*/  @!P6 STG.E desc[UR12][R18.64+0x4], R17 ;  /* 0x000004111200e986 */ /* 0x0003e2000c10190c */
[----:B------:R-:W-:Y:S02]  /*2710*/  ISETP.GE.OR P6, PT, R33, UR9, P4 ;  /* 0x0000000921007c0c */ /* 0x000fe4000a7c6670 */
[----:B------:R-:W-:-:S11]  /*2720*/  ISETP.GE.OR P4, PT, R35, UR9, P4 ;  /* 0x0000000923007c0c */ /* 0x000fd6000a786670 */
[----:B------:R-:W2:Y:S01]  /*2730*/  @!P6 LDG.E R12, desc[UR12][R18.64+0x8] ;  /* 0x0000080c120ce981 */ /* 0x000ea2000c1e1900 */
[----:B0-----:R-:W2:Y:S03]  /*2740*/  @!P6 LDC R21, c[0x0][0x3a8] ;  /* 0x0000ea00ff15eb82 */ /* 0x001ea60000000800 */
[----:B------:R-:W3:Y:S05]  /*2750*/  @!P4 LDG.E R14, desc[UR12][R18.64+0xc] ;  /* 0x00000c0c120ec981 */ /* 0x000eea000c1e1900 */
[----:B------:R-:W0:Y:S08]  /*2760*/  @!P6 LDC R16, c[0x0][0x3a4] ;  /* 0x0000e900ff10eb82 */ /* 0x000e300000000800 */
[----:B------:R-:W3:Y:S08]  /*2770*/  @!P4 LDC R23, c[0x0][0x3a8] ;  /* 0x0000ea00ff17cb82 */ /* 0x000ef00000000800 */
[----:B------:R-:W4:Y:S01]  /*2780*/  @!P4 LDC R20, c[0x0][0x3a4] ;  /* 0x0000e900ff14cb82 */ /* 0x000f220000000800 */
[----:B--2---:R-:W-:-:S04]  /*2790*/  @!P6 FMUL R12, R12, R21 ;  /* 0x000000150c0ce220 */ /* 0x004fc80000400000 */
[----:B0-----:R-:W-:Y:S01]  /*27a0*/  @!P6 FFMA R15, R15, R16, R12 ;  /* 0x000000100f0fe223 */ /* 0x001fe2000000000c */
[----:B---3--:R-:W-:-:S04]  /*27b0*/  @!P4 FMUL R14, R14, R23 ;  /* 0x000000170e0ec220 */ /* 0x008fc80000400000 */
[----:B----4-:R-:W-:Y:S01]  /*27c0*/  @!P4 FFMA R13, R13, R20, R14 ;  /* 0x000000140d0dc223 */ /* 0x010fe2000000000e */
[----:B------:R-:W-:Y:S01]  /*27d0*/  @!P6 STG.E desc[UR12][R18.64+0x8], R15 ;  /* 0x0000080f1200e986 */ /* 0x000fe2000c10190c */
[----:B------:R-:W-:-:S03]  /*27e0*/  ISETP.GE.OR P6, PT, R27, UR8, P2 ;  /* 0x000000081b007c0c */ /* 0x000fc600097c6670 */
[----:B------:R0:W-:Y:S01]  /*27f0*/  @!P4 STG.E desc[UR12][R18.64+0xc], R13 ;  /* 0x00000c0d1200c986 */ /* 0x0001e2000c10190c */
[----:B------:R-:W-:-:S09]  /*2800*/  ISETP.GE.OR P4, PT, R27, UR8, P3 ;  /* 0x000000081b007c0c */ /* 0x000fd20009f86670 */
[----:B------:R-:W2:Y:S01]  /*2810*/  @!P6 LDG.E R12, desc[UR12][R18.64+0x10] ;  /* 0x0000100c120ce981 */ /* 0x000ea2000c1e1900 */
[----:B-1----:R-:W2:Y:S03]  /*2820*/  @!P6 LDC R17, c[0x0][0x3a8] ;  /* 0x0000ea00ff11eb82 */ /* 0x002ea60000000800 */
[----:B------:R-:W3:Y:S05]  /*2830*/  @!P4 LDG.E R14, desc[UR12][R18.64+0x14] ;  /* 0x0000140c120ec981 */ /* 0x000eea000c1e1900 */
[----:B------:R-:W1:Y:S08]  /*2840*/  @!P6 LDC R16, c[0x0][0x3a4] ;  /* 0x0000e900ff10eb82 */ /* 0x000e700000000800 */
[----:B------:R-:W3:Y:S08]  /*2850*/  @!P4 LDC R21, c[0x0][0x3a8] ;  /* 0x0000ea00ff15cb82 */ /* 0x000ef00000000800 */
[----:B------:R-:W4:Y:S01]  /*2860*/  @!P4 LDC R20, c[0x0][0x3a4] ;  /* 0x0000e900ff14cb82 */ /* 0x000f220000000800 */
[----:B--2---:R-:W-:-:S04]  /*2870*/  @!P6 FMUL R12, R12, R17 ;  /* 0x000000110c0ce220 */ /* 0x004fc80000400000 */
[----:B-1----:R-:W-:Y:S01]  /*2880*/  @!P6 FFMA R11, R11, R16, R12 ;  /* 0x000000100b0be223 */ /* 0x002fe2000000000c */
[----:B---3--:R-:W-:-:S04]  /*2890*/  @!P4 FMUL R14, R14, R21 ;  /* 0x000000150e0ec220 */ /* 0x008fc80000400000 */
[----:B----4-:R-:W-:Y:S01]  /*28a0*/  @!P4 FFMA R9, R9, R20, R14 ;  /* 0x000000140909c223 */ /* 0x010fe2000000000e */
[----:B------:R1:W-:Y:S01]  /*28b0*/  @!P6 STG.E desc[UR12][R18.64+0x10], R11 ;  /* 0x0000100b1200e986 */ /* 0x0003e2000c10190c */
[----:B------:R-:W-:-:S03]  /*28c0*/  ISETP.GE.AND P6, PT, R36, UR9, PT ;  /* 0x0000000924007c0c */ /* 0x000fc6000bfc6270 */
[----:B------:R2:W-:Y:S01]  /*28d0*/  @!P4 STG.E desc[UR12][R18.64+0x14], R9 ;  /* 0x000014091200c986 */ /* 0x0005e2000c10190c */
[----:B------:R-:W-:Y:S01]  /*28e0*/  ISETP.GE.OR P4, PT, R27, UR8, P6 ;  /* 0x000000081b007c0c */ /* 0x000fe2000b786670 */
[----:B------:R-:W-:Y:S01]  /*28f0*/  VIADD R40, R40, UR9 ;  /* 0x0000000928287c36 */ /* 0x000fe20008000000 */
[----:B------:R-:W-:-:S11]  /*2900*/  P2R R29, PR, RZ, 0x40 ;  /* 0x00000040ff1d7803 */ /* 0x000fd60000000000 */
[----:B------:R-:W3:Y:S01]  /*2910*/  @!P4 LDG.E R12, desc[UR12][R18.64+0x18] ;  /* 0x0000180c120cc981 */ /* 0x000ee2000c1e1900 */
[----:B0-----:R-:W3:Y:S01]  /*2920*/  @!P4 LDC R13, c[0x0][0x3a8] ;  /* 0x0000ea00ff0dcb82 */ /* 0x001ee20000000800 */
[----:B------:R-:W-:-:S04]  /*2930*/  IADD3 R32, PT, PT, R40, UR9, RZ ;  /* 0x0000000928207c10 */ /* 0x000fc8000fffe0ff */
[----:B------:R-:W-:-:S03]  /*2940*/  IADD3 R30, PT, PT, R32, UR9, RZ ;  /* 0x00000009201e7c10 */ /* 0x000fc6000fffe0ff */
[----:B------:R-:W0:Y:S02]  /*2950*/  @!P4 LDC R14, c[0x0][0x3a4] ;  /* 0x0000e900ff0ecb82 */ /* 0x000e240000000800 */
[----:B------:R-:W-:-:S05]  /*2960*/  VIADD R28, R30, UR9 ;  /* 0x000000091e1c7c36 */ /* 0x000fca0008000000 */
[----:B------:R-:W-:Y:S01]  /*2970*/  IADD3 R24, PT, PT, R28, UR9, RZ ;  /* 0x000000091c187c10 */ /* 0x000fe2000fffe0ff */
[----:B---3--:R-:W-:-:S04]  /*2980*/  @!P4 FMUL R12, R12, R13 ;  /* 0x0000000d0c0cc220 */ /* 0x008fc80000400000 */
[----:B0-----:R-:W-:-:S05]  /*2990*/  @!P4 FFMA R7, R7, R14, R12 ;  /* 0x0000000e0707c223 */ /* 0x001fca000000000c */
[----:B------:R0:W-:Y:S01]  /*29a0*/  @!P4 STG.E desc[UR12][R18.64+0x18], R7 ;  /* 0x000018071200c986 */ /* 0x0001e2000c10190c */
[----:B-1----:R-:W-:-:S04]  /*29b0*/  IADD3 R11, P4, PT, R105, R40, RZ ;  /* 0x00000028690b7210 */ /* 0x002fc80007f9e0ff */
[----:B------:R-:W-:Y:S02]  /*29c0*/  LEA.HI.X.SX32 R12, R40, R26, 0x1, P4 ;  /* 0x0000001a280c7211 */ /* 0x000fe400020f0eff */
[----:B------:R-:W-:-:S04]  /*29d0*/  LEA R22, P4, R11, UR4, 0x2 ;  /* 0x000000040b167c11 */ /* 0x000fc8000f8810ff */
[----:B------:R-:W-:Y:S02]  /*29e0*/  LEA.HI.X R23, R11, UR5, R12, 0x2, P4 ;  /* 0x000000050b177c11 */ /* 0x000fe4000a0f140c */
[----:B--2---:R-:W-:-:S04]  /*29f0*/  IADD3 R9, P4, PT, R105, R32, RZ ;  /* 0x0000002069097210 */ /* 0x004fc80007f9e0ff */
[----:B------:R-:W-:Y:S02]  /*2a00*/  LEA.HI.X.SX32 R12, R32, R26, 0x1, P4 ;  /* 0x0000001a200c7211 */ /* 0x000fe400020f0eff */
[----:B------:R-:W-:-:S04]  /*2a10*/  LEA R20, P4, R9, UR4, 0x2 ;  /* 0x0000000409147c11 */ /* 0x000fc8000f8810ff */
[----:B------:R-:W-:Y:S02]  /*2a20*/  LEA.HI.X R21, R9, UR5, R12, 0x2, P4 ;  /* 0x0000000509157c11 */ /* 0x000fe4000a0f140c */
[----:B0-----:R-:W-:-:S04]  /*2a30*/  IADD3 R7, P4, PT, R105, R30, RZ ;  /* 0x0000001e69077210 */ /* 0x001fc80007f9e0ff */
[----:B------:R-:W-:Y:S02]  /*2a40*/  LEA.HI.X.SX32 R12, R30, R26, 0x1, P4 ;  /* 0x0000001a1e0c7211 */ /* 0x000fe400020f0eff */
[----:B------:R-:W-:-:S04]  /*2a50*/  LEA R16, P4, R7, UR4, 0x2 ;  /* 0x0000000407107c11 */ /* 0x000fc8000f8810ff */
[----:B------:R-:W-:Y:S02]  /*2a60*/  LEA.HI.X R17, R7, UR5, R12, 0x2, P4 ;  /* 0x0000000507117c11 */ /* 0x000fe4000a0f140c */
[----:B------:R-:W-:-:S04]  /*2a70*/  IADD3 R7, P4, PT, R105, R28, RZ ;  /* 0x0000001c69077210 */ /* 0x000fc80007f9e0ff */
[----:B------:R-:W-:Y:S02]  /*2a80*/  LEA.HI.X.SX32 R12, R28, R26, 0x1, P4 ;  /* 0x0000001a1c0c7211 */ /* 0x000fe400020f0eff */
[----:B------:R-:W-:-:S04]  /*2a90*/  LEA R14, P4, R7, UR4, 0x2 ;  /* 0x00000004070e7c11 */ /* 0x000fc8000f8810ff */
[----:B------:R-:W-:Y:S02]  /*2aa0*/  LEA.HI.X R15, R7, UR5, R12, 0x2, P4 ;  /* 0x00000005070f7c11 */ /* 0x000fe4000a0f140c */
[----:B------:R-:W-:-:S04]  /*2ab0*/  IADD3 R7, P4, PT, R105, R24, RZ ;  /* 0x0000001869077210 */ /* 0x000fc80007f9e0ff */
[----:B------:R-:W-:Y:S02]  /*2ac0*/  LEA.HI.X.SX32 R26, R24, R26, 0x1, P4 ;  /* 0x0000001a181a7211 */ /* 0x000fe400020f0eff */
[----:B------:R-:W-:-:S04]  /*2ad0*/  LEA R12, P4, R7, UR4, 0x2 ;  /* 0x00000004070c7c11 */ /* 0x000fc8000f8810ff */
[----:B------:R-:W-:Y:S02]  /*2ae0*/  LEA.HI.X R13, R7, UR5, R26, 0x2, P4 ;  /* 0x00000005070d7c11 */ /* 0x000fe4000a0f141a */
[----:B------:R-:W-:-:S04]  /*2af0*/  ISETP.GE.AND P4, PT, R34, UR9, PT ;  /* 0x0000000922007c0c */ /* 0x000fc8000bf86270 */
[----:B------:R-:W-:-:S13]  /*2b00*/  ISETP.GE.OR P6, PT, R27, UR8, P4 ;  /* 0x000000081b007c0c */ /* 0x000fda000a7c6670 */
[----:B------:R-:W2:Y:S01]  /*2b10*/  @!P6 LDG.E R7, desc[UR12][R18.64+0x1c] ;  /* 0x00001c0c1207e981 */ /* 0x000ea2000c1e1900 */
[----:B------:R-:W2:Y:S08]  /*2b20*/  @!P6 LDC R26, c[0x0][0x3a8] ;  /* 0x0000ea00ff1aeb82 */ /* 0x000eb00000000800 */
[----:B------:R-:W0:Y:S01]  /*2b30*/  @!P6 LDC R9, c[0x0][0x3a4] ;  /* 0x0000e900ff09eb82 */ /* 0x000e220000000800 */
[----:B--2---:R-:W-:-:S04]  /*2b40*/  @!P6 FMUL R7, R7, R26 ;  /* 0x0000001a0707e220 */ /* 0x004fc80000400000 */
[----:B0-----:R-:W-:Y:S01]  /*2b50*/  @!P6 FFMA R7, R10, R9, R7 ;  /* 0x000000090a07e223 */ /* 0x001fe20000000007 */
[----:B------:R-:W-:-:S04]  /*2b60*/  IADD3 R9, PT, PT, R104, 0x3, RZ ;  /* 0x0000000368097810 */ /* 0x000fc80007ffe0ff */
[----:B------:R0:W-:Y:S01]  /*2b70*/  @!P6 STG.E desc[UR12][R18.64+0x1c], R7 ;  /* 0x00001c071200e986 */ /* 0x0001e2000c10190c */
[----:B------:R-:W-:-:S04]  /*2b80*/  ISETP.GE.AND P6, PT, R105, UR9, PT ;  /* 0x0000000969007c0c */ /* 0x000fc8000bfc6270 */
[----:B0-----:R-:W-:Y:S02]  /*2b90*/  P2R R18, PR, RZ, 0x40 ;  /* 0x00000040ff127803 */ /* 0x001fe40000000000 */
[----:B------:R-:W-:-:S13]  /*2ba0*/  ISETP.GE.OR P6, PT, R9, UR8, P6 ;  /* 0x0000000809007c0c */ /* 0x000fda000b7c6670 */
[----:B------:R-:W0:Y:S01]  /*2bb0*/  @!P6 LDC.64 R10, c[0x0][0x390] ;  /* 0x0000e400ff0aeb82 */ /* 0x000e220000000a00 */
[----:B------:R-:W-:-:S07]  /*2bc0*/  @!P6 IMAD.IADD R25, R105, 0x1, R40 ;  /* 0x000000016919e824 */ /* 0x000fce00078e0228 */
[----:B------:R-:W1:Y:S08]  /*2bd0*/  @!P6 LDC R26, c[0x0][0x3a8] ;  /* 0x0000ea00ff1aeb82 */ /* 0x000e700000000800 */
[----:B------:R-:W2:Y:S01]  /*2be0*/  @!P6 LDC R27, c[0x0][0x3a4] ;  /* 0x0000e900ff1beb82 */ /* 0x000ea20000000800 */
[----:B0-----:R-:W-:-:S05]  /*2bf0*/  @!P6 IMAD.WIDE R10, R25, 0x4, R10 ;  /* 0x00000004190ae825 */ /* 0x001fca00078e020a */
[----:B------:R-:W1:Y:S02]  /*2c00*/  @!P6 LDG.E R25, desc[UR12][R10.64] ;  /* 0x0000000c0a19e981 */ /* 0x000e64000c1e1900 */
[----:B-1----:R-:W-:-:S04]  /*2c10*/  @!P6 FMUL R25, R25, R26 ;  /* 0x0000001a1919e220 */ /* 0x002fc80000400000 */
[----:B--2---:R-:W-:-:S05]  /*2c20*/  @!P6 FFMA R25, R8, R27, R25 ;  /* 0x0000001b0819e223 */ /* 0x004fca0000000019 */
[----:B------:R0:W-:Y:S01]  /*2c30*/  @!P6 STG.E desc[UR12][R10.64], R25 ;  /* 0x000000190a00e986 */ /* 0x0001e2000c10190c */
[----:B------:R-:W-:-:S13]  /*2c40*/  ISETP.GE.OR P6, PT, R9, UR8, P5 ;  /* 0x0000000809007c0c */ /* 0x000fda000afc6670 */
[----:B------:R-:W2:Y:S01]  /*2c50*/  @!P6 LDG.E R7, desc[UR12][R22.64+0x4] ;  /* 0x0000040c1607e981 */ /* 0x000ea2000c1e1900 */
[----:B------:R-:W2:Y:S08]  /*2c60*/  @!P6 LDC R8, c[0x0][0x3a8] ;  /* 0x0000ea00ff08eb82 */ /* 0x000eb00000000800 */
[----:B------:R-:W1:Y:S01]  /*2c70*/  @!P6 LDC R19, c[0x0][0x3a4] ;  /* 0x0000e900ff13eb82 */ /* 0x000e620000000800 */
[----:B--2---:R-:W-:-:S04]  /*2c80*/  @!P6 FMUL R7, R7, R8 ;  /* 0x000000080707e220 */ /* 0x004fc80000400000 */
[----:B-1----:R-:W-:-:S05]  /*2c90*/  @!P6 FFMA R7, R6, R19, R7 ;  /* 0x000000130607e223 */ /* 0x002fca0000000007 */
[----:B------:R1:W-:Y:S01]  /*2ca0*/  @!P6 STG.E desc[UR12][R22.64+0x4], R7 ;  /* 0x000004071600e986 */ /* 0x0003e2000c10190c */
[----:B------:R-:W-:-:S13]  /*2cb0*/  ISETP.GE.OR P6, PT, R9, UR8, P0 ;  /* 0x0000000809007c0c */ /* 0x000fda00087c6670 */
[----:B------:R-:W0:Y:S01]  /*2cc0*/  @!P6 LDG.E R6, desc[UR12][R22.64+0x8] ;  /* 0x0000080c1606e981 */ /* 0x000e22000c1e1900 */
[----:B------:R-:W0:Y:S08]  /*2cd0*/  @!P6 LDC R19, c[0x0][0x3a8] ;  /* 0x0000ea00ff13eb82 */ /* 0x000e300000000800 */
[----:B------:R-:W2:Y:S01]  /*2ce0*/  @!P6 LDC R8, c[0x0][0x3a4] ;  /* 0x0000e900ff08eb82 */ /* 0x000ea20000000800 */
[----:B0-----:R-:W-:-:S04]  /*2cf0*/  @!P6 FMUL R11, R6, R19 ;  /* 0x00000013060be220 */ /* 0x001fc80000400000 */
[----:B--2---:R-:W-:-:S05]  /*2d00*/  @!P6 FFMA R11, R4, R8, R11 ;  /* 0x00000008040be223 */ /* 0x004fca000000000b */
[----:B------:R0:W-:Y:S01]  /*2d10*/  @!P6 STG.E desc[UR12][R22.64+0x8], R11 ;  /* 0x0000080b1600e986 */ /* 0x0001e2000c10190c */
[----:B------:R-:W-:-:S13]  /*2d20*/  ISETP.GE.OR P6, PT, R9, UR8, P1 ;  /* 0x0000000809007c0c */ /* 0x000fda0008fc6670 */
[----:B------:R-:W1:Y:S01]  /*2d30*/  @!P6 LDG.E R4, desc[UR12][R22.64+0xc] ;  /* 0x00000c0c1604e981 */ /* 0x000e62000c1e1900 */
[----:B------:R-:W1:Y:S08]  /*2d40*/  @!P6 LDC R19, c[0x0][0x3a8] ;  /* 0x0000ea00ff13eb82 */ /* 0x000e700000000800 */
[----:B------:R-:W2:Y:S01]  /*2d50*/  @!P6 LDC R6, c[0x0][0x3a4] ;  /* 0x0000e900ff06eb82 */ /* 0x000ea20000000800 */
[----:B-1----:R-:W-:-:S04]  /*2d60*/  @!P6 FMUL R7, R4, R19 ;  /* 0x000000130407e220 */ /* 0x002fc80000400000 */
[----:B--2---:R-:W-:-:S05]  /*2d70*/  @!P6 FFMA R7, R2, R6, R7 ;  /* 0x000000060207e223 */ /* 0x004fca0000000007 */
[----:B------:R1:W-:Y:S01]  /*2d80*/  @!P6 STG.E desc[UR12][R22.64+0xc], R7 ;  /* 0x00000c071600e986 */ /* 0x0003e2000c10190c */
[----:B------:R-:W-:-:S13]  /*2d90*/  ISETP.GE.OR P6, PT, R9, UR8, P2 ;  /* 0x0000000809007c0c */ /* 0x000fda00097c6670 */
[----:B------:R-:W2:Y:S01]  /*2da0*/  @!P6 LDG.E R2, desc[UR12][R22.64+0x10] ;  /* 0x0000100c1602e981 */ /* 0x000ea2000c1e1900 */
[----:B------:R-:W2:Y:S08]  /*2db0*/  @!P6 LDC R19, c[0x0][0x3a8] ;  /* 0x0000ea00ff13eb82 */ /* 0x000eb00000000800 */
[----:B------:R-:W3:Y:S01]  /*2dc0*/  @!P6 LDC R4, c[0x0][0x3a4] ;  /* 0x0000e900ff04eb82 */ /* 0x000ee20000000800 */
[----:B--2---:R-:W-:-:S04]  /*2dd0*/  @!P6 FMUL R2, R2, R19 ;  /* 0x000000130202e220 */ /* 0x004fc80000400000 */
[----:B---3--:R-:W-:-:S05]  /*2de0*/  @!P6 FFMA R5, R5, R4, R2 ;  /* 0x000000040505e223 */ /* 0x008fca0000000002 */
[----:B------:R2:W-:Y:S01]  /*2df0*/  @!P6 STG.E desc[UR12][R22.64+0x10], R5 ;  /* 0x000010051600e986 */ /* 0x0005e2000c10190c */
[----:B------:R-:W-:-:S13]  /*2e00*/  ISETP.GE.OR P6, PT, R9, UR8, P3 ;  /* 0x0000000809007c0c */ /* 0x000fda0009fc6670 */
[----:B------:R-:W1:Y:S01]  /*2e10*/  @!P6 LDG.E R2, desc[UR12][R22.64+0x14] ;  /* 0x0000140c1602e981 */ /* 0x000e62000c1e1900 */
[----:B0-----:R-:W1:Y:S08]  /*2e20*/  @!P6 LDC R11, c[0x0][0x3a8] ;  /* 0x0000ea00ff0beb82 */ /* 0x001e700000000800 */
[----:B------:R-:W0:Y:S01]  /*2e30*/  @!P6 LDC R4, c[0x0][0x3a4] ;  /* 0x0000e900ff04eb82 */ /* 0x000e220000000800 */
[----:B-1----:R-:W-:-:S04]  /*2e40*/  @!P6 FMUL R7, R2, R11 ;  /* 0x0000000b0207e220 */ /* 0x002fc80000400000 */
[----:B0-----:R-:W-:-:S05]  /*2e50*/  @!P6 FFMA R7, R0, R4, R7 ;  /* 0x000000040007e223 */ /* 0x001fca0000000007 */
[----:B------:R0:W-:Y:S01]  /*2e60*/  @!P6 STG.E desc[UR12][R22.64+0x14], R7 ;  /* 0x000014071600e986 */ /* 0x0001e2000c10190c */
[----:B------:R-:W-:-:S04]  /*2e70*/  ISETP.NE.AND P6, PT, R29, RZ, PT ;  /* 0x000000ff1d00720c */ /* 0x000fc80003fc5270 */
[----:B------:R-:W-:-:S13]  /*2e80*/  ISETP.GE.OR P6, PT, R9, UR8, P6 ;  /* 0x0000000809007c0c */ /* 0x000fda000b7c6670 */
[----:B------:R-:W3:Y:S01]  /*2e90*/  @!P6 LDG.E R0, desc[UR12][R22.64+0x18] ;  /* 0x0000180c1600e981 */ /* 0x000ee2000c1e1900 */
[----:B------:R-:W3:Y:S08]  /*2ea0*/  @!P6 LDC R11, c[0x0][0x3a8] ;  /* 0x0000ea00ff0beb82 */ /* 0x000ef00000000800 */
[----:B--2---:R-:W1:Y:S01]  /*2eb0*/  @!P6 LDC R5, c[0x0][0x3a4] ;  /* 0x0000e900ff05eb82 */ /* 0x004e620000000800 */
[----:B---3--:R-:W-:-:S04]  /*2ec0*/  @!P6 FMUL R0, R0, R11 ;  /* 0x0000000b0000e220 */ /* 0x008fc80000400000 */
[----:B-1----:R-:W-:-:S05]  /*2ed0*/  @!P6 FFMA R5, R3, R5, R0 ;  /* 0x000000050305e223 */ /* 0x002fca0000000000 */
[----:B------:R1:W-:Y:S01]  /*2ee0*/  @!P6 STG.E desc[UR12][R22.64+0x18], R5 ;  /* 0x000018051600e986 */ /* 0x0003e2000c10190c */
[----:B------:R-:W-:-:S13]  /*2ef0*/  ISETP.GE.OR P6, PT, R9, UR8, P4 ;  /* 0x0000000809007c0c */ /* 0x000fda000a7c6670 */
[----:B------:R-:W2:Y:S01]  /*2f00*/  @!P6 LDG.E R0, desc[UR12][R22.64+0x1c] ;  /* 0x00001c0c1600e981 */ /* 0x000ea2000c1e1900 */
[----:B------:R-:W2:Y:S08]  /*2f10*/  @!P6 LDC R3, c[0x0][0x3a8] ;  /* 0x0000ea00ff03eb82 */ /* 0x000eb00000000800 */
[----:B0-----:R-:W0:Y:S01]  /*2f20*/  @!P6 LDC R7, c[0x0][0x3a4] ;  /* 0x0000e900ff07eb82 */ /* 0x001e220000000800 */
[----:B--2---:R-:W-:Y:S01]  /*2f30*/  @!P6 FMUL R3, R0, R3 ;  /* 0x000000030003e220 */ /* 0x004fe20000400000 */
[----:B------:R-:W-:-:S03]  /*2f40*/  IADD3 R0, PT, PT, R104, 0x4, RZ ;  /* 0x0000000468007810 */ /* 0x000fc60007ffe0ff */
[----:B0-----:R-:W-:-:S05]  /*2f50*/  @!P6 FFMA R7, R70, R7, R3 ;  /* 0x000000074607e223 */ /* 0x001fca0000000003 */
[----:B------:R-:W-:Y:S01]  /*2f60*/  @!P6 STG.E desc[UR12][R22.64+0x1c], R7 ;  /* 0x00001c071600e986 */ /* 0x000fe2000c10190c */
[----:B------:R-:W-:-:S04]  /*2f70*/  ISETP.NE.AND P6, PT, R18, RZ, PT ;  /* 0x000000ff1200720c */ /* 0x000fc80003fc5270 */
[----:B------:R-:W-:-:S13]  /*2f80*/  ISETP.GE.OR P6, PT, R0, UR8, P6 ;  /* 0x0000000800007c0c */ /* 0x000fda000b7c6670 */
[----:B------:R-:W0:Y:S01]  /*2f90*/  @!P6 LDC.64 R2, c[0x0][0x390] ;  /* 0x0000e400ff02eb82 */ /* 0x000e220000000a00 */
[----:B-1----:R-:W-:-:S07]  /*2fa0*/  @!P6 IADD3 R5, PT, PT, R105, R32, RZ ;  /* 0x000000206905e210 */ /* 0x002fce0007ffe0ff */
[----:B------:R-:W1:Y:S01]  /*2fb0*/  @!P6 LDC R6, c[0x0][0x3a4] ;  /* 0x0000e900ff06eb82 */ /* 0x000e620000000800 */
[----:B0-----:R-:W-:-:S07]  /*2fc0*/  @!P6 IMAD.WIDE R2, R5, 0x4, R2 ;  /* 0x000000040502e825 */ /* 0x001fce00078e0202 */
[----:B------:R-:W0:Y:S01]  /*2fd0*/  @!P6 LDC R5, c[0x0][0x3a8] ;  /* 0x0000ea00ff05eb82 */ /* 0x000e220000000800 */
[----:B------:R-:W0:Y:S02]  /*2fe0*/  @!P6 LDG.E R4, desc[UR12][R2.64] ;  /* 0x0000000c0204e981 */ /* 0x000e24000c1e1900 */
[----:B0-----:R-:W-:-:S04]  /*2ff0*/  @!P6 FMUL R4, R4, R5 ;  /* 0x000000050404e220 */ /* 0x001fc80000400000 */
[----:B-1----:R-:W-:-:S05]  /*3000*/  @!P6 FFMA R71, R71, R6, R4 ;  /* 0x000000064747e223 */ /* 0x002fca0000000004 */
[----:B------:R0:W-:Y:S01]  /*3010*/  @!P6 STG.E desc[UR12][R2.64], R71 ;  /* 0x000000470200e986 */ /* 0x0001e2000c10190c */
[----:B------:R-:W-:-:S13]  /*3020*/  ISETP.GE.OR P6, PT, R0, UR8, P5 ;  /* 0x0000000800007c0c */ /* 0x000fda000afc6670 */
[----:B------:R-:W2:Y:S01]  /*3030*/  @!P6 LDG.E R4, desc[UR12][R20.64+0x4] ;  /* 0x0000040c1404e981 */ /* 0x000ea2000c1e1900 */
[----:B------:R-:W2:Y:S08]  /*3040*/  @!P6 LDC R5, c[0x0][0x3a8] ;  /* 0x0000ea00ff05eb82 */ /* 0x000eb00000000800 */
[----:B------:R-:W1:Y:S01]  /*3050*/  @!P6 LDC R6, c[0x0][0x3a4] ;  /* 0x0000e900ff06eb82 */ /* 0x000e620000000800 */
[----:B--2---:R-:W-:-:S04]  /*3060*/  @!P6 FMUL R4, R4, R5 ;  /* 0x000000050404e220 */ /* 0x004fc80000400000 */
[----:B-1----:R-:W-:-:S05]  /*3070*/  @!P6 FFMA R73, R73, R6, R4 ;  /* 0x000000064949e223 */ /* 0x002fca0000000004 */
[----:B------:R-:W-:Y:S01]  /*3080*/  @!P6 STG.E desc[UR12][R20.64+0x4], R73 ;  /* 0x000004491400e986 */ /* 0x000fe2000c10190c */
[----:B------:R-:W-:-:S13]  /*3090*/  ISETP.GE.OR P6, PT, R0, UR8, P0 ;  /* 0x0000000800007c0c */ /* 0x000fda00087c6670 */
[----:B------:R-:W2:Y:S01]  /*30a0*/  @!P6 LDG.E R4, desc[UR12][R20.64+0x8] ;  /* 0x0000080c1404e981 */ /* 0x000ea2000c1e1900 */
[----:B------:R-:W2:Y:S08]  /*30b0*/  @!P6 LDC R5, c[0x0][0x3a8] ;  /* 0x0000ea00ff05eb82 */ /* 0x000eb00000000800 */
[----:B0-----:R-:W0:Y:S01]  /*30c0*/  @!P6 LDC R2, c[0x0][0x3a4] ;  /* 0x0000e900ff02eb82 */ /* 0x001e220000000800 */
[----:B--2---:R-:W-:-:S04]  /*30d0*/  @!P6 FMUL R4, R4, R5 ;  /* 0x000000050404e220 */ /* 0x004fc80000400000 */
[----:B0-----:R-:W-:-:S05]  /*30e0*/  @!P6 FFMA R75, R75, R2, R4 ;  /* 0x000000024b4be223 */ /* 0x001fca0000000004 */
[----:B------:R-:W-:Y:S01]  /*30f0*/  @!P6 STG.E desc[UR12][R20.64+0x8], R75 ;  /* 0x0000084b1400e986 */ /* 0x000fe2000c10190c */
[----:B------:R-:W-:-:S13]  /*3100*/  ISETP.GE.OR P6, PT, R0, UR8, P1 ;  /* 0x0000000800007c0c */ /* 0x000fda0008fc6670 */
[----:B------:R-:W2:Y:S01]  /*3110*/  @!P6 LDG.E R2, desc[UR12][R20.64+0xc] ;  /* 0x00000c0c1402e981 */ /* 0x000ea2000c1e1900 */
[----:B------:R-:W2:Y:S08]  /*3120*/  @!P6 LDC R3, c[0x0][0x3a8] ;  /* 0x0000ea00ff03eb82 */ /* 0x000eb00000000800 */
[----:B------:R-:W0:Y:S01]  /*3130*/  @!P6 LDC R4, c[0x0][0x3a4] ;  /* 0x0000e900ff04eb82 */ /* 0x000e220000000800 */
        /* <DEDUP_REMOVED lines=16> */
[----:B------:R0:W-:Y:S01]  /*3240*/  @!P6 STG.E desc[UR12][R20.64+0x14], R3 ;  /* 0x000014031400e986 */ /* 0x0001e2000c10190c */
[----:B------:R-:W-:-:S04]  /*3250*/  ISETP.NE.AND P6, PT, R29, RZ, PT ;  /* 0x000000ff1d00720c */ /* 0x000fc80003fc5270 */
        /* <DEDUP_REMOVED lines=8> */
[----:B------:R-:W0:Y:S01]  /*32e0*/  @!P6 LDG.E R0, desc[UR12][R20.64+0x1c] ;  /* 0x00001c0c1400e981 */ /* 0x000e22000c1e1900 */
[----:B------:R-:W0:Y:S08]  /*32f0*/  @!P6 LDC R5, c[0x0][0x3a8] ;  /* 0x0000ea00ff05eb82 */ /* 0x000e300000000800 */
[----:B------:R-:W1:Y:S01]  /*3300*/  @!P6 LDC R2, c[0x0][0x3a4] ;  /* 0x0000e900ff02eb82 */ /* 0x000e620000000800 */
[----:B0-----:R-:W-:Y:S01]  /*3310*/  @!P6 FMUL R3, R0, R5 ;  /* 0x000000050003e220 */ /* 0x001fe20000400000 */
[----:B------:R-:W-:-:S03]  /*3320*/  VIADD R0, R104, 0x5 ;  /* 0x0000000568007836 */ /* 0x000fc60000000000 */
[----:B-1----:R-:W-:-:S05]  /*3330*/  @!P6 FFMA R5, R74, R2, R3 ;  /* 0x000000024a05e223 */ /* 0x002fca0000000003 */
[----:B------:R0:W-:Y:S01]  /*3340*/  @!P6 STG.E desc[UR12][R20.64+0x1c], R5 ;  /* 0x00001c051400e986 */ /* 0x0001e2000c10190c */
[----:B------:R-:W-:-:S04]  /*3350*/  ISETP.NE.AND P6, PT, R18, RZ, PT ;  /* 0x000000ff1200720c */ /* 0x000fc80003fc5270 */
[----:B------:R-:W-:-:S13]  /*3360*/  ISETP.GE.OR P6, PT, R0, UR8, P6 ;  /* 0x0000000800007c0c */ /* 0x000fda000b7c6670 */
[----:B------:R-:W1:Y:S01]  /*3370*/  @!P6 LDC.64 R2, c[0x0][0x390] ;  /* 0x0000e400ff02eb82 */ /* 0x000e620000000a00 */
[----:B------:R-:W-:-:S07]  /*3380*/  @!P6 IADD3 R7, PT, PT, R105, R30, RZ ;  /* 0x0000001e6907e210 */ /* 0x000fce0007ffe0ff */
[----:B------:R-:W2:Y:S01]  /*3390*/  @!P6 LDC R6, c[0x0][0x3a4] ;  /* 0x0000e900ff06eb82 */ /* 0x000ea20000000800 */
[----:B-1----:R-:W-:-:S07]  /*33a0*/  @!P6 IMAD.WIDE R2, R7, 0x4, R2 ;  /* 0x000000040702e825 */ /* 0x002fce00078e0202 */
[----:B------:R-:W1:Y:S01]  /*33b0*/  @!P6 LDC R7, c[0x0][0x3a8] ;  /* 0x0000ea00ff07eb82 */ /* 0x000e620000000800 */
[----:B------:R-:W1:Y:S02]  /*33c0*/  @!P6 LDG.E R4, desc[UR12][R2.64] ;  /* 0x0000000c0204e981 */ /* 0x000e64000c1e1900 */
[----:B-1----:R-:W-:-:S04]  /*33d0*/  @!P6 FMUL R7, R4, R7 ;  /* 0x000000070407e220 */ /* 0x002fc80000400000 */
[----:B--2---:R-:W-:-:S05]  /*33e0*/  @!P6 FFMA R7, R76, R6, R7 ;  /* 0x000000064c07e223 */ /* 0x004fca0000000007 */
[----:B------:R1:W-:Y:S01]  /*33f0*/  @!P6 STG.E desc[UR12][R2.64], R7 ;  /* 0x000000070200e986 */ /* 0x0003e2000c10190c */
[----:B------:R-:W-:-:S13]  /*3400*/  ISETP.GE.OR P6, PT, R0, UR8, P5 ;  /* 0x0000000800007c0c */ /* 0x000fda000afc6670 */
[----:B------:R-:W2:Y:S01]  /*3410*/  @!P6 LDG.E R4, desc[UR12][R16.64+0x4] ;  /* 0x0000040c1004e981 */ /* 0x000ea2000c1e1900 */
[----:B0-----:R-:W2:Y:S08]  /*3420*/  @!P6 LDC R5, c[0x0][0x3a8] ;  /* 0x0000ea00ff05eb82 */ /* 0x001eb00000000800 */
[----:B------:R-:W0:Y:S01]  /*3430*/  @!P6 LDC R6, c[0x0][0x3a4] ;  /* 0x0000e900ff06eb82 */ /* 0x000e220000000800 */
[----:B--2---:R-:W-:-:S04]  /*3440*/  @!P6 FMUL R5, R4, R5 ;  /* 0x000000050405e220 */ /* 0x004fc80000400000 */
[----:B0-----:R-:W-:-:S05]  /*3450*/  @!P6 FFMA R5, R78, R6, R5 ;  /* 0x000000064e05e223 */ /* 0x001fca0000000005 */
[----:B------:R0:W-:Y:S01]  /*3460*/  @!P6 STG.E desc[UR12][R16.64+0x4], R5 ;  /* 0x000004051000e986 */ /* 0x0001e2000c10190c */
[----:B------:R-:W-:-:S13]  /*3470*/  ISETP.GE.OR P6, PT, R0, UR8, P0 ;  /* 0x0000000800007c0c */ /* 0x000fda00087c6670 */
[----:B------:R-:W2:Y:S01]  /*3480*/  @!P6 LDG.E R4, desc[UR12][R16.64+0x8] ;  /* 0x0000080c1004e981 */ /* 0x000ea2000c1e1900 */
[----:B------:R-:W2:Y:S08]  /*3490*/  @!P6 LDC R9, c[0x0][0x3a8] ;  /* 0x0000ea00ff09eb82 */ /* 0x000eb00000000800 */
[----:B-1----:R-:W1:Y:S01]  /*34a0*/  @!P6 LDC R2, c[0x0][0x3a4] ;  /* 0x0000e900ff02eb82 */ /* 0x002e620000000800 */
        /* <DEDUP_REMOVED lines=11> */
[----:B------:R-:W2:Y:S01]  /*3560*/  @!P6 LDG.E R2, desc[UR12][R16.64+0x10] ;  /* 0x0000100c1002e981 */ /* 0x000ea2000c1e1900 */
[----:B------:R-:W2:Y:S08]  /*3570*/  @!P6 LDC R7, c[0x0][0x3a8] ;  /* 0x0000ea00ff07eb82 */ /* 0x000eb00000000800 */
[----:B-1----:R-:W1:Y:S01]  /*3580*/  @!P6 LDC R3, c[0x0][0x3a4] ;  /* 0x0000e900ff03eb82 */ /* 0x002e620000000800 */
[----:B--2---:R-:W-:-:S04]  /*3590*/  @!P6 FMUL R2, R2, R7 ;  /* 0x000000070202e220 */ /* 0x004fc80000400000 */
[----:B-1----:R-:W-:-:S05]  /*35a0*/  @!P6 FFMA R83, R83, R3, R2 ;  /* 0x000000035353e223 */ /* 0x002fca0000000002 */
[----:B------:R-:W-:Y:S01]  /*35b0*/  @!P6 STG.E desc[UR12][R16.64+0x10], R83 ;  /* 0x000010531000e986 */ /* 0x000fe2000c10190c */
[----:B------:R-:W-:-:S13]  /*35c0*/  ISETP.GE.OR P6, PT, R0, UR8, P3 ;  /* 0x0000000800007c0c */ /* 0x000fda0009fc6670 */
[----:B------:R-:W2:Y:S01]  /*35d0*/  @!P6 LDG.E R2, desc[UR12][R16.64+0x14] ;  /* 0x0000140c1002e981 */ /* 0x000ea2000c1e1900 */
[----:B------:R-:W2:Y:S08]  /*35e0*/  @!P6 LDC R3, c[0x0][0x3a8] ;  /* 0x0000ea00ff03eb82 */ /* 0x000eb00000000800 */
[----:B------:R-:W1:Y:S01]  /*35f0*/  @!P6 LDC R4, c[0x0][0x3a4] ;  /* 0x0000e900ff04eb82 */ /* 0x000e620000000800 */
[----:B--2---:R-:W-:-:S04]  /*3600*/  @!P6 FMUL R3, R2, R3 ;  /* 0x000000030203e220 */ /* 0x004fc80000400000 */
[----:B-1----:R-:W-:-:S05]  /*3610*/  @!P6 FFMA R3, R84, R4, R3 ;  /* 0x000000045403e223 */ /* 0x002fca0000000003 */
[----:B------:R1:W-:Y:S01]  /*3620*/  @!P6 STG.E desc[UR12][R16.64+0x14], R3 ;  /* 0x000014031000e986 */ /* 0x0003e2000c10190c */
[----:B------:R-:W-:-:S04]  /*3630*/  ISETP.NE.AND P6, PT, R29, RZ, PT ;  /* 0x000000ff1d00720c */ /* 0x000fc80003fc5270 */
[----:B------:R-:W-:-:S13]  /*3640*/  ISETP.GE.OR P6, PT, R0, UR8, P6 ;  /* 0x0000000800007c0c */ /* 0x000fda000b7c6670 */
[----:B------:R-:W2:Y:S01]  /*3650*/  @!P6 LDG.E R2, desc[UR12][R16.64+0x18] ;  /* 0x0000180c1002e981 */ /* 0x000ea2000c1e1900 */
[----:B0-----:R-:W2:Y:S08]  /*3660*/  @!P6 LDC R5, c[0x0][0x3a8] ;  /* 0x0000ea00ff05eb82 */ /* 0x001eb00000000800 */
[----:B------:R-:W0:Y:S01]  /*3670*/  @!P6 LDC R4, c[0x0][0x3a4] ;  /* 0x0000e900ff04eb82 */ /* 0x000e220000000800 */
[----:B--2---:R-:W-:-:S04]  /*3680*/  @!P6 FMUL R2, R2, R5 ;  /* 0x000000050202e220 */ /* 0x004fc80000400000 */
[----:B0-----:R-:W-:-:S05]  /*3690*/  @!P6 FFMA R85, R85, R4, R2 ;  /* 0x000000045555e223 */ /* 0x001fca0000000002 */
[----:B------:R-:W-:Y:S01]  /*36a0*/  @!P6 STG.E desc[UR12][R16.64+0x18], R85 ;  /* 0x000018551000e986 */ /* 0x000fe2000c10190c */
[----:B------:R-:W-:-:S13]  /*36b0*/  ISETP.GE.OR P6, PT, R0, UR8, P4 ;  /* 0x0000000800007c0c */ /* 0x000fda000a7c6670 */
[----:B------:R-:W1:Y:S01]  /*36c0*/  @!P6 LDG.E R0, desc[UR12][R16.64+0x1c] ;  /* 0x00001c0c1000e981 */ /* 0x000e62000c1e1900 */
[----:B------:R-:W1:Y:S08]  /*36d0*/  @!P6 LDC R5, c[0x0][0x3a8] ;  /* 0x0000ea00ff05eb82 */ /* 0x000e700000000800 */
[----:B------:R-:W0:Y:S01]  /*36e0*/  @!P6 LDC R2, c[0x0][0x3a4] ;  /* 0x0000e900ff02eb82 */ /* 0x000e220000000800 */
[----:B-1----:R-:W-:Y:S01]  /*36f0*/  @!P6 FMUL R3, R0, R5 ;  /* 0x000000050003e220 */ /* 0x002fe20000400000 */
[----:B------:R-:W-:-:S03]  /*3700*/  IADD3 R0, PT, PT, R104, 0x6, RZ ;  /* 0x0000000668007810 */ /* 0x000fc60007ffe0ff */
[----:B0-----:R-:W-:-:S05]  /*3710*/  @!P6 FFMA R5, R86, R2, R3 ;  /* 0x000000025605e223 */ /* 0x001fca0000000003 */
[----:B------:R0:W-:Y:S01]  /*3720*/  @!P6 STG.E desc[UR12][R16.64+0x1c], R5 ;  /* 0x00001c051000e986 */ /* 0x0001e2000c10190c */
[----:B------:R-:W-:-:S04]  /*3730*/  ISETP.NE.AND P6, PT, R18, RZ, PT ;  /* 0x000000ff1200720c */ /* 0x000fc80003fc5270 */
[----:B------:R-:W-:-:S13]  /*3740*/  ISETP.GE.OR P6, PT, R0, UR8, P6 ;  /* 0x0000000800007c0c */ /* 0x000fda000b7c6670 */
[----:B------:R-:W1:Y:S01]  /*3750*/  @!P6 LDC.64 R2, c[0x0][0x390] ;  /* 0x0000e400ff02eb82 */ /* 0x000e620000000a00 */
[----:B------:R-:W-:-:S07]  /*3760*/  @!P6 IMAD.IADD R7, R105, 0x1, R28 ;  /* 0x000000016907e824 */ /* 0x000fce00078e021c */
        /* <DEDUP_REMOVED lines=15> */
[----:B------:R-:W2:Y:S01]  /*3860*/  @!P6 LDG.E R4, desc[UR12][R14.64+0x8] ;  /* 0x0000080c0e04e981 */ /* 0x000ea2000c1e1900 */
[----:B------:R-:W2:Y:S08]  /*3870*/  @!P6 LDC R5, c[0x0][0x3a8] ;  /* 0x0000ea00ff05eb82 */ /* 0x000eb00000000800 */
[----:B-1----:R-:W0:Y:S01]  /*3880*/  @!P6 LDC R2, c[0x0][0x3a4] ;  /* 0x0000e900ff02eb82 */ /* 0x002e220000000800 */
        /* <DEDUP_REMOVED lines=24> */
[----:B------:R-:W-:-:S04]  /*3a10*/  ISETP.NE.AND P6, PT, R29, RZ, PT ;  /* 0x000000ff1d00720c */ /* 0x000fc80003fc5270 */
        /* <DEDUP_REMOVED lines=9> */
[----:B------:R-:W2:Y:S01]  /*3ab0*/  @!P6 LDC R3, c[0x0][0x3a8] ;  /* 0x0000ea00ff03eb82 */ /* 0x000ea20000000800 */
[----:B------:R-:W-:-:S07]  /*3ac0*/  IADD3 R104, PT, PT, R104, 0x7, RZ ;  /* 0x0000000768687810 */ /* 0x000fce0007ffe0ff */
[----:B------:R-:W0:Y:S01]  /*3ad0*/  @!P6 LDC R5, c[0x0][0x3a4] ;  /* 0x0000e900ff05eb82 */ /* 0x000e220000000800 */
[----:B--2---:R-:W-:-:S04]  /*3ae0*/  @!P6 FMUL R3, R0, R3 ;  /* 0x000000030003e220 */ /* 0x004fc80000400000 */
[----:B0-----:R-:W-:-:S05]  /*3af0*/  @!P6 FFMA R5, R88, R5, R3 ;  /* 0x000000055805e223 */ /* 0x001fca0000000003 */
[----:B------:R0:W-:Y:S01]  /*3b00*/  @!P6 STG.E desc[UR12][R14.64+0x1c], R5 ;  /* 0x00001c050e00e986 */ /* 0x0001e2000c10190c */
[----:B------:R-:W-:-:S04]  /*3b10*/  ISETP.NE.AND P6, PT, R18, RZ, PT ;  /* 0x000000ff1200720c */ /* 0x000fc80003fc5270 */
[----:B------:R-:W-:-:S13]  /*3b20*/  ISETP.GE.OR P6, PT, R104, UR8, P6 ;  /* 0x0000000868007c0c */ /* 0x000fda000b7c6670 */
[----:B------:R-:W1:Y:S01]  /*3b30*/  @!P6 LDC.64 R2, c[0x0][0x390] ;  /* 0x0000e400ff02eb82 */ /* 0x000e620000000a00 */
[----:B------:R-:W-:-:S07]  /*3b40*/  @!P6 IADD3 R105, PT, PT, R105, R24, RZ ;  /* 0x000000186969e210 */ /* 0x000fce0007ffe0ff */
[----:B------:R-:W2:Y:S08]  /*3b50*/  @!P6 LDC R7, c[0x0][0x3a8] ;  /* 0x0000ea00ff07eb82 */ /* 0x000eb00000000800 */
[----:B------:R-:W3:Y:S01]  /*3b60*/  @!P6 LDC R4, c[0x0][0x3a4] ;  /* 0x0000e900ff04eb82 */ /* 0x000ee20000000800 */
[----:B-1----:R-:W-:-:S05]  /*3b70*/  @!P6 IMAD.WIDE R2, R105, 0x4, R2 ;  /* 0x000000046902e825 */ /* 0x002fca00078e0202 */
[----:B------:R-:W2:Y:S01]  /*3b80*/  @!P6 LDG.E R0, desc[UR12][R2.64] ;  /* 0x0000000c0200e981 */ /* 0x000ea2000c1e1900 */
[C---:B------:R-:W-:Y:S02]  /*3b90*/  ISETP.GE.OR P5, PT, R104.reuse, UR8, P5 ;  /* 0x0000000868007c0c */ /* 0x040fe4000afa6670 */
[C---:B------:R-:W-:Y:S02]  /*3ba0*/  ISETP.GE.OR P0, PT, R104.reuse, UR8, P0 ;  /* 0x0000000868007c0c */ /* 0x040fe40008706670 */
[C---:B------:R-:W-:Y:S02]  /*3bb0*/  ISETP.GE.OR P1, PT, R104.reuse, UR8, P1 ;  /* 0x0000000868007c0c */ /* 0x040fe40008f26670 */
[C---:B------:R-:W-:Y:S02]  /*3bc0*/  ISETP.GE.OR P2, PT, R104.reuse, UR8, P2 ;  /* 0x0000000868007c0c */ /* 0x040fe40009746670 */
[----:B------:R-:W-:-:S07]  /*3bd0*/  ISETP.GE.OR P3, PT, R104, UR8, P3 ;  /* 0x0000000868007c0c */ /* 0x000fce0009f66670 */
[----:B0-----:R-:W0:Y:S08]  /*3be0*/  @!P0 LDC R5, c[0x0][0x3a8] ;  /* 0x0000ea00ff058b82 */ /* 0x001e300000000800 */
[----:B------:R-:W1:Y:S08]  /*3bf0*/  @!P0 LDC R10, c[0x0][0x3a4] ;  /* 0x0000e900ff0a8b82 */ /* 0x000e700000000800 */
[----:B------:R-:W4:Y:S08]  /*3c00*/  @!P1 LDC R11, c[0x0][0x3a4] ;  /* 0x0000e900ff0b9b82 */ /* 0x000f300000000800 */
[----:B------:R-:W0:Y:S08]  /*3c10*/  @!P2 LDC R15, c[0x0][0x3a8] ;  /* 0x0000ea00ff0fab82 */ /* 0x000e300000000800 */
[----:B------:R-:W0:Y:S08]  /*3c20*/  @!P2 LDC R14, c[0x0][0x3a4] ;  /* 0x0000e900ff0eab82 */ /* 0x000e300000000800 */
[----:B------:R-:W0:Y:S08]  /*3c30*/  @!P3 LDC R16, c[0x0][0x3a8] ;  /* 0x0000ea00ff10bb82 */ /* 0x000e300000000800 */
[----:B------:R-:W0:Y:S01]  /*3c40*/  @!P3 LDC R17, c[0x0][0x3a4] ;  /* 0x0000e900ff11bb82 */ /* 0x000e220000000800 */
[----:B--2---:R-:W-:-:S04]  /*3c50*/  @!P6 FMUL R7, R0, R7 ;  /* 0x000000070007e220 */ /* 0x004fc80000400000 */
[----:B---3--:R-:W-:-:S05]  /*3c60*/  @!P6 FFMA R7, R90, R4, R7 ;  /* 0x000000045a07e223 */ /* 0x008fca0000000007 */
[----:B------:R2:W-:Y:S01]  /*3c70*/  @!P6 STG.E desc[UR12][R2.64], R7 ;  /* 0x000000070200e986 */ /* 0x0005e2000c10190c */
[----:B------:R-:W-:-:S03]  /*3c80*/  ISETP.NE.AND P6, PT, R29, RZ, PT ;  /* 0x000000ff1d00720c */ /* 0x000fc60003fc5270 */
[----:B------:R-:W3:Y:S04]  /*3c90*/  @!P5 LDG.E R0, desc[UR12][R12.64+0x4] ;  /* 0x0000040c0c00d981 */ /* 0x000ee8000c1e1900 */
[----:B------:R0:W5:Y:S04]  /*3ca0*/  @!P0 LDG.E R4, desc[UR12][R12.64+0x8] ;  /* 0x0000080c0c048981 */ /* 0x000168000c1e1900 */
[----:B------:R0:W5:Y:S01]  /*3cb0*/  @!P1 LDG.E R6, desc[UR12][R12.64+0xc] ;  /* 0x00000c0c0c069981 */ /* 0x000162000c1e1900 */
[----:B--2---:R-:W3:Y:S03]  /*3cc0*/  @!P5 LDC R3, c[0x0][0x3a8] ;  /* 0x0000ea00ff03db82 */ /* 0x004ee60000000800 */
[----:B------:R2:W5:Y:S04]  /*3cd0*/  @!P2 LDG.E R8, desc[UR12][R12.64+0x10] ;  /* 0x0000100c0c08a981 */ /* 0x000568000c1e1900 */
[----:B------:R2:W5:Y:S01]  /*3ce0*/  @!P3 LDG.E R9, desc[UR12][R12.64+0x14] ;  /* 0x0000140c0c09b981 */ /* 0x000562000c1e1900 */
[----:B------:R-:W0:Y:S01]  /*3cf0*/  @!P5 LDC R2, c[0x0][0x3a4] ;  /* 0x0000e900ff02db82 */ /* 0x000e220000000800 */
[C---:B------:R-:W-:Y:S01]  /*3d00*/  ISETP.GE.OR P6, PT, R104.reuse, UR8, P6 ;  /* 0x0000000868007c0c */ /* 0x040fe2000b7c6670 */
[----:B------:R-:W-:Y:S01]  /*3d10*/  BSSY.RECONVERGENT B0, `(.L_x_13) ;  /* 0x000000b000007945 */ /* 0x000fe20003800200 */
[----:B------:R-:W-:-:S05]  /*3d20*/  ISETP.GE.OR P4, PT, R104, UR8, P4 ;  /* 0x0000000868007c0c */ /* 0x000fca000a786670 */
[----:B------:R-:W0:Y:S01]  /*3d30*/  @!P1 LDC R7, c[0x0][0x3a8] ;  /* 0x0000ea00ff079b82 */ /* 0x000e220000000800 */
[----:B---3--:R-:W-:-:S05]  /*3d40*/  @!P5 FMUL R3, R0, R3 ;  /* 0x000000030003d220 */ /* 0x008fca0000400000 */
[----:B012-4-:R-:W-:Y:S05]  /*3d50*/  @P6 BRA `(.L_x_14) ;  /* 0x0000000000186947 */ /* 0x017fea0003800000 */
[----:B------:R-:W2:Y:S01]  /*3d60*/  LDG.E R0, desc[UR12][R12.64+0x18] ;  /* 0x0000180c0c007981 */ /* 0x000ea2000c1e1900 */
[----:B------:R-:W2:Y:S01]  /*3d70*/  LDCU UR4, c[0x0][0x3a8] ;  /* 0x00007500ff0477ac */ /* 0x000ea20008000800 */
[----:B------:R-:W0:Y:S01]  /*3d80*/  LDCU UR5, c[0x0][0x3a4] ;  /* 0x00007480ff0577ac */ /* 0x000e220008000800 */
[----:B--2---:R-:W-:-:S04]  /*3d90*/  FMUL R0, R0, UR4 ;  /* 0x0000000400007c20 */ /* 0x004fc80008400000 */
[----:B0-----:R-:W-:-:S05]  /*3da0*/  FFMA R103, R103, UR5, R0 ;  /* 0x0000000567677c23 */ /* 0x001fca0008000000 */
[----:B------:R0:W-:Y:S02]  /*3db0*/  STG.E desc[UR12][R12.64+0x18], R103 ;  /* 0x000018670c007986 */ /* 0x0001e4000c10190c */
.L_x_14:
[----:B------:R-:W-:Y:S05]  /*3dc0*/  BSYNC.RECONVERGENT B0 ;  /* 0x0000000000007941 */ /* 0x000fea0003800200 */
.L_x_13:
[----:B-----5:R-:W-:Y:S01]  /*3dd0*/  @!P0 FMUL R5, R4, R5 ;  /* 0x0000000504058220 */ /* 0x020fe20000400000 */
[----:B------:R-:W-:Y:S01]  /*3de0*/  @!P1 FMUL R7, R6, R7 ;  /* 0x0000000706079220 */ /* 0x000fe20000400000 */
[----:B------:R-:W-:Y:S01]  /*3df0*/  @!P2 FMUL R8, R8, R15 ;  /* 0x0000000f0808a220 */ /* 0x000fe20000400000 */
[----:B------:R-:W-:Y:S01]  /*3e00*/  @!P3 FMUL R9, R9, R16 ;  /* 0x000000100909b220 */ /* 0x000fe20000400000 */
[----:B------:R-:W-:Y:S01]  /*3e10*/  @!P5 FFMA R3, R92, R2, R3 ;  /* 0x000000025c03d223 */ /* 0x000fe20000000003 */
[----:B------:R-:W-:Y:S01]  /*3e20*/  @!P0 FFMA R5, R94, R10, R5 ;  /* 0x0000000a5e058223 */ /* 0x000fe20000000005 */
[----:B------:R-:W-:Y:S01]  /*3e30*/  @!P1 FFMA R7, R96, R11, R7 ;  /* 0x0000000b60079223 */ /* 0x000fe20000000007 */
[----:B------:R-:W-:Y:S01]  /*3e40*/  @!P2 FFMA R101, R101, R14, R8 ;  /* 0x0000000e6565a223 */ /* 0x000fe20000000008 */
[----:B------:R-:W-:Y:S01]  /*3e50*/  @!P3 FFMA R9, R98, R17, R9 ;  /* 0x000000116209b223 */ /* 0x000fe20000000009 */
[----:B------:R1:W-:Y:S04]  /*3e60*/  @!P5 STG.E desc[UR12][R12.64+0x4], R3 ;  /* 0x000004030c00d986 */ /* 0x0003e8000c10190c */
[----:B------:R1:W-:Y:S04]  /*3e70*/  @!P0 STG.E desc[UR12][R12.64+0x8], R5 ;  /* 0x000008050c008986 */ /* 0x0003e8000c10190c */
[----:B------:R1:W-:Y:S04]  /*3e80*/  @!P1 STG.E desc[UR12][R12.64+0xc], R7 ;  /* 0x00000c070c009986 */ /* 0x0003e8000c10190c */
[----:B------:R1:W-:Y:S04]  /*3e90*/  @!P2 STG.E desc[UR12][R12.64+0x10], R101 ;  /* 0x000010650c00a986 */ /* 0x0003e8000c10190c */
[----:B------:R1:W-:Y:S01]  /*3ea0*/  @!P3 STG.E desc[UR12][R12.64+0x14], R9 ;  /* 0x000014090c00b986 */ /* 0x0003e2000c10190c */
[----:B------:R-:W-:Y:S05]  /*3eb0*/  @P4 EXIT ;  /* 0x000000000000494d */ /* 0x000fea0003800000 */
[----:B------:R-:W1:Y:S01]  /*3ec0*/  LDG.E R0, desc[UR12][R12.64+0x1c] ;  /* 0x00001c0c0c007981 */ /* 0x000e62000c1e1900 */
[----:B------:R-:W1:Y:S01]  /*3ed0*/  LDCU UR4, c[0x0][0x3a8] ;  /* 0x00007500ff0477ac */ /* 0x000e620008000800 */
[----:B------:R-:W2:Y:S01]  /*3ee0*/  LDCU UR5, c[0x0][0x3a4] ;  /* 0x00007480ff0577ac */ /* 0x000ea20008000800 */
[----:B-1----:R-:W-:-:S04]  /*3ef0*/  FMUL R3, R0, UR4 ;  /* 0x0000000400037c20 */ /* 0x002fc80008400000 */
[----:B--2---:R-:W-:-:S05]  /*3f00*/  FFMA R3, R100, UR5, R3 ;  /* 0x0000000564037c23 */ /* 0x004fca0008000003 */
[----:B------:R-:W-:Y:S01]  /*3f10*/  STG.E desc[UR12][R12.64+0x1c], R3 ;  /* 0x00001c030c007986 */ /* 0x000fe2000c10190c */
[----:B------:R-:W-:Y:S05]  /*3f20*/  EXIT ;  /* 0x000000000000794d */ /* 0x000fea0003800000 */
.L_x_15:
[----:B------:R-:W-:-:S00]  /*3f30*/  BRA `(.L_x_15) ;  /* 0xfffffffc00fc7947 */ /* 0x000fc0000383ffff */
[----:B------:R-:W-:-:S00]  /*3f40*/  NOP ;  /* 0x0000000000007918 */ /* 0x000fc00000000000 */
        /* <DEDUP_REMOVED lines=11> */
.L_x_831:


//--------------------- .text._Z17sgemm_warp_tilingILi128ELi128ELi8ELi32ELi64ELi8ELi8EEvPKfS1_Pfiiiff --------------------------
	.section	.text._Z17sgemm_warp_tilingILi128ELi128ELi8ELi32ELi64ELi8ELi8EEvPKfS1_Pfiiiff,"ax",@progbits
	.align	128
        .global         _Z17sgemm_warp_tilingILi128ELi128ELi8ELi32ELi64ELi8ELi8EEvPKfS1_Pfiiiff
        .type           _Z17sgemm_warp_tilingILi128ELi128ELi8ELi32ELi64ELi8ELi8EEvPKfS1_Pfiiiff,@function
        .size           _Z17sgemm_warp_tilingILi128ELi128ELi8ELi32ELi64ELi8ELi8EEvPKfS1_Pfiiiff,(.L_x_832 - _Z17sgemm_warp_tilingILi128ELi128ELi8ELi32ELi64ELi8ELi8EEvPKfS1_Pfiiiff)
        .other          _Z17sgemm_warp_tilingILi128ELi128ELi8ELi32ELi64ELi8ELi8EEvPKfS1_Pfiiiff,@"STO_CUDA_ENTRY STV_DEFAULT"
_Z17sgemm_warp_tilingILi128ELi128ELi8ELi32ELi64ELi8ELi8EEvPKfS1_Pfiiiff:
.text._Z17sgemm_warp_tilingILi128ELi128ELi8ELi32ELi64ELi8ELi8EEvPKfS1_Pfiiiff:
        /* <DEDUP_REMOVED lines=147> */
.L_x_28:
        /* <DEDUP_REMOVED lines=37> */
.L_x_20:
[----:B01----:R-:W-:Y:S05]  /*0b80*/  BSYNC.RECONVERGENT B1 ;  /* 0x0000000000017941 */ /* 0x003fea0003800200 */
.L_x_19:
        /* <DEDUP_REMOVED lines=13> */
.L_x_23:
        /* <DEDUP_REMOVED lines=72> */
.L_x_22:
[----:B------:R-:W-:Y:S05]  /*10e0*/  BSYNC.RECONVERGENT B1 ;  /* 0x0000000000017941 */ /* 0x000fea0003800200 */
.L_x_21:
        /* <DEDUP_REMOVED lines=26> */
.L_x_25:
[----:B------:R-:W-:Y:S05]  /*1290*/  BSYNC.RECONVERGENT B1 ;  /* 0x0000000000017941 */ /* 0x000fea0003800200 */
.L_x_24:
[----:B------:R-:W-:Y:S05]  /*12a0*/  @!P2 BRA `(.L_x_18) ;  /* 0x000000040000a947 */ /* 0x000fea0003800000 */
[----:B01234-:R-:W0:Y:S01]  /*12b0*/  S2R R29, SR_CgaCtaId ;  /* 0x00000000001d7919 */ /* 0x01fe220000008800 */
[----:B------:R-:W-:-:S04]  /*12c0*/  MOV R28, 0x400 ;  /* 0x00000400001c7802 */ /* 0x000fc80000000f00 */
[----:B------:R-:W-:-:S04]  /*12d0*/  IADD3 R28, PT, PT, R28, 0x1000, RZ ;  /* 0x000010001c1c7810 */ /* 0x000fc80007ffe0ff */
[----:B0-----:R-:W-:-:S07]  /*12e0*/  LEA R110, R29, R28, 0x18 ;  /* 0x0000001c1d6e7211 */ /* 0x001fce00078ec0ff */
.L_x_26:
        /* <DEDUP_REMOVED lines=60> */
.L_x_18:
[----:B01----:R-:W-:Y:S05]  /*16b0*/  BSYNC.RECONVERGENT B0 ;  /* 0x0000000000007941 */ /* 0x003fea0003800200 */
.L_x_17:
[----:B------:R-:W0:Y:S08]  /*16c0*/  S2UR UR8, SR_CgaCtaId ;  /* 0x00000000000879c3 */ /* 0x000e300000008800 */
[----:B------:R-:W-:Y:S06]  /*16d0*/  BAR.SYNC.DEFER_BLOCKING 0x0 ;  /* 0x0000000000007b1d */ /* 0x000fec0000010000 */
[----:B------:R-:W-:-:S02]  /*16e0*/  UMOV UR4, 0x400 ;  /* 0x0000040000047882 */ /* 0x000fc40000000000 */
[----:B------:R-:W-:Y:S02]  /*16f0*/  UIADD3 UR10, UPT, UPT, UR4, 0x1000, URZ ;  /* 0x00001000040a7890 */ /* 0x000fe4000fffe0ff */
[----:B0-----:R-:W-:Y:S02]  /*1700*/  ULEA UR9, UR8, UR4, 0x18 ;  /* 0x0000000408097291 */ /* 0x001fe4000f8ec0ff */
[----:B------:R-:W-:Y:S01]  /*1710*/  ULEA UR10, UR8, UR10, 0x18 ;  /* 0x0000000a080a7291 */ /* 0x000fe2000f8ec0ff */
[----:B------:R-:W-:-:S11]  /*1720*/  UMOV UR4, URZ ;  /* 0x000000ff00047c82 */ /* 0x000fd60008000000 */
.L_x_27:
        /* <DEDUP_REMOVED lines=79> */
.L_x_16:
        /* <DEDUP_REMOVED lines=538> */
.L_x_30:
[----:B------:R-:W-:Y:S05]  /*3dc0*/  BSYNC.RECONVERGENT B0 ;  /* 0x0000000000007941 */ /* 0x000fea0003800200 */
.L_x_29:
        /* <DEDUP_REMOVED lines=22> */
.L_x_31:
        /* <DEDUP_REMOVED lines=13> */
.L_x_832:


//--------------------- .text._Z17sgemm_warp_tilingILi128ELi64ELi8ELi64ELi32ELi8ELi8EEvPKfS1_Pfiiiff --------------------------
	.section	.text._Z17sgemm_warp_tilingILi128ELi64ELi8ELi64ELi32ELi8ELi8EEvPKfS1_Pfiiiff,"ax",@progbits
	.align	128
        .global         _Z17sgemm_warp_tilingILi128ELi64ELi8ELi64ELi32ELi8ELi8EEvPKfS1_Pfiiiff
        .type           _Z17sgemm_warp_tilingILi128ELi64ELi8ELi64ELi32ELi8ELi8EEvPKfS1_Pfiiiff,@function
        .size           _Z17sgemm_warp_tilingILi128ELi64ELi8ELi64ELi32ELi8ELi8EEvPKfS1_Pfiiiff,(.L_x_833 - _Z17sgemm_warp_tilingILi128ELi64ELi8ELi64ELi32ELi8ELi8EEvPKfS1_Pfiiiff)
        .other          _Z17sgemm_warp_tilingILi128ELi64ELi8ELi64ELi32ELi8ELi8EEvPKfS1_Pfiiiff,@"STO_CUDA_ENTRY STV_DEFAULT"
_Z17sgemm_warp_tilingILi128ELi64ELi8ELi64ELi32ELi8ELi8EEvPKfS1_Pfiiiff:
.text._Z17sgemm_warp_tilingILi128ELi64ELi8ELi64ELi32ELi8ELi8EEvPKfS1_Pfiiiff:
[----:B------:R-:W-:Y:S01]  /*0000*/  LDC R1, c[0x0][0x37c] ;  /* 0x0000df00ff017b82 */ /* 0x000fe20000000800 */
[----:B------:R-:W0:Y:S01]  /*0010*/  S2R R110, SR_TID.X ;  /* 0x00000000006e7919 */ /* 0x000e220000002100 */
[----:B------:R-:W1:Y:S06]  /*0020*/  LDCU UR7, c[0x0][0x3a0] ;  /* 0x00007400ff0777ac */ /* 0x000e6c0008000800 */
[----:B------:R-:W2:Y:S01]  /*0030*/  S2UR UR5, SR_CTAID.X ;  /* 0x00000000000579c3 */ /* 0x000ea20000002500 */
[----:B------:R-:W-:Y:S01]  /*0040*/  HFMA2 R25, -RZ, RZ, 0, 0 ;  /* 0x00000000ff197431 */ /* 0x000fe200000001ff */
[----:B------:R-:W0:Y:S01]  /*0050*/  S2R R3, SR_TID.Y ;  /* 0x0000000000037919 */ /* 0x000e220000002200 */
[----:B------:R-:W0:Y:S01]  /*0060*/  LDCU UR4, c[0x0][0x360] ;  /* 0x00006c00ff0477ac */ /* 0x000e220008000800 */
[----:B------:R-:W-:Y:S01]  /*0070*/  HFMA2 R49, -RZ, RZ, 0, 0 ;  /* 0x00000000ff317431 */ /* 0x000fe200000001ff */
[----:B------:R-:W-:Y:S01]  /*0080*/  CS2R R104, SRZ ;  /* 0x0000000000687805 */ /* 0x000fe2000001ff00 */
[----:B------:R-:W3:Y:S01]  /*0090*/  S2R R0, SR_CTAID.Y ;  /* 0x0000000000007919 */ /* 0x000ee20000002600 */
[----:B------:R-:W-:Y:S01]  /*00a0*/  IMAD.MOV.U32 R107, RZ, RZ, RZ ;  /* 0x000000ffff6b7224 */ /* 0x000fe200078e00ff */
[----:B------:R-:W4:Y:S01]  /*00b0*/  LDC R113, c[0x0][0x364] ;  /* 0x0000d900ff717b82 */ /* 0x000f220000000800 */
[----:B------:R-:W-:-:S02]  /*00c0*/  CS2R R102, SRZ ;  /* 0x0000000000667805 */ /* 0x000fc4000001ff00 */
[----:B------:R-:W-:Y:S02]  /*00d0*/  CS2R R100, SRZ ;  /* 0x0000000000647805 */ /* 0x000fe4000001ff00 */
[----:B------:R-:W-:Y:S02]  /*00e0*/  CS2R R98, SRZ ;  /* 0x0000000000627805 */ /* 0x000fe4000001ff00 */
[----:B------:R-:W-:Y:S02]  /*00f0*/  CS2R R96, SRZ ;  /* 0x0000000000607805 */ /* 0x000fe4000001ff00 */
[----:B------:R-:W-:Y:S02]  /*0100*/  CS2R R94, SRZ ;  /* 0x00000000005e7805 */ /* 0x000fe4000001ff00 */
[----:B------:R-:W-:Y:S02]  /*0110*/  CS2R R92, SRZ ;  /* 0x00000000005c7805 */ /* 0x000fe4000001ff00 */
[----:B------:R-:W-:-:S02]  /*0120*/  CS2R R90, SRZ ;  /* 0x00000000005a7805 */ /* 0x000fc4000001ff00 */
[----:B------:R-:W-:Y:S01]  /*0130*/  CS2R R88, SRZ ;  /* 0x0000000000587805 */ /* 0x000fe2000001ff00 */
[----:B-1----:R-:W-:Y:S01]  /*0140*/  UISETP.GE.AND UP0, UPT, UR7, -0x6, UPT ;  /* 0xfffffffa0700788c */ /* 0x002fe2000bf06270 */
[----:B------:R-:W-:Y:S02]  /*0150*/  CS2R R86, SRZ ;  /* 0x0000000000567805 */ /* 0x000fe4000001ff00 */
[----:B------:R-:W-:Y:S02]  /*0160*/  CS2R R84, SRZ ;  /* 0x0000000000547805 */ /* 0x000fe4000001ff00 */
        /* <DEDUP_REMOVED lines=18> */
[----:B------:R-:W-:Y:S02]  /*0290*/  CS2R R22, SRZ ;  /* 0x0000000000167805 */ /* 0x000fe4000001ff00 */
[--C-:B------:R-:W-:Y:S01]  /*02a0*/  SHF.R.U32.HI R109, RZ, 0x5, R110.reuse ;  /* 0x00000005ff6d7819 */ /* 0x100fe2000001166e */
[----:B------:R-:W-:Y:S01]  /*02b0*/  IMAD.MOV.U32 R27, RZ, RZ, RZ ;  /* 0x000000ffff1b7224 */ /* 0x000fe200078e00ff */
[----:B------:R-:W-:Y:S01]  /*02c0*/  SHF.R.U32.HI R108, RZ, 0x2, R110 ;  /* 0x00000002ff6c7819 */ /* 0x000fe2000001166e */
[----:B------:R-:W-:Y:S01]  /*02d0*/  IMAD.MOV.U32 R31, RZ, RZ, RZ ;  /* 0x000000ffff1f7224 */ /* 0x000fe200078e00ff */
[----:B------:R-:W-:Y:S01]  /*02e0*/  MOV R29, RZ ;  /* 0x000000ff001d7202 */ /* 0x000fe20000000f00 */
[----:B----4-:R-:W-:Y:S01]  /*02f0*/  IMAD R113, R113, UR4, RZ ;  /* 0x0000000471717c24 */ /* 0x010fe2000f8e02ff */
[C---:B------:R-:W-:Y:S01]  /*0300*/  LOP3.LUT R111, R110.reuse, 0x3ffc0, RZ, 0xc0, !PT ;  /* 0x0003ffc06e6f7812 */ /* 0x040fe200078ec0ff */
[----:B------:R-:W0:Y:S01]  /*0310*/  LDCU.64 UR12, c[0x0][0x358] ;  /* 0x00006b00ff0c77ac */ /* 0x000e220008000a00 */
[----:B------:R-:W-:-:S02]  /*0320*/  LOP3.LUT R106, R110, 0x3, RZ, 0xc0, !PT ;  /* 0x000000036e6a7812 */ /* 0x000fc400078ec0ff */
[----:B------:R-:W-:Y:S01]  /*0330*/  LOP3.LUT R109, R109, 0x1, RZ, 0xc0, !PT ;  /* 0x000000016d6d7812 */ /* 0x000fe200078ec0ff */
[----:B--2---:R-:W-:Y:S01]  /*0340*/  USHF.L.U32 UR5, UR5, 0x6, URZ ;  /* 0x0000000605057899 */ /* 0x004fe200080006ff */
[----:B------:R-:W-:Y:S01]  /*0350*/  LOP3.LUT R108, R108, 0x7, RZ, 0xc0, !PT ;  /* 0x000000076c6c7812 */ /* 0x000fe200078ec0ff */
[----:B---3--:R-:W-:Y:S10]  /*0360*/  BRA.U !UP0, `(.L_x_32) ;  /* 0x0000001908707547 */ /* 0x008ff4000b800000 */
[----:B------:R-:W1:Y:S01]  /*0370*/  I2F.U32.RP R26, R113 ;  /* 0x00000071001a7306 */ /* 0x000e620000209000 */
[----:B------:R-:W-:Y:S01]  /*0380*/  IADD3 R35, PT, PT, RZ, -R113, RZ ;  /* 0x80000071ff237210 */ /* 0x000fe20007ffe0ff */
[C---:B------:R-:W-:Y:S01]  /*0390*/  IMAD.IADD R24, R110.reuse, 0x1, R113 ;  /* 0x000000016e187824 */ /* 0x040fe200078e0271 */
[----:B------:R-:W2:Y:S01]  /*03a0*/  S2UR UR6, SR_CgaCtaId ;  /* 0x00000000000679c3 */ /* 0x000ea20000008800 */
[----:B------:R-:W-:Y:S01]  /*03b0*/  SHF.L.U32 R36, R110, 0xb, RZ ;  /* 0x0000000b6e247819 */ /* 0x000fe200000006ff */
[----:B------:R-:W-:Y:S01]  /*03c0*/  UMOV UR4, 0x400 ;  /* 0x0000040000047882 */ /* 0x000fe20000000000 */
[----:B------:R-:W-:Y:S01]  /*03d0*/  SHF.R.U32.HI R37, RZ, 0x1, R110 ;  /* 0x00000001ff257819 */ /* 0x000fe2000001166e */
[----:B------:R-:W-:Y:S01]  /*03e0*/  IMAD R62, R109, 0x4, R106 ;  /* 0x000000046d3e7824 */ /* 0x000fe200078e026a */
[C---:B------:R-:W-:Y:S01]  /*03f0*/  ISETP.GE.U32.AND P1, PT, R24.reuse, 0x80, PT ;  /* 0x000000801800780c */ /* 0x040fe20003f26070 */
[----:B------:R-:W-:Y:S01]  /*0400*/  IMAD.MOV.U32 R63, RZ, RZ, RZ ;  /* 0x000000ffff3f7224 */ /* 0x000fe200078e00ff */
[----:B------:R-:W-:Y:S01]  /*0410*/  ISETP.GE.U32.AND P0, PT, R24, 0x100, PT ;  /* 0x000001001800780c */ /* 0x000fe20003f06070 */
[----:B------:R-:W-:Y:S01]  /*0420*/  IMAD.SHL.U32 R62, R62, 0x8, RZ ;  /* 0x000000083e3e7824 */ /* 0x000fe200078e00ff */
[----:B------:R-:W-:-:S02]  /*0430*/  VIMNMX.U32 R28, PT, PT, R24, 0x80, !PT ;  /* 0x00000080181c7848 */ /* 0x000fc40007fe0000 */
[----:B------:R-:W-:Y:S01]  /*0440*/  SEL R59, RZ, 0x1, P0 ;  /* 0x00000001ff3b7807 */ /* 0x000fe20000000000 */
[----:B-1----:R-:W1:Y:S01]  /*0450*/  MUFU.RCP R26, R26 ;  /* 0x0000001a001a7308 */ /* 0x002e620000001000 */
[----:B------:R-:W-:Y:S02]  /*0460*/  SHF.R.U32.HI R52, RZ, 0x4, R110 ;  /* 0x00000004ff347819 */ /* 0x000fe4000001166e */
[----:B------:R-:W-:Y:S02]  /*0470*/  SHF.R.U32.HI R53, RZ, 0x4, R24 ;  /* 0x00000004ff357819 */ /* 0x000fe40000011618 */
[----:B------:R-:W-:Y:S02]  /*0480*/  ISETP.NE.U32.AND P2, PT, R113, RZ, PT ;  /* 0x000000ff7100720c */ /* 0x000fe40003f45070 */
[----:B------:R-:W-:Y:S02]  /*0490*/  LEA R61, R108, R111, 0x3 ;  /* 0x0000006f6c3d7211 */ /* 0x000fe400078e18ff */
[----:B------:R-:W-:Y:S01]  /*04a0*/  MOV R104, RZ ;  /* 0x000000ff00687202 */ /* 0x000fe20000000f00 */
[----:B--2---:R-:W-:-:S02]  /*04b0*/  ULEA UR8, UR6, UR4, 0x18 ;  /* 0x0000000406087291 */ /* 0x004fc4000f8ec0ff */
[----:B------:R-:W-:Y:S01]  /*04c0*/  UIADD3 UR4, UPT, UPT, UR4, 0x1000, URZ ;  /* 0x0000100004047890 */ /* 0x000fe2000fffe0ff */
[----:B-1----:R-:W-:Y:S01]  /*04d0*/  VIADD R32, R26, 0xffffffe ;  /* 0x0ffffffe1a207836 */ /* 0x002fe20000000000 */
[----:B------:R-:W-:Y:S02]  /*04e0*/  VIMNMX.U32 R26, PT, PT, R24, 0x100, !PT ;  /* 0x00000100181a7848 */ /* 0x000fe40007fe0000 */
[----:B------:R-:W-:Y:S01]  /*04f0*/  ULEA UR4, UR6, UR4, 0x18 ;  /* 0x0000000406047291 */ /* 0x000fe2000f8ec0ff */
[----:B------:R1:W2:Y:S01]  /*0500*/  F2I.FTZ.U32.TRUNC.NTZ R33, R32 ;  /* 0x0000002000217305 */ /* 0x0002a2000021f000 */
[----:B------:R-:W-:-:S04]  /*0510*/  IADD3 R30, PT, PT, R26, -R24, -R59 ;  /* 0x800000181a1e7210 */ /* 0x000fc80007ffe83b */
[----:B------:R-:W-:Y:S02]  /*0520*/  LEA R54, R52, UR4, 0x8 ;  /* 0x0000000434367c11 */ /* 0x000fe4000f8e40ff */
[----:B------:R-:W-:Y:S02]  /*0530*/  LEA R55, R53, UR4, 0x8 ;  /* 0x0000000435377c11 */ /* 0x000fe4000f8e40ff */
[----:B-1----:R-:W-:Y:S01]  /*0540*/  MOV R32, RZ ;  /* 0x000000ff00207202 */ /* 0x002fe20000000f00 */
[----:B--2---:R-:W-:-:S04]  /*0550*/  IMAD R35, R35, R33, RZ ;  /* 0x0000002123237224 */ /* 0x004fc800078e02ff */
[----:B------:R-:W-:Y:S01]  /*0560*/  IMAD.HI.U32 R35, R33, R35, R32 ;  /* 0x0000002321237227 */ /* 0x000fe200078e0020 */
[----:B------:R-:W-:-:S03]  /*0570*/  SEL R33, RZ, 0x1, P1 ;  /* 0x00000001ff217807 */ /* 0x000fc60000800000 */
[----:B------:R-:W-:Y:S01]  /*0580*/  IMAD.SHL.U32 R32, R110, 0x4, RZ ;  /* 0x000000046e207824 */ /* 0x000fe200078e00ff */
[----:B------:R-:W-:Y:S02]  /*0590*/  IADD3 R34, PT, PT, R28, -R24, -R33 ;  /* 0x800000181c227210 */ /* 0x000fe40007ffe821 */
[----:B------:R-:W-:Y:S01]  /*05a0*/  LOP3.LUT R28, R36, 0x800, RZ, 0xc0, !PT ;  /* 0x00000800241c7812 */ /* 0x000fe200078ec0ff */
[C---:B------:R-:W-:Y:S01]  /*05b0*/  IMAD.HI.U32 R36, R35.reuse, R30, RZ ;  /* 0x0000001e23247227 */ /* 0x040fe200078e00ff */
[----:B------:R-:W-:Y:S02]  /*05c0*/  LOP3.LUT R26, R32, 0x4, RZ, 0xc0, !PT ;  /* 0x00000004201a7812 */ /* 0x000fe400078ec0ff */
[----:B------:R-:W-:Y:S01]  /*05d0*/  IADD3 R28, PT, PT, R28, UR8, RZ ;  /* 0x000000081c1c7c10 */ /* 0x000fe2000fffe0ff */
[----:B------:R-:W-:Y:S01]  /*05e0*/  IMAD.HI.U32 R40, R35, R34, RZ ;  /* 0x0000002223287227 */ /* 0x000fe200078e00ff */
[----:B------:R-:W-:-:S03]  /*05f0*/  LOP3.LUT R64, R32, 0x3c, RZ, 0xc0, !PT ;  /* 0x0000003c20407812 */ /* 0x000fc600078ec0ff */
[----:B------:R-:W-:Y:S01]  /*0600*/  IMAD.MOV R38, RZ, RZ, -R36 ;  /* 0x000000ffff267224 */ /* 0x000fe200078e0a24 */
[----:B------:R-:W-:Y:S01]  /*0610*/  IADD3 R42, PT, PT, -R40, RZ, RZ ;  /* 0x000000ff282a7210 */ /* 0x000fe20007ffe1ff */
[----:B------:R-:W-:Y:S01]  /*0620*/  IMAD R35, R0, 0x80, R37 ;  /* 0x0000008000237824 */ /* 0x000fe200078e0225 */
[----:B------:R-:W-:Y:S01]  /*0630*/  IADD3 R64, PT, PT, R64, UR5, RZ ;  /* 0x0000000540407c10 */ /* 0x000fe2000fffe0ff */
[C---:B------:R-:W-:Y:S01]  /*0640*/  IMAD R38, R113.reuse, R38, R30 ;  /* 0x0000002671267224 */ /* 0x040fe200078e021e */
[C---:B------:R-:W-:Y:S01]  /*0650*/  IADD3 R30, PT, PT, R113.reuse, R24, RZ ;  /* 0x00000018711e7210 */ /* 0x040fe20007ffe0ff */
[----:B------:R-:W-:Y:S02]  /*0660*/  IMAD R42, R113, R42, R34 ;  /* 0x0000002a712a7224 */ /* 0x000fe400078e0222 */
[----:B------:R-:W-:Y:S01]  /*0670*/  IMAD R26, R35, UR7, R26 ;  /* 0x00000007231a7c24 */ /* 0x000fe2000f8e021a */
[-C--:B------:R-:W-:Y:S01]  /*0680*/  ISETP.GE.U32.AND P0, PT, R38, R113.reuse, PT ;  /* 0x000000712600720c */ /* 0x080fe20003f06070 */
[----:B------:R-:W-:Y:S01]  /*0690*/  IMAD R28, R37, 0x4, R28 ;  /* 0x00000004251c7824 */ /* 0x000fe200078e021c */
[----:B------:R-:W-:Y:S01]  /*06a0*/  ISETP.GE.U32.AND P3, PT, R42, R113, PT ;  /* 0x000000712a00720c */ /* 0x000fe20003f66070 */
[C---:B------:R-:W-:Y:S01]  /*06b0*/  IMAD.SHL.U32 R34, R24.reuse, 0x4, RZ ;  /* 0x0000000418227824 */ /* 0x040fe200078e00ff */
[----:B------:R-:W-:Y:S01]  /*06c0*/  SHF.L.U32 R35, R24, 0xb, RZ ;  /* 0x0000000b18237819 */ /* 0x000fe200000006ff */
[----:B------:R-:W-:Y:S01]  /*06d0*/  IMAD.IADD R65, R113, 0x1, R30 ;  /* 0x0000000171417824 */ /* 0x000fe200078e021e */
[----:B------:R-:W-:-:S02]  /*06e0*/  SHF.R.U32.HI R37, RZ, 0x1, R24 ;  /* 0x00000001ff257819 */ /* 0x000fc40000011618 */
[----:B------:R-:W-:Y:S01]  /*06f0*/  LOP3.LUT R41, R35, 0x800, RZ, 0xc0, !PT ;  /* 0x0000080023297812 */ /* 0x000fe200078ec0ff */
[----:B------:R-:W-:Y:S01]  /*0700*/  IMAD.SHL.U32 R35, R30, 0x4, RZ ;  /* 0x000000041e237824 */ /* 0x000fe200078e00ff */
[----:B------:R-:W-:Y:S02]  /*0710*/  LEA R39, R0, R37, 0x7 ;  /* 0x0000002500277211 */ /* 0x000fe400078e38ff */
[----:B------:R-:W-:Y:S01]  /*0720*/  LOP3.LUT R48, R34, 0x4, RZ, 0xc0, !PT ;  /* 0x0000000422307812 */ /* 0x000fe200078ec0ff */
[----:B------:R-:W-:Y:S01]  /*0730*/  VIADD R50, R41, UR8 ;  /* 0x0000000829327c36 */ /* 0x000fe20008000000 */
[----:B------:R-:W-:Y:S01]  /*0740*/  @P0 IADD3 R38, PT, PT, -R113, R38, RZ ;  /* 0x0000002671260210 */ /* 0x000fe20007ffe1ff */
[----:B------:R-:W-:Y:S01]  /*0750*/  @P3 IMAD.IADD R42, R42, 0x1, -R113 ;  /* 0x000000012a2a3824 */ /* 0x000fe200078e0a71 */
[----:B------:R-:W-:Y:S01]  /*0760*/  SHF.R.U32.HI R43, RZ, 0x1, R30 ;  /* 0x00000001ff2b7819 */ /* 0x000fe2000001161e */
[----:B------:R-:W-:Y:S01]  /*0770*/  IMAD R50, R37, 0x4, R50 ;  /* 0x0000000425327824 */ /* 0x000fe200078e0232 */
[-C--:B------:R-:W-:Y:S01]  /*0780*/  ISETP.GE.U32.AND P1, PT, R38, R113.reuse, PT ;  /* 0x000000712600720c */ /* 0x080fe20003f26070 */
[----:B------:R-:W-:Y:S01]  /*0790*/  IMAD R48, R39, UR7, R48 ;  /* 0x0000000727307c24 */ /* 0x000fe2000f8e0230 */
[----:B------:R-:W-:Y:S01]  /*07a0*/  ISETP.GE.U32.AND P4, PT, R42, R113, PT ;  /* 0x000000712a00720c */ /* 0x000fe20003f86070 */
[----:B------:R-:W-:Y:S01]  /*07b0*/  @P3 VIADD R40, R40, 0x1 ;  /* 0x0000000128283836 */ /* 0x000fe20000000000 */
[----:B------:R-:W-:Y:S01]  /*07c0*/  SHF.L.U32 R37, R110, 0x4, RZ ;  /* 0x000000046e257819 */ /* 0x000fe200000006ff */
[----:B------:R-:W-:Y:S01]  /*07d0*/  IMAD.SHL.U32 R39, R24, 0x10, RZ ;  /* 0x0000001018277824 */ /* 0x000fe200078e00ff */
[----:B------:R-:W-:-:S02]  /*07e0*/  @P0 IADD3 R36, PT, PT, R36, 0x1, RZ ;  /* 0x0000000124240810 */ /* 0x000fc40007ffe0ff */
[----:B------:R-:W-:Y:S02]  /*07f0*/  LOP3.LUT R37, R37, 0xf0, RZ, 0xc0, !PT ;  /* 0x000000f025257812 */ /* 0x000fe400078ec0ff */
[----:B------:R-:W-:Y:S02]  /*0800*/  LOP3.LUT R51, R35, 0x4, RZ, 0xc0, !PT ;  /* 0x0000000423337812 */ /* 0x000fe400078ec0ff */
[----:B------:R-:W-:Y:S02]  /*0810*/  LEA R44, R0, R43, 0x7 ;  /* 0x0000002b002c7211 */ /* 0x000fe400078e38ff */
[----:B------:R-:W-:Y:S01]  /*0820*/  IADD3 R54, PT, PT, R54, R37, RZ ;  /* 0x0000002536367210 */ /* 0x000fe20007ffe0ff */
[----:B------:R-:W-:Y:S01]  /*0830*/  @P4 VIADD R40, R40, 0x1 ;  /* 0x0000000128284836 */ /* 0x000fe20000000000 */
[----:B------:R-:W-:Y:S01]  /*0840*/  LOP3.LUT R37, RZ, R113, RZ, 0x33, !PT ;  /* 0x00000071ff257212 */ /* 0x000fe200078e33ff */
[----:B------:R-:W-:Y:S01]  /*0850*/  IMAD R51, R44, UR7, R51 ;  /* 0x000000072c337c24 */ /* 0x000fe2000f8e0233 */
[----:B------:R-:W-:-:S02]  /*0860*/  SHF.R.U32.HI R56, RZ, 0x4, R30 ;  /* 0x00000004ff387819 */ /* 0x000fc4000001161e */
[----:B------:R-:W-:Y:S02]  /*0870*/  @P1 IADD3 R36, PT, PT, R36, 0x1, RZ ;  /* 0x0000000124241810 */ /* 0x000fe40007ffe0ff */
[C---:B------:R-:W-:Y:S02]  /*0880*/  SHF.L.U32 R38, R30.reuse, 0xb, RZ ;  /* 0x0000000b1e267819 */ /* 0x040fe400000006ff */
[----:B------:R-:W-:Y:S01]  /*0890*/  LOP3.LUT R44, R39, 0xf0, RZ, 0xc0, !PT ;  /* 0x000000f0272c7812 */ /* 0x000fe200078ec0ff */
[----:B------:R-:W-:Y:S01]  /*08a0*/  IMAD.SHL.U32 R39, R30, 0x10, RZ ;  /* 0x000000101e277824 */ /* 0x000fe200078e00ff */
[----:B------:R-:W-:Y:S01]  /*08b0*/  LEA R57, R56, UR4, 0x8 ;  /* 0x0000000438397c11 */ /* 0x000fe2000f8e40ff */
[----:B------:R-:W-:Y:S01]  /*08c0*/  UIADD3 UR4, UPT, UPT, UR7, -0x1, URZ ;  /* 0xffffffff07047890 */ /* 0x000fe2000fffe0ff */
[----:B------:R-:W-:Y:S01]  /*08d0*/  SEL R36, R37, R36, !P2 ;  /* 0x0000002425247207 */ /* 0x000fe20005000000 */
[----:B------:R-:W-:Y:S01]  /*08e0*/  IMAD.IADD R55, R55, 0x1, R44 ;  /* 0x0000000137377824 */ /* 0x000fe200078e022c */
[----:B------:R-:W-:Y:S01]  /*08f0*/  LOP3.LUT R38, R38, 0x800, RZ, 0xc0, !PT ;  /* 0x0000080026267812 */ /* 0x000fe200078ec0ff */
[----:B------:R-:W-:Y:S01]  /*0900*/  USHF.R.S32.HI UR6, URZ, 0x1f, UR4 ;  /* 0x0000001fff067899 */ /* 0x000fe20008011404 */
[----:B------:R-:W-:Y:S01]  /*0910*/  SEL R60, R37, R40, !P2 ;  /* 0x00000028253c7207 */ /* 0x000fe20005000000 */
[----:B------:R-:W-:Y:S01]  /*0920*/  IMAD.IADD R59, R59, 0x1, R36 ;  /* 0x000000013b3b7824 */ /* 0x000fe200078e0224 */
[----:B------:R-:W-:Y:S01]  /*0930*/  LOP3.LUT R42, R39, 0xf0, RZ, 0xc0, !PT ;  /* 0x000000f0272a7812 */ /* 0x000fe200078ec0ff */
[----:B------:R-:W-:Y:S01]  /*0940*/  ULEA.HI UR6, UR6, UR4, URZ, 0x3 ;  /* 0x0000000406067291 */ /* 0x000fe2000f8f18ff */
[----:B------:R-:W-:-:S02]  /*0950*/  LOP3.LUT R67, R35, 0x3c, RZ, 0xc0, !PT ;  /* 0x0000003c23437812 */ /* 0x000fc400078ec0ff */
[----:B------:R-:W-:Y:S01]  /*0960*/  IADD3 R38, PT, PT, R38, UR8, RZ ;  /* 0x0000000826267c10 */ /* 0x000fe2000fffe0ff */
[----:B------:R-:W-:Y:S01]  /*0970*/  IMAD.IADD R57, R57, 0x1, R42 ;  /* 0x0000000139397824 */ /* 0x000fe200078e022a */
[----:B------:R-:W-:Y:S01]  /*0980*/  IADD3 R60, PT, PT, R33, R60, RZ ;  /* 0x0000003c213c7210 */ /* 0x000fe20007ffe0ff */
[----:B------:R-:W-:Y:S01]  /*0990*/  VIADD R67, R67, UR5 ;  /* 0x0000000543437c36 */ /* 0x000fe20008000000 */
[----:B------:R-:W-:Y:S01]  /*09a0*/  LOP3.LUT R66, R34, 0x3c, RZ, 0xc0, !PT ;  /* 0x0000003c22427812 */ /* 0x000fe200078ec0ff */
[----:B------:R-:W-:Y:S01]  /*09b0*/  USHF.R.S32.HI UR6, URZ, 0x3, UR6 ;  /* 0x00000003ff067899 */ /* 0x000fe20008011406 */
[----:B------:R-:W-:Y:S02]  /*09c0*/  LEA R58, R43, R38, 0x2 ;  /* 0x000000262b3a7211 */ /* 0x000fe400078e10ff */
[----:B------:R-:W-:Y:S02]  /*09d0*/  IADD3 R66, PT, PT, R66, UR5, RZ ;  /* 0x0000000542427c10 */ /* 0x000fe4000fffe0ff */
[----:B------:R-:W-:-:S02]  /*09e0*/  LOP3.LUT R68, R59, 0x3, RZ, 0xc0, !PT ;  /* 0x000000033b447812 */ /* 0x000fc400078ec0ff */
[----:B------:R-:W-:-:S07]  /*09f0*/  LOP3.LUT R69, R60, 0x3, RZ, 0xc0, !PT ;  /* 0x000000033c457812 */ /* 0x000fce00078ec0ff */
.L_x_44:
[----:B------:R-:W-:Y:S01]  /*0a00*/  ISETP.GT.U32.AND P0, PT, R110, 0xff, PT ;  /* 0x000000ff6e00780c */ /* 0x000fe20003f04070 */
[----:B------:R-:W1:Y:S01]  /*0a10*/  LDCU UR4, c[0x0][0x3a0] ;  /* 0x00007400ff0477ac */ /* 0x000e620008000800 */
[----:B------:R-:W-:Y:S11]  /*0a20*/  BSSY.RECONVERGENT B0, `(.L_x_33) ;  /* 0x0000078000007945 */ /* 0x000ff60003800200 */
[----:B------:R-:W-:Y:S05]  /*0a30*/  @P0 BRA `(.L_x_34) ;  /* 0x0000000400d80947 */ /* 0x000fea0003800000 */
[----:B------:R-:W-:Y:S01]  /*0a40*/  ISETP.NE.AND P0, PT, R68, 0x3, PT ;  /* 0x000000034400780c */ /* 0x000fe20003f05270 */
[----:B------:R-:W-:Y:S01]  /*0a50*/  BSSY.RECONVERGENT B1, `(.L_x_35) ;  /* 0x0000020000017945 */ /* 0x000fe20003800200 */
[----:B------:R-:W-:-:S11]  /*0a60*/  MOV R117, R110 ;  /* 0x0000006e00757202 */ /* 0x000fd60000000f00 */
[----:B------:R-:W-:Y:S05]  /*0a70*/  @!P0 BRA `(.L_x_36) ;  /* 0x0000000000748947 */ /* 0x000fea0003800000 */
[----:B------:R-:W2:Y:S01]  /*0a80*/  LDC.64 R36, c[0x0][0x380] ;  /* 0x0000e000ff247b82 */ /* 0x000ea20000000a00 */
[----:B------:R-:W-:-:S04]  /*0a90*/  IMAD R33, R63, 0x8, R26 ;  /* 0x000000083f217824 */ /* 0x000fc800078e021a */
[----:B--2---:R-:W-:-:S06]  /*0aa0*/  IMAD.WIDE R32, R33, 0x4, R36 ;  /* 0x0000000421207825 */ /* 0x004fcc00078e0224 */
[----:B0-----:R-:W2:Y:S01]  /*0ab0*/  LDG.E.128.CONSTANT R32, desc[UR12][R32.64] ;  /* 0x0000000c20207981 */ /* 0x001ea2000c1e9d00 */
[----:B------:R-:W-:Y:S02]  /*0ac0*/  ISETP.NE.AND P0, PT, R68, RZ, PT ;  /* 0x000000ff4400720c */ /* 0x000fe40003f05270 */
        /* <DEDUP_REMOVED lines=24> */
.L_x_36:
[----:B01----:R-:W-:Y:S05]  /*0c50*/  BSYNC.RECONVERGENT B1 ;  /* 0x0000000000017941 */ /* 0x003fea0003800200 */
.L_x_35:
[----:B------:R-:W-:-:S13]  /*0c60*/  ISETP.GE.U32.AND P0, PT, R59, 0x3, PT ;  /* 0x000000033b00780c */ /* 0x000fda0003f06070 */
        /* <DEDUP_REMOVED lines=11> */
.L_x_37:
[----:B------:R-:W0:Y:S01]  /*0d20*/  LDC.64 R44, c[0x0][0x380] ;  /* 0x0000e000ff2c7b82 */ /* 0x000e220000000a00 */
[C---:B------:R-:W-:Y:S02]  /*0d30*/  SHF.L.U32 R36, R124.reuse, 0x9, RZ ;  /* 0x000000097c247819 */ /* 0x040fe400000006ff */
[----:B------:R-:W-:Y:S02]  /*0d40*/  LOP3.LUT R32, R124, 0x4, RZ, 0xc0, !PT ;  /* 0x000000047c207812 */ /* 0x000fe400078ec0ff */
[----:B------:R-:W-:Y:S02]  /*0d50*/  SHF.R.U32.HI R119, RZ, 0x1, R117 ;  /* 0x00000001ff777819 */ /* 0x000fe40000011675 */
[----:B------:R-:W-:Y:S02]  /*0d60*/  LOP3.LUT R36, R36, 0x800, RZ, 0xc0, !PT ;  /* 0x0000080024247812 */ /* 0x000fe400078ec0ff */
[----:B------:R-:W-:Y:S01]  /*0d70*/  LEA R32, R63, R32, 0x3 ;  /* 0x000000203f207211 */ /* 0x000fe200078e18ff */
[----:B------:R-:W-:-:S02]  /*0d80*/  IMAD R33, R0, 0x80, R119 ;  /* 0x0000008000217824 */ /* 0x000fc400078e0277 */
[----:B------:R-:W-:Y:S02]  /*0d90*/  IMAD.IADD R36, R115, 0x1, R36 ;  /* 0x0000000173247824 */ /* 0x000fe400078e0224 */
[----:B------:R-:W-:Y:S01]  /*0da0*/  IMAD R33, R33, UR4, R32 ;  /* 0x0000000421217c24 */ /* 0x000fe2000f8e0220 */
[----:B------:R-:W-:Y:S02]  /*0db0*/  SHF.R.U32.HI R123, RZ, 0x1, R116 ;  /* 0x00000001ff7b7819 */ /* 0x000fe40000011674 */
[----:B------:R-:W-:Y:S02]  /*0dc0*/  LEA R119, R119, R36, 0x2 ;  /* 0x0000002477777211 */ /* 0x000fe400078e10ff */
[----:B------:R-:W-:Y:S01]  /*0dd0*/  LOP3.LUT R36, R118, 0x4, RZ, 0xc0, !PT ;  /* 0x0000000476247812 */ /* 0x000fe200078ec0ff */
[----:B0-----:R-:W-:Y:S01]  /*0de0*/  IMAD.WIDE R32, R33, 0x4, R44 ;  /* 0x0000000421207825 */ /* 0x001fe200078e022c */
[----:B------:R-:W-:-:S03]  /*0df0*/  LEA R37, R0, R123, 0x7 ;  /* 0x0000007b00257211 */ /* 0x000fc600078e38ff */
[----:B------:R-:W-:Y:S02]  /*0e00*/  IMAD R36, R63, 0x8, R36 ;  /* 0x000000083f247824 */ /* 0x000fe400078e0224 */
[----:B------:R-:W2:Y:S01]  /*0e10*/  LDG.E.128.CONSTANT R32, desc[UR12][R32.64] ;  /* 0x0000000c20207981 */ /* 0x000ea2000c1e9d00 */
[----:B------:R-:W-:Y:S01]  /*0e20*/  SHF.R.U32.HI R121, RZ, 0x1, R122 ;  /* 0x00000001ff797819 */ /* 0x000fe2000001167a */
[----:B------:R-:W-:Y:S01]  /*0e30*/  IMAD R37, R37, UR4, R36 ;  /* 0x0000000425257c24 */ /* 0x000fe2000f8e0224 */
[----:B------:R-:W-:Y:S02]  /*0e40*/  LOP3.LUT R36, R112, 0x4, RZ, 0xc0, !PT ;  /* 0x0000000470247812 */ /* 0x000fe400078ec0ff */
[----:B------:R-:W-:Y:S02]  /*0e50*/  LOP3.LUT R40, R120, 0x4, RZ, 0xc0, !PT ;  /* 0x0000000478287812 */ /* 0x000fe400078ec0ff */
[----:B------:R-:W-:Y:S01]  /*0e60*/  SHF.R.U32.HI R125, RZ, 0x1, R114 ;  /* 0x00000001ff7d7819 */ /* 0x000fe20000011672 */
[C---:B------:R-:W-:Y:S01]  /*0e70*/  IMAD R36, R63.reuse, 0x8, R36 ;  /* 0x000000083f247824 */ /* 0x040fe200078e0224 */
[C---:B------:R-:W-:Y:S01]  /*0e80*/  LEA R41, R0.reuse, R121, 0x7 ;  /* 0x0000007900297211 */ /* 0x040fe200078e38ff */
[----:B------:R-:W-:Y:S01]  /*0e90*/  IMAD R40, R63, 0x8, R40 ;  /* 0x000000083f287824 */ /* 0x000fe200078e0228 */
[----:B------:R-:W-:-:S03]  /*0ea0*/  LEA R43, R0, R125, 0x7 ;  /* 0x0000007d002b7211 */ /* 0x000fc600078e38ff */
[----:B------:R-:W-:Y:S02]  /*0eb0*/  IMAD R41, R41, UR4, R36 ;  /* 0x0000000429297c24 */ /* 0x000fe4000f8e0224 */
[----:B------:R-:W-:-:S04]  /*0ec0*/  IMAD.WIDE R36, R37, 0x4, R44 ;  /* 0x0000000425247825 */ /* 0x000fc800078e022c */
[----:B------:R-:W-:Y:S02]  /*0ed0*/  IMAD R43, R43, UR4, R40 ;  /* 0x000000042b2b7c24 */ /* 0x000fe4000f8e0228 */
[--C-:B------:R-:W-:Y:S01]  /*0ee0*/  IMAD.WIDE R40, R41, 0x4, R44.reuse ;  /* 0x0000000429287825 */ /* 0x100fe200078e022c */
[----:B------:R-:W3:Y:S03]  /*0ef0*/  LDG.E.128.CONSTANT R36, desc[UR12][R36.64] ;  /* 0x0000000c24247981 */ /* 0x000ee6000c1e9d00 */
[----:B------:R-:W-:Y:S02]  /*0f00*/  IMAD.WIDE R44, R43, 0x4, R44 ;  /* 0x000000042b2c7825 */ /* 0x000fe400078e022c */
[----:B------:R-:W4:Y:S04]  /*0f10*/  LDG.E.128.CONSTANT R40, desc[UR12][R40.64] ;  /* 0x0000000c28287981 */ /* 0x000f28000c1e9d00 */
[----:B------:R-:W5:Y:S01]  /*0f20*/  LDG.E.128.CONSTANT R44, desc[UR12][R44.64] ;  /* 0x0000000c2c2c7981 */ /* 0x000f62000c1e9d00 */
[C---:B------:R-:W-:Y:S01]  /*0f30*/  IMAD R122, R113.reuse, 0x4, R122 ;  /* 0x00000004717a7824 */ /* 0x040fe200078e027a */
[C---:B------:R-:W-:Y:S01]  /*0f40*/  LEA R116, R113.reuse, R116, 0x2 ;  /* 0x0000007471747211 */ /* 0x040fe200078e10ff */
[C---:B------:R-:W-:Y:S01]  /*0f50*/  IMAD R114, R113.reuse, 0x4, R114 ;  /* 0x0000000471727824 */ /* 0x040fe200078e0272 */
[----:B------:R-:W-:Y:S01]  /*0f60*/  LEA R124, R113, R124, 0x4 ;  /* 0x0000007c717c7211 */ /* 0x000fe200078e20ff */
[----:B--2---:R0:W-:Y:S04]  /*0f70*/  STS [R119+0x200], R33 ;  /* 0x0002002177007388 */ /* 0x0041e80000000800 */
[----:B------:R1:W-:Y:S01]  /*0f80*/  STS [R119], R32 ;  /* 0x0000002077007388 */ /* 0x0003e20000000800 */
[----:B0-----:R-:W-:-:S03]  /*0f90*/  SHF.L.U32 R33, R112, 0x9, RZ ;  /* 0x0000000970217819 */ /* 0x001fc600000006ff */
[----:B------:R0:W-:Y:S01]  /*0fa0*/  STS [R119+0x400], R34 ;  /* 0x0004002277007388 */ /* 0x0001e20000000800 */
[----:B-1----:R-:W-:-:S05]  /*0fb0*/  IMAD.SHL.U32 R32, R118, 0x200, RZ ;  /* 0x0000020076207824 */ /* 0x002fca00078e00ff */
[----:B------:R-:W-:Y:S02]  /*0fc0*/  LOP3.LUT R32, R32, 0x800, RZ, 0xc0, !PT ;  /* 0x0000080020207812 */ /* 0x000fe400078ec0ff */
[----:B0-----:R-:W-:Y:S01]  /*0fd0*/  LOP3.LUT R34, R33, 0x800, RZ, 0xc0, !PT ;  /* 0x0000080021227812 */ /* 0x001fe200078ec0ff */
[----:B------:R-:W-:Y:S01]  /*0fe0*/  IMAD.SHL.U32 R33, R120, 0x200, RZ ;  /* 0x0000020078217824 */ /* 0x000fe200078e00ff */
[----:B------:R-:W-:-:S04]  /*0ff0*/  IADD3 R32, PT, PT, R115, R32, RZ ;  /* 0x0000002073207210 */ /* 0x000fc80007ffe0ff */
[----:B------:R-:W-:Y:S02]  /*1000*/  LOP3.LUT R33, R33, 0x800, RZ, 0xc0, !PT ;  /* 0x0000080021217812 */ /* 0x000fe400078ec0ff */
[----:B------:R-:W-:Y:S01]  /*1010*/  IADD3 R34, PT, PT, R115, R34, RZ ;  /* 0x0000002273227210 */ /* 0x000fe20007ffe0ff */
[----:B------:R-:W-:Y:S01]  /*1020*/  IMAD R32, R123, 0x4, R32 ;  /* 0x000000047b207824 */ /* 0x000fe200078e0220 */
[----:B------:R-:W-:Y:S01]  /*1030*/  IADD3 R33, PT, PT, R115, R33, RZ ;  /* 0x0000002173217210 */ /* 0x000fe20007ffe0ff */
[----:B------:R-:W-:Y:S02]  /*1040*/  STS [R119+0x600], R35 ;  /* 0x0006002377007388 */ /* 0x000fe40000000800 */
[----:B------:R-:W-:Y:S02]  /*1050*/  IMAD R34, R121, 0x4, R34 ;  /* 0x0000000479227824 */ /* 0x000fe400078e0222 */
[----:B------:R-:W-:Y:S01]  /*1060*/  IMAD R33, R125, 0x4, R33 ;  /* 0x000000047d217824 */ /* 0x000fe200078e0221 */
[----:B---3--:R-:W-:Y:S04]  /*1070*/  STS [R32], R36 ;  /* 0x0000002420007388 */ /* 0x008fe80000000800 */
[----:B------:R-:W-:Y:S04]  /*1080*/  STS [R32+0x200], R37 ;  /* 0x0002002520007388 */ /* 0x000fe80000000800 */
[----:B------:R-:W-:Y:S04]  /*1090*/  STS [R32+0x400], R38 ;  /* 0x0004002620007388 */ /* 0x000fe80000000800 */
[----:B------:R0:W-:Y:S04]  /*10a0*/  STS [R32+0x600], R39 ;  /* 0x0006002720007388 */ /* 0x0001e80000000800 */
[----:B----4-:R1:W-:Y:S04]  /*10b0*/  STS [R34], R40 ;  /* 0x0000002822007388 */ /* 0x0103e80000000800 */
[----:B------:R1:W-:Y:S01]  /*10c0*/  STS [R34+0x200], R41 ;  /* 0x0002002922007388 */ /* 0x0003e20000000800 */
[----:B0-----:R-:W-:-:S03]  /*10d0*/  IADD3 R32, PT, PT, R113, R117, R113 ;  /* 0x0000007571207210 */ /* 0x001fc60007ffe071 */
[----:B------:R1:W-:Y:S01]  /*10e0*/  STS [R34+0x400], R42 ;  /* 0x0004002a22007388 */ /* 0x0003e20000000800 */
[----:B------:R-:W-:-:S03]  /*10f0*/  IADD3 R117, PT, PT, R113, R32, R113 ;  /* 0x0000002071757210 */ /* 0x000fc60007ffe071 */
[----:B------:R1:W-:Y:S04]  /*1100*/  STS [R34+0x600], R43 ;  /* 0x0006002b22007388 */ /* 0x0003e80000000800 */
[----:B-----5:R1:W-:Y:S04]  /*1110*/  STS [R33], R44 ;  /* 0x0000002c21007388 */ /* 0x0203e80000000800 */
[----:B------:R1:W-:Y:S04]  /*1120*/  STS [R33+0x200], R45 ;  /* 0x0002002d21007388 */ /* 0x0003e80000000800 */
[----:B------:R1:W-:Y:S04]  /*1130*/  STS [R33+0x400], R46 ;  /* 0x0004002e21007388 */ /* 0x0003e80000000800 */
[----:B------:R1:W-:Y:S01]  /*1140*/  STS [R33+0x600], R47 ;  /* 0x0006002f21007388 */ /* 0x0003e20000000800 */
[----:B------:R-:W-:Y:S01]  /*1150*/  ISETP.GE.U32.AND P0, PT, R117, 0x100, PT ;  /* 0x000001007500780c */ /* 0x000fe20003f06070 */
[C---:B------:R-:W-:Y:S01]  /*1160*/  IMAD R118, R113.reuse, 0x10, R118 ;  /* 0x0000001071767824 */ /* 0x040fe200078e0276 */
[----:B------:R-:W-:-:S02]  /*1170*/  LEA R112, R113, R112, 0x4 ;  /* 0x0000007071707211 */ /* 0x000fc400078e20ff */
[----:B------:R-:W-:-:S09]  /*1180*/  LEA R120, R113, R120, 0x4 ;  /* 0x0000007871787211 */ /* 0x000fd200078e20ff */
[----:B-1----:R-:W-:Y:S05]  /*1190*/  @!P0 BRA `(.L_x_37) ;  /* 0xfffffff800e08947 */ /* 0x002fea000383ffff */
.L_x_34:
[----:B01----:R-:W-:Y:S05]  /*11a0*/  BSYNC.RECONVERGENT B0 ;  /* 0x0000000000007941 */ /* 0x003fea0003800200 */
.L_x_33:
[----:B------:R-:W-:Y:S01]  /*11b0*/  ISETP.GT.U32.AND P0, PT, R110, 0x7f, PT ;  /* 0x0000007f6e00780c */ /* 0x000fe20003f04070 */
[----:B------:R-:W0:Y:S01]  /*11c0*/  LDCU UR4, c[0x0][0x39c] ;  /* 0x00007380ff0477ac */ /* 0x000e220008000800 */
[----:B------:R-:W-:Y:S11]  /*11d0*/  BSSY.RECONVERGENT B0, `(.L_x_38) ;  /* 0x000005f000007945 */ /* 0x000ff60003800200 */
[----:B------:R-:W-:Y:S05]  /*11e0*/  @P0 BRA `(.L_x_39) ;  /* 0x0000000400740947 */ /* 0x000fea0003800000 */
[----:B------:R-:W-:Y:S01]  /*11f0*/  ISETP.NE.AND P0, PT, R69, 0x3, PT ;  /* 0x000000034500780c */ /* 0x000fe20003f05270 */
[----:B------:R-:W-:Y:S01]  /*1200*/  BSSY.RECONVERGENT B1, `(.L_x_40) ;  /* 0x000001b000017945 */ /* 0x000fe20003800200 */
[----:B------:R-:W-:Y:S01]  /*1210*/  ISETP.GE.U32.AND P1, PT, R60, 0x3, PT ;  /* 0x000000033c00780c */ /* 0x000fe20003f26070 */
[----:B------:R-:W-:-:S10]  /*1220*/  IMAD.MOV.U32 R116, RZ, RZ, R110 ;  /* 0x000000ffff747224 */ /* 0x000fd400078e006e */
[----:B------:R-:W-:Y:S05]  /*1230*/  @!P0 BRA `(.L_x_41) ;  /* 0x00000000005c8947 */ /* 0x000fea0003800000 */
[----:B------:R-:W1:Y:S01]  /*1240*/  LDC R38, c[0x0][0x39c] ;  /* 0x0000e700ff267b82 */ /* 0x000e620000000800 */
[----:B--234-:R-:W-:-:S07]  /*1250*/  LEA R33, R63, R52, 0x3 ;  /* 0x000000343f217211 */ /* 0x01cfce00078e18ff */
[----:B------:R-:W2:Y:S01]  /*1260*/  LDC.64 R36, c[0x0][0x388] ;  /* 0x0000e200ff247b82 */ /* 0x000ea20000000a00 */
[----:B-1----:R-:W-:-:S04]  /*1270*/  IMAD R33, R33, R38, R64 ;  /* 0x0000002621217224 */ /* 0x002fc800078e0240 */
[----:B--2---:R-:W-:-:S06]  /*1280*/  IMAD.WIDE R32, R33, 0x4, R36 ;  /* 0x0000000421207825 */ /* 0x004fcc00078e0224 */
[----:B------:R-:W2:Y:S01]  /*1290*/  LDG.E.128.CONSTANT R32, desc[UR12][R32.64] ;  /* 0x0000000c20207981 */ /* 0x000ea2000c1e9d00 */
[----:B------:R-:W-:Y:S01]  /*12a0*/  ISETP.NE.AND P0, PT, R69, RZ, PT ;  /* 0x000000ff4500720c */ /* 0x000fe20003f05270 */
[----:B------:R-:W-:Y:S02]  /*12b0*/  IMAD.MOV.U32 R116, RZ, RZ, R24 ;  /* 0x000000ffff747224 */ /* 0x000fe400078e0018 */
[----:B--2---:R1:W-:Y:S10]  /*12c0*/  STS.128 [R54], R32 ;  /* 0x0000002036007388 */ /* 0x0043f40000000c00 */
[----:B------:R-:W-:Y:S05]  /*12d0*/  @!P0 BRA `(.L_x_41) ;  /* 0x0000000000348947 */ /* 0x000fea0003800000 */
[----:B------:R-:W-:Y:S02]  /*12e0*/  ISETP.NE.AND P0, PT, R69, 0x1, PT ;  /* 0x000000014500780c */ /* 0x000fe40003f05270 */
[----:B-1----:R-:W-:-:S05]  /*12f0*/  LEA R33, R63, R53, 0x3 ;  /* 0x000000353f217211 */ /* 0x002fca00078e18ff */
[----:B------:R-:W-:-:S06]  /*1300*/  IMAD R33, R33, R38, R66 ;  /* 0x0000002621217224 */ /* 0x000fcc00078e0242 */
[----:B------:R-:W-:-:S04]  /*1310*/  @P0 IMAD R32, R63, 0x8, R56 ;  /* 0x000000083f200824 */ /* 0x000fc800078e0238 */
[----:B------:R-:W-:Y:S02]  /*1320*/  @P0 IMAD R35, R32, R38, R67 ;  /* 0x0000002620230224 */ /* 0x000fe400078e0243 */
[----:B------:R-:W-:-:S04]  /*1330*/  IMAD.WIDE R32, R33, 0x4, R36 ;  /* 0x0000000421207825 */ /* 0x000fc800078e0224 */
[----:B------:R-:W-:Y:S02]  /*1340*/  @P0 IMAD.WIDE R36, R35, 0x4, R36 ;  /* 0x0000000423240825 */ /* 0x000fe400078e0224 */
[----:B------:R-:W2:Y:S04]  /*1350*/  LDG.E.128.CONSTANT R32, desc[UR12][R32.64] ;  /* 0x0000000c20207981 */ /* 0x000ea8000c1e9d00 */
[----:B------:R-:W3:Y:S01]  /*1360*/  @P0 LDG.E.128.CONSTANT R36, desc[UR12][R36.64] ;  /* 0x0000000c24240981 */ /* 0x000ee2000c1e9d00 */
[----:B------:R-:W-:Y:S01]  /*1370*/  MOV R116, R30 ;  /* 0x0000001e00747202 */ /* 0x000fe20000000f00 */
[----:B------:R-:W-:Y:S02]  /*1380*/  @P0 IMAD.MOV.U32 R116, RZ, RZ, R65 ;  /* 0x000000ffff740224 */ /* 0x000fe400078e0041 */
[----:B--2---:R1:W-:Y:S04]  /*1390*/  STS.128 [R55], R32 ;  /* 0x0000002037007388 */ /* 0x0043e80000000c00 */
[----:B---3--:R1:W-:Y:S02]  /*13a0*/  @P0 STS.128 [R57], R36 ;  /* 0x0000002439000388 */ /* 0x0083e40000000c00 */
.L_x_41:
[----:B0-----:R-:W-:Y:S05]  /*13b0*/  BSYNC.RECONVERGENT B1 ;  /* 0x0000000000017941 */ /* 0x001fea0003800200 */
.L_x_40:
[----:B------:R-:W-:Y:S05]  /*13c0*/  @!P1 BRA `(.L_x_39) ;  /* 0x0000000000fc9947 */ /* 0x000fea0003800000 */
[----:B-1234-:R-:W0:Y:S01]  /*13d0*/  S2R R33, SR_CgaCtaId ;  /* 0x0000000000217919 */ /* 0x01ee220000008800 */
[----:B------:R-:W-:-:S04]  /*13e0*/  MOV R32, 0x400 ;  /* 0x0000040000207802 */ /* 0x000fc80000000f00 */
[----:B------:R-:W-:-:S04]  /*13f0*/  IADD3 R32, PT, PT, R32, 0x1000, RZ ;  /* 0x0000100020207810 */ /* 0x000fc80007ffe0ff */
[----:B0-----:R-:W-:-:S07]  /*1400*/  LEA R112, R33, R32, 0x18 ;  /* 0x0000002021707211 */ /* 0x001fce00078ec0ff */
.L_x_42:
[C---:B------:R-:W-:Y:S01]  /*1410*/  IADD3 R120, PT, PT, R113.reuse, R116, RZ ;  /* 0x0000007471787210 */ /* 0x040fe20007ffe0ff */
[----:B0-----:R-:W0:Y:S01]  /*1420*/  LDC.64 R44, c[0x0][0x388] ;  /* 0x0000e200ff2c7b82 */ /* 0x001e220000000a00 */
[----:B------:R-:W-:Y:S01]  /*1430*/  IMAD.SHL.U32 R32, R116, 0x4, RZ ;  /* 0x0000000474207824 */ /* 0x000fe200078e00ff */
[----:B------:R-:W-:Y:S02]  /*1440*/  SHF.R.U32.HI R115, RZ, 0x4, R116 ;  /* 0x00000004ff737819 */ /* 0x000fe40000011674 */
[----:B------:R-:W-:Y:S01]  /*1450*/  IADD3 R118, PT, PT, R113, R120, RZ ;  /* 0x0000007871767210 */ /* 0x000fe20007ffe0ff */
[----:B------:R-:W-:Y:S01]  /*1460*/  IMAD.SHL.U32 R34, R120, 0x4, RZ ;  /* 0x0000000478227824 */ /* 0x000fe200078e00ff */
[----:B------:R-:W-:Y:S01]  /*1470*/  SHF.R.U32.HI R119, RZ, 0x4, R120 ;  /* 0x00000004ff777819 */ /* 0x000fe20000011678 */
[----:B------:R-:W-:Y:S01]  /*1480*/  IMAD R33, R63, 0x8, R115 ;  /* 0x000000083f217824 */ /* 0x000fe200078e0273 */
[----:B------:R-:W-:Y:S02]  /*1490*/  IADD3 R114, PT, PT, R113, R118, RZ ;  /* 0x0000007671727210 */ /* 0x000fe40007ffe0ff */
[----:B------:R-:W-:Y:S01]  /*14a0*/  LOP3.LUT R34, R34, 0x3c, RZ, 0xc0, !PT ;  /* 0x0000003c22227812 */ /* 0x000fe200078ec0ff */
[----:B------:R-:W-:Y:S01]  /*14b0*/  IMAD R37, R63, 0x8, R119 ;  /* 0x000000083f257824 */ /* 0x000fe200078e0277 */
[----:B------:R-:W-:Y:S01]  /*14c0*/  SHF.L.U32 R38, R118, 0x2, RZ ;  /* 0x0000000276267819 */ /* 0x000fe200000006ff */
[----:B------:R-:W-:Y:S01]  /*14d0*/  IMAD.SHL.U32 R39, R114, 0x4, RZ ;  /* 0x0000000472277824 */ /* 0x000fe200078e00ff */
[----:B------:R-:W-:Y:S01]  /*14e0*/  LOP3.LUT R32, R32, 0x3c, RZ, 0xc0, !PT ;  /* 0x0000003c20207812 */ /* 0x000fe200078ec0ff */
[----:B------:R-:W-:Y:S01]  /*14f0*/  VIADD R36, R34, UR5 ;  /* 0x0000000522247c36 */ /* 0x000fe20008000000 */
[----:B------:R-:W-:-:S02]  /*1500*/  LOP3.LUT R38, R38, 0x3c, RZ, 0xc0, !PT ;  /* 0x0000003c26267812 */ /* 0x000fc400078ec0ff */
[----:B------:R-:W-:Y:S02]  /*1510*/  LOP3.LUT R39, R39, 0x3c, RZ, 0xc0, !PT ;  /* 0x0000003c27277812 */ /* 0x000fe400078ec0ff */
[----:B------:R-:W-:Y:S01]  /*1520*/  SHF.R.U32.HI R121, RZ, 0x4, R118 ;  /* 0x00000004ff797819 */ /* 0x000fe20000011676 */
[----:B------:R-:W-:Y:S01]  /*1530*/  IMAD R37, R37, UR4, R36 ;  /* 0x0000000425257c24 */ /* 0x000fe2000f8e0224 */
[----:B------:R-:W-:Y:S01]  /*1540*/  SHF.R.U32.HI R117, RZ, 0x4, R114 ;  /* 0x00000004ff757819 */ /* 0x000fe20000011672 */
[----:B------:R-:W-:Y:S01]  /*1550*/  VIADD R36, R39, UR5 ;  /* 0x0000000527247c36 */ /* 0x000fe20008000000 */
[----:B------:R-:W-:Y:S02]  /*1560*/  IADD3 R32, PT, PT, R32, UR5, RZ ;  /* 0x0000000520207c10 */ /* 0x000fe4000fffe0ff */
[----:B------:R-:W-:Y:S02]  /*1570*/  IADD3 R38, PT, PT, R38, UR5, RZ ;  /* 0x0000000526267c10 */ /* 0x000fe4000fffe0ff */
[C---:B------:R-:W-:Y:S01]  /*1580*/  LEA R39, R63.reuse, R121, 0x3 ;  /* 0x000000793f277211 */ /* 0x040fe200078e18ff */
[----:B------:R-:W-:-:S02]  /*1590*/  IMAD R41, R63, 0x8, R117 ;  /* 0x000000083f297824 */ /* 0x000fc400078e0275 */
        /* <DEDUP_REMOVED lines=14> */
[----:B------:R-:W-:Y:S01]  /*1680*/  IMAD.SHL.U32 R120, R120, 0x10, RZ ;  /* 0x0000001078787824 */ /* 0x000fe200078e00ff */
[----:B------:R-:W-:Y:S02]  /*1690*/  SHF.L.U32 R118, R118, 0x4, RZ ;  /* 0x0000000476767819 */ /* 0x000fe400000006ff */
[----:B------:R-:W-:Y:S02]  /*16a0*/  IADD3 R115, PT, PT, R115, R116, RZ ;  /* 0x0000007473737210 */ /* 0x000fe40007ffe0ff */
[----:B------:R-:W-:Y:S01]  /*16b0*/  SHF.L.U32 R116, R114, 0x4, RZ ;  /* 0x0000000472747819 */ /* 0x000fe200000006ff */
[--C-:B------:R-:W-:Y:S01]  /*16c0*/  IMAD R121, R121, 0x100, R112.reuse ;  /* 0x0000010079797824 */ /* 0x100fe200078e0270 */
[----:B------:R-:W-:Y:S02]  /*16d0*/  LEA R119, R119, R112, 0x8 ;  /* 0x0000007077777211 */ /* 0x000fe400078e40ff */
[----:B------:R-:W-:Y:S01]  /*16e0*/  LOP3.LUT R120, R120, 0xf0, RZ, 0xc0, !PT ;  /* 0x000000f078787812 */ /* 0x000fe200078ec0ff */
[----:B------:R-:W-:Y:S01]  /*16f0*/  IMAD R117, R117, 0x100, R112 ;  /* 0x0000010075757824 */ /* 0x000fe200078e0270 */
[----:B------:R-:W-:-:S02]  /*1700*/  LOP3.LUT R118, R118, 0xf0, RZ, 0xc0, !PT ;  /* 0x000000f076767812 */ /* 0x000fc400078ec0ff */
        /* <DEDUP_REMOVED lines=11> */
.L_x_39:
[----:B0-----:R-:W-:Y:S05]  /*17c0*/  BSYNC.RECONVERGENT B0 ;  /* 0x0000000000007941 */ /* 0x001fea0003800200 */
.L_x_38:
[----:B------:R-:W0:Y:S08]  /*17d0*/  S2UR UR7, SR_CgaCtaId ;  /* 0x00000000000779c3 */ /* 0x000e300000008800 */
[----:B------:R-:W-:Y:S06]  /*17e0*/  BAR.SYNC.DEFER_BLOCKING 0x0 ;  /* 0x0000000000007b1d */ /* 0x000fec0000010000 */
[----:B------:R-:W-:-:S02]  /*17f0*/  UMOV UR4, 0x400 ;  /* 0x0000040000047882 */ /* 0x000fc40000000000 */
[----:B------:R-:W-:Y:S02]  /*1800*/  UIADD3 UR9, UPT, UPT, UR4, 0x1000, URZ ;  /* 0x0000100004097890 */ /* 0x000fe4000fffe0ff */
[----:B0-----:R-:W-:Y:S02]  /*1810*/  ULEA UR8, UR7, UR4, 0x18 ;  /* 0x0000000407087291 */ /* 0x001fe4000f8ec0ff */
[----:B------:R-:W-:Y:S01]  /*1820*/  ULEA UR9, UR7, UR9, 0x18 ;  /* 0x0000000907097291 */ /* 0x000fe2000f8ec0ff */
[----:B------:R-:W-:-:S11]  /*1830*/  UMOV UR4, URZ ;  /* 0x000000ff00047c82 */ /* 0x000fd60008000000 */
.L_x_43:
[----:B------:R-:W-:Y:S02]  /*1840*/  ULEA UR7, UR4, UR8, 0x9 ;  /* 0x0000000804077291 */ /* 0x000fe4000f8e48ff */
[----:B------:R-:W-:Y:S02]  /*1850*/  ULEA UR10, UR4, UR9, 0x8 ;  /* 0x00000009040a7291 */ /* 0x000fe4000f8e40ff */
[----:B------:R-:W-:Y:S02]  /*1860*/  UIADD3 UR4, UPT, UPT, UR4, 0x1, URZ ;  /* 0x0000000104047890 */ /* 0x000fe4000fffe0ff */
[----:B------:R-:W-:Y:S02]  /*1870*/  LEA R112, R61, UR7, 0x2 ;  /* 0x000000073d707c11 */ /* 0x000fe4000f8e10ff */
[----:B------:R-:W-:Y:S01]  /*1880*/  LEA R114, R62, UR10, 0x2 ;  /* 0x0000000a3e727c11 */ /* 0x000fe2000f8e10ff */
[----:B------:R-:W-:Y:S02]  /*1890*/  UISETP.NE.AND UP0, UPT, UR4, 0x8, UPT ;  /* 0x000000080400788c */ /* 0x000fe4000bf05270 */
[----:B-1234-:R-:W-:Y:S04]  /*18a0*/  LDS.128 R32, [R112] ;  /* 0x0000000070207984 */ /* 0x01efe80000000c00 */
        /* <DEDUP_REMOVED lines=72> */
.L_x_32:
[----:B------:R-:W1:Y:S01]  /*1d30*/  LDCU.64 UR6, c[0x0][0x398] ;  /* 0x00007300ff0677ac */ /* 0x000e620008000a00 */
[----:B------:R-:W-:Y:S02]  /*1d40*/  LEA R106, R106, UR5, 0x3 ;  /* 0x000000056a6a7c11 */ /* 0x000fe4000f8e18ff */
[----:B------:R-:W-:Y:S01]  /*1d50*/  LEA R111, R0, R111, 0x7 ;  /* 0x0000006f006f7211 */ /* 0x000fe200078e38ff */
[----:B------:R-:W2:Y:S02]  /*1d60*/  LDCU.64 UR4, c[0x0][0x390] ;  /* 0x00007200ff0477ac */ /* 0x000ea40008000a00 */
[----:B------:R-:W-:Y:S01]  /*1d70*/  IMAD R109, R109, 0x20, R106 ;  /* 0x000000206d6d7824 */ /* 0x000fe200078e026a */
[----:B------:R-:W-:-:S04]  /*1d80*/  LEA R108, R108, R111, 0x3 ;  /* 0x0000006f6c6c7211 */ /* 0x000fc800078e18ff */
[----:B-1----:R-:W-:Y:S01]  /*1d90*/  ISETP.GE.AND P1, PT, R109, UR7, PT ;  /* 0x000000076d007c0c */ /* 0x002fe2000bf26270 */
[----:B------:R-:W-:-:S03]  /*1da0*/  IMAD R36, R108, UR7, RZ ;  /* 0x000000076c247c24 */ /* 0x000fc6000f8e02ff */
[----:B------:R-:W-:-:S13]  /*1db0*/  ISETP.LT.AND P1, PT, R108, UR6, !P1 ;  /* 0x000000066c007c0c */ /* 0x000fda000cf21270 */
[----:B------:R-:W1:Y:S01]  /*1dc0*/  @P1 LDC.64 R34, c[0x0][0x390] ;  /* 0x0000e400ff221b82 */ /* 0x000e620000000a00 */
[----:B------:R-:W-:-:S07]  /*1dd0*/  @P1 IMAD.IADD R33, R109, 0x1, R36 ;  /* 0x000000016d211824 */ /* 0x000fce00078e0224 */
[----:B------:R-:W3:Y:S01]  /*1de0*/  @P1 LDC R37, c[0x0][0x3a4] ;  /* 0x0000e900ff251b82 */ /* 0x000ee20000000800 */
[----:B-1----:R-:W-:-:S07]  /*1df0*/  @P1 IMAD.WIDE R34, R33, 0x4, R34 ;  /* 0x0000000421221825 */ /* 0x002fce00078e0222 */
[----:B------:R-:W1:Y:S01]  /*1e00*/  @P1 LDC R33, c[0x0][0x3a8] ;  /* 0x0000ea00ff211b82 */ /* 0x000e620000000800 */
[----:B0-----:R-:W1:Y:S01]  /*1e10*/  @P1 LDG.E R24, desc[UR12][R34.64] ;  /* 0x0000000c22181981 */ /* 0x001e62000c1e1900 */
[C---:B------:R-:W-:Y:S01]  /*1e20*/  IADD3 R26, PT, PT, R109.reuse, 0x1, RZ ;  /* 0x000000016d1a7810 */ /* 0x040fe20007ffe0ff */
[C---:B------:R-:W-:Y:S01]  /*1e30*/  VIADD R28, R109.reuse, 0x2 ;  /* 0x000000026d1c7836 */ /* 0x040fe20000000000 */
[----:B------:R-:W-:Y:S02]  /*1e40*/  SHF.R.S32.HI R0, RZ, 0x1f, R109 ;  /* 0x0000001fff007819 */ /* 0x000fe4000001146d */
[----:B------:R-:W-:Y:S02]  /*1e50*/  ISETP.GE.AND P5, PT, R26, UR7, PT ;  /* 0x000000071a007c0c */ /* 0x000fe4000bfa6270 */
[----:B------:R-:W-:Y:S02]  /*1e60*/  IADD3 R30, P2, PT, R109, R36, RZ ;  /* 0x000000246d1e7210 */ /* 0x000fe40007f5e0ff */
[----:B------:R-:W-:-:S02]  /*1e70*/  ISETP.GE.OR P6, PT, R108, UR6, P5 ;  /* 0x000000066c007c0c */ /* 0x000fc4000afc6670 */
[----:B------:R-:W-:-:S04]  /*1e80*/  ISETP.GE.AND P0, PT, R28, UR7, PT ;  /* 0x000000071c007c0c */ /* 0x000fc8000bf06270 */
[----:B------:R-:W-:-:S07]  /*1e90*/  ISETP.GE.OR P4, PT, R108, UR6, P0 ;  /* 0x000000066c007c0c */ /* 0x000fce0008786670 */
[----:B------:R-:W0:Y:S08]  /*1ea0*/  @!P6 LDC R39, c[0x0][0x3a8] ;  /* 0x0000ea00ff27eb82 */ /* 0x000e300000000800 */
[----:B------:R-:W4:Y:S08]  /*1eb0*/  @!P6 LDC R40, c[0x0][0x3a4] ;  /* 0x0000e900ff28eb82 */ /* 0x000f300000000800 */
[----:B------:R-:W4:Y:S08]  /*1ec0*/  @!P4 LDC R42, c[0x0][0x3a8] ;  /* 0x0000ea00ff2acb82 */ /* 0x000f300000000800 */
[----:B------:R-:W4:Y:S01]  /*1ed0*/  @!P4 LDC R41, c[0x0][0x3a4] ;  /* 0x0000e900ff29cb82 */ /* 0x000f220000000800 */
[----:B-1----:R-:W-:Y:S01]  /*1ee0*/  @P1 FMUL R24, R24, R33 ;  /* 0x0000002118181220 */ /* 0x002fe20000400000 */
[----:B------:R-:W-:-:S02]  /*1ef0*/  LEA.HI.X.SX32 R33, R36, R0, 0x1, P2 ;  /* 0x0000000024217211 */ /* 0x000fc400010f0eff */
[----:B--2---:R-:W-:Y:S01]  /*1f00*/  LEA R32, P2, R30, UR4, 0x2 ;  /* 0x000000041e207c11 */ /* 0x004fe2000f8410ff */
[----:B---3--:R-:W-:-:S03]  /*1f10*/  @P1 FFMA R49, R49, R37, R24 ;  /* 0x0000002531311223 */ /* 0x008fc60000000018 */
[----:B------:R-:W-:Y:S02]  /*1f20*/  LEA.HI.X R33, R30, UR5, R33, 0x2, P2 ;  /* 0x000000051e217c11 */ /* 0x000fe400090f1421 */
[----:B------:R1:W-:Y:S04]  /*1f30*/  @P1 STG.E desc[UR12][R34.64], R49 ;  /* 0x0000003122001986 */ /* 0x0003e8000c10190c */
[----:B------:R-:W0:Y:S04]  /*1f40*/  @!P6 LDG.E R24, desc[UR12][R32.64+0x4] ;  /* 0x0000040c2018e981 */ /* 0x000e28000c1e1900 */
[----:B------:R-:W2:Y:S01]  /*1f50*/  @!P4 LDG.E R37, desc[UR12][R32.64+0x8] ;  /* 0x0000080c2025c981 */ /* 0x000ea2000c1e1900 */
[----:B------:R-:W-:-:S04]  /*1f60*/  IADD3 R30, PT, PT, R109, 0x3, RZ ;  /* 0x000000036d1e7810 */ /* 0x000fc80007ffe0ff */
[----:B------:R-:W-:-:S04]  /*1f70*/  ISETP.GE.AND P1, PT, R30, UR7, PT ;  /* 0x000000071e007c0c */ /* 0x000fc8000bf26270 */
[----:B------:R-:W-:-:S13]  /*1f80*/  ISETP.GE.OR P3, PT, R108, UR6, P1 ;  /* 0x000000066c007c0c */ /* 0x000fda0008f66670 */
[----:B------:R-:W3:Y:S01]  /*1f90*/  @!P3 LDG.E R38, desc[UR12][R32.64+0xc] ;  /* 0x00000c0c2026b981 */ /* 0x000ee2000c1e1900 */
[----:B-1----:R-:W-:Y:S01]  /*1fa0*/  VIADD R34, R109, 0x4 ;  /* 0x000000046d227836 */ /* 0x002fe20000000000 */
[----:B------:R-:W-:Y:S01]  /*1fb0*/  ISETP.GE.AND P2, PT, R108, UR6, PT ;  /* 0x000000066c007c0c */ /* 0x000fe2000bf46270 */
[----:B0-----:R-:W-:-:S04]  /*1fc0*/  @!P6 FMUL R24, R24, R39 ;  /* 0x000000271818e220 */ /* 0x001fc80000400000 */
[----:B----4-:R-:W-:Y:S01]  /*1fd0*/  @!P6 FFMA R35, R31, R40, R24 ;  /* 0x000000281f23e223 */ /* 0x010fe20000000018 */
[----:B--2---:R-:W-:Y:S01]  /*1fe0*/  @!P4 FMUL R24, R37, R42 ;  /* 0x0000002a2518c220 */ /* 0x004fe20000400000 */
[----:B------:R-:W-:Y:S01]  /*1ff0*/  IADD3 R31, PT, PT, R109, 0x5, RZ ;  /* 0x000000056d1f7810 */ /* 0x000fe20007ffe0ff */
[----:B------:R-:W0:Y:S02]  /*2000*/  @!P3 LDC R40, c[0x0][0x3a4] ;  /* 0x0000e900ff28bb82 */ /* 0x000e240000000800 */
[----:B------:R-:W-:Y:S01]  /*2010*/  @!P4 FFMA R37, R29, R41, R24 ;  /* 0x000000291d25c223 */ /* 0x000fe20000000018 */
[----:B------:R-:W-:Y:S01]  /*2020*/  @!P6 STG.E desc[UR12][R32.64+0x4], R35 ;  /* 0x000004232000e986 */ /* 0x000fe2000c10190c */
[----:B------:R-:W-:-:S03]  /*2030*/  ISETP.GE.OR P6, PT, R34, UR7, P2 ;  /* 0x0000000722007c0c */ /* 0x000fc600097c6670 */
[----:B------:R1:W-:Y:S01]  /*2040*/  @!P4 STG.E desc[UR12][R32.64+0x8], R37 ;  /* 0x000008252000c986 */ /* 0x0003e2000c10190c */
[----:B------:R-:W-:Y:S01]  /*2050*/  ISETP.GE.OR P4, PT, R31, UR7, P2 ;  /* 0x000000071f007c0c */ /* 0x000fe20009786670 */
[----:B------:R-:W3:Y:S08]  /*2060*/  @!P3 LDC R29, c[0x0][0x3a8] ;  /* 0x0000ea00ff1dbb82 */ /* 0x000ef00000000800 */
[----:B------:R-:W2:Y:S01]  /*2070*/  @!P6 LDG.E R24, desc[UR12][R32.64+0x10] ;  /* 0x0000100c2018e981 */ /* 0x000ea2000c1e1900 */
[----:B------:R-:W4:Y:S03]  /*2080*/  @!P6 LDC R41, c[0x0][0x3a4] ;  /* 0x0000e900ff29eb82 */ /* 0x000f260000000800 */
[----:B------:R-:W4:Y:S05]  /*2090*/  @!P4 LDG.E R39, desc[UR12][R32.64+0x14] ;  /* 0x0000140c2027c981 */ /* 0x000f2a000c1e1900 */
[----:B-1----:R-:W2:Y:S01]  /*20a0*/  @!P6 LDC R37, c[0x0][0x3a8] ;  /* 0x0000ea00ff25eb82 */ /* 0x002ea20000000800 */
[----:B---3--:R-:W-:Y:S01]  /*20b0*/  @!P3 FMUL R38, R38, R29 ;  /* 0x0000001d2626b220 */ /* 0x008fe20000400000 */
[----:B------:R-:W-:-:S06]  /*20c0*/  VIADD R29, R109, 0x6 ;  /* 0x000000066d1d7836 */ /* 0x000fcc0000000000 */
[----:B------:R-:W1:Y:S01]  /*20d0*/  @!P4 LDC R42, c[0x0][0x3a8] ;  /* 0x0000ea00ff2acb82 */ /* 0x000e620000000800 */
[----:B0-----:R-:W-:Y:S01]  /*20e0*/  @!P3 FFMA R35, R27, R40, R38 ;  /* 0x000000281b23b223 */ /* 0x001fe20000000026 */
[----:B------:R-:W-:-:S04]  /*20f0*/  IADD3 R27, PT, PT, R109, 0x7, RZ ;  /* 0x000000076d1b7810 */ /* 0x000fc80007ffe0ff */
[----:B------:R0:W-:Y:S01]  /*2100*/  @!P3 STG.E desc[UR12][R32.64+0xc], R35 ;  /* 0x00000c232000b986 */ /* 0x0001e2000c10190c */
[----:B------:R-:W-:Y:S01]  /*2110*/  ISETP.GE.OR P3, PT, R29, UR7, P2 ;  /* 0x000000071d007c0c */ /* 0x000fe20009766670 */
[----:B------:R-:W3:Y:S01]  /*2120*/  @!P4 LDC R43, c[0x0][0x3a4] ;  /* 0x0000e900ff2bcb82 */ /* 0x000ee20000000800 */
[----:B------:R-:W-:-:S11]  /*2130*/  ISETP.GE.OR P2, PT, R27, UR7, P2 ;  /* 0x000000071b007c0c */ /* 0x000fd60009746670 */
[----:B------:R-:W3:Y:S01]  /*2140*/  @!P3 LDG.E R38, desc[UR12][R32.64+0x18] ;  /* 0x0000180c2026b981 */ /* 0x000ee2000c1e1900 */
[----:B0-----:R-:W0:Y:S03]  /*2150*/  @!P3 LDC R35, c[0x0][0x3a8] ;  /* 0x0000ea00ff23bb82 */ /* 0x001e260000000800 */
[----:B------:R-:W3:Y:S05]  /*2160*/  @!P2 LDG.E R40, desc[UR12][R32.64+0x1c] ;  /* 0x00001c0c2028a981 */ /* 0x000eea000c1e1900 */
[----:B------:R-:W0:Y:S01]  /*2170*/  @!P2 LDC R44, c[0x0][0x3a4] ;  /* 0x0000e900ff2cab82 */ /* 0x000e220000000800 */
[----:B--2---:R-:W-:-:S04]  /*2180*/  @!P6 FMUL R24, R24, R37 ;  /* 0x000000251818e220 */ /* 0x004fc80000400000 */
[----:B----4-:R-:W-:Y:S01]  /*2190*/  @!P6 FFMA R37, R25, R41, R24 ;  /* 0x000000291925e223 */ /* 0x010fe20000000018 */
[----:B-1----:R-:W-:Y:S01]  /*21a0*/  @!P4 FMUL R39, R39, R42 ;  /* 0x0000002a2727c220 */ /* 0x002fe20000400000 */
[----:B------:R-:W-:Y:S01]  /*21b0*/  VIADD R41, R108, 0x1 ;  /* 0x000000016c297836 */ /* 0x000fe20000000000 */
[----:B------:R-:W1:Y:S02]  /*21c0*/  @!P3 LDC R42, c[0x0][0x3a4] ;  /* 0x0000e900ff2abb82 */ /* 0x000e640000000800 */
[----:B---3--:R-:W-:Y:S01]  /*21d0*/  @!P4 FFMA R39, R22, R43, R39 ;  /* 0x0000002b1627c223 */ /* 0x008fe20000000027 */
[----:B------:R2:W-:Y:S01]  /*21e0*/  @!P6 STG.E desc[UR12][R32.64+0x10], R37 ;  /* 0x000010252000e986 */ /* 0x0005e2000c10190c */
[----:B------:R-:W-:Y:S02]  /*21f0*/  ISETP.GE.AND P6, PT, R41, UR6, PT ;  /* 0x0000000629007c0c */ /* 0x000fe4000bfc6270 */
[----:B------:R-:W-:Y:S01]  /*2200*/  IADD3 R22, PT, PT, R36, UR7, RZ ;  /* 0x0000000724167c10 */ /* 0x000fe2000fffe0ff */
[----:B------:R-:W-:Y:S01]  /*2210*/  @!P4 STG.E desc[UR12][R32.64+0x14], R39 ;  /* 0x000014272000c986 */ /* 0x000fe2000c10190c */
[----:B------:R-:W-:Y:S01]  /*2220*/  ISETP.GE.OR P4, PT, R109, UR7, P6 ;  /* 0x000000076d007c0c */ /* 0x000fe2000b786670 */
[----:B------:R-:W3:-:S12]  /*2230*/  @!P2 LDC R43, c[0x0][0x3a8] ;  /* 0x0000ea00ff2bab82 */ /* 0x000ed80000000800 */
[----:B------:R-:W4:Y:S01]  /*2240*/  @!P4 LDC.64 R24, c[0x0][0x390] ;  /* 0x0000e400ff18cb82 */ /* 0x000f220000000a00 */
[----:B--2---:R-:W-:-:S07]  /*2250*/  @!P4 IMAD.IADD R37, R109, 0x1, R22 ;  /* 0x000000016d25c824 */ /* 0x004fce00078e0216 */
[----:B------:R-:W2:Y:S01]  /*2260*/  @!P4 LDC R36, c[0x0][0x3a4] ;  /* 0x0000e900ff24cb82 */ /* 0x000ea20000000800 */
[----:B0-----:R-:W-:Y:S01]  /*2270*/  @!P3 FMUL R38, R38, R35 ;  /* 0x000000232626b220 */ /* 0x001fe20000400000 */
[----:B---3--:R-:W-:-:S03]  /*2280*/  @!P2 FMUL R35, R40, R43 ;  /* 0x0000002b2823a220 */ /* 0x008fc60000400000 */
[----:B-1----:R-:W-:Y:S01]  /*2290*/  @!P3 FFMA R23, R23, R42, R38 ;  /* 0x0000002a1717b223 */ /* 0x002fe20000000026 */
[----:B------:R-:W-:-:S04]  /*22a0*/  @!P2 FFMA R35, R20, R44, R35 ;  /* 0x0000002c1423a223 */ /* 0x000fc80000000023 */
[----:B------:R-:W-:Y:S01]  /*22b0*/  @!P3 STG.E desc[UR12][R32.64+0x18], R23 ;  /* 0x000018172000b986 */ /* 0x000fe2000c10190c */
[----:B----4-:R-:W-:-:S03]  /*22c0*/  @!P4 IMAD.WIDE R24, R37, 0x4, R24 ;  /* 0x000000042518c825 */ /* 0x010fc600078e0218 */
[----:B------:R0:W-:Y:S01]  /*22d0*/  @!P2 STG.E desc[UR12][R32.64+0x1c], R35 ;  /* 0x00001c232000a986 */ /* 0x0001e2000c10190c */
[----:B------:R-:W1:Y:S03]  /*22e0*/  @!P4 LDC R37, c[0x0][0x3a8] ;  /* 0x0000ea00ff25cb82 */ /* 0x000e660000000800 */
[----:B------:R-:W1:Y:S01]  /*22f0*/  @!P4 LDG.E R20, desc[UR12][R24.64] ;  /* 0x0000000c1814c981 */ /* 0x000e62000c1e1900 */
[----:B------:R-:W-:-:S13]  /*2300*/  ISETP.GE.OR P2, PT, R41, UR6, P5 ;  /* 0x0000000629007c0c */ /* 0x000fda000af46670 */
[----:B0-----:R-:W0:Y:S01]  /*2310*/  @!P2 LDC R33, c[0x0][0x3a4] ;  /* 0x0000e900ff21ab82 */ /* 0x001e220000000800 */
[----:B-1----:R-:W-:-:S04]  /*2320*/  @!P4 FMUL R20, R20, R37 ;  /* 0x000000251414c220 */ /* 0x002fc80000400000 */
[----:B--2---:R-:W-:Y:S01]  /*2330*/  @!P4 FFMA R37, R21, R36, R20 ;  /* 0x000000241525c223 */ /* 0x004fe20000000014 */
[----:B------:R-:W-:-:S04]  /*2340*/  IADD3 R21, P3, PT, R109, R22, RZ ;  /* 0x000000166d157210 */ /* 0x000fc80007f7e0ff */
[----:B------:R1:W-:Y:S01]  /*2350*/  @!P4 STG.E desc[UR12][R24.64], R37 ;  /* 0x000000251800c986 */ /* 0x0003e2000c10190c */
[----:B------:R-:W-:Y:S02]  /*2360*/  LEA.HI.X.SX32 R36, R22, R0, 0x1, P3 ;  /* 0x0000000016247211 */ /* 0x000fe400018f0eff */
[----:B------:R-:W-:Y:S02]  /*2370*/  ISETP.GE.OR P4, PT, R41, UR6, P0 ;  /* 0x0000000629007c0c */ /* 0x000fe40008786670 */
[----:B------:R-:W-:-:S04]  /*2380*/  LEA R20, P3, R21, UR4, 0x2 ;  /* 0x0000000415147c11 */ /* 0x000fc8000f8610ff */
[----:B------:R-:W-:Y:S02]  /*2390*/  LEA.HI.X R21, R21, UR5, R36, 0x2, P3 ;  /* 0x0000000515157c11 */ /* 0x000fe400098f1424 */
[----:B------:R-:W2:Y:S03]  /*23a0*/  @!P2 LDC R36, c[0x0][0x3a8] ;  /* 0x0000ea00ff24ab82 */ /* 0x000ea60000000800 */
[----:B------:R-:W2:Y:S04]  /*23b0*/  @!P2 LDG.E R23, desc[UR12][R20.64+0x4] ;  /* 0x0000040c1417a981 */ /* 0x000ea8000c1e1900 */
[----:B------:R-:W3:Y:S01]  /*23c0*/  @!P4 LDG.E R32, desc[UR12][R20.64+0x8] ;  /* 0x0000080c1420c981 */ /* 0x000ee2000c1e1900 */
[----:B------:R-:W3:Y:S01]  /*23d0*/  @!P4 LDC R35, c[0x0][0x3a8] ;  /* 0x0000ea00ff23cb82 */ /* 0x000ee20000000800 */
[----:B------:R-:W-:-:S07]  /*23e0*/  ISETP.GE.OR P3, PT, R41, UR6, P1 ;  /* 0x0000000629007c0c */ /* 0x000fce0008f66670 */
[----:B------:R-:W4:Y:S08]  /*23f0*/  @!P4 LDC R38, c[0x0][0x3a4] ;  /* 0x0000e900ff26cb82 */ /* 0x000f300000000800 */
[----:B-1----:R-:W1:Y:S01]  /*2400*/  @!P3 LDC R24, c[0x0][0x3a4] ;  /* 0x0000e900ff18bb82 */ /* 0x002e620000000800 */
[----:B--2---:R-:W-:Y:S01]  /*2410*/  @!P2 FMUL R23, R23, R36 ;  /* 0x000000241717a220 */ /* 0x004fe20000400000 */
[----:B---3--:R-:W-:-:S03]  /*2420*/  @!P4 FMUL R25, R32, R35 ;  /* 0x000000232019c220 */ /* 0x008fc60000400000 */
[----:B0-----:R-:W-:-:S03]  /*2430*/  @!P2 FFMA R23, R18, R33, R23 ;  /* 0x000000211217a223 */ /* 0x001fc60000000017 */
[----:B------:R-:W0:Y:S01]  /*2440*/  @!P3 LDC R33, c[0x0][0x3a8] ;  /* 0x0000ea00ff21bb82 */ /* 0x000e220000000800 */
[----:B----4-:R-:W-:Y:S01]  /*2450*/  @!P4 FFMA R25, R16, R38, R25 ;  /* 0x000000261019c223 */ /* 0x010fe20000000019 */
        /* <DEDUP_REMOVED lines=27> */
[----:B-1----:R-:W-:Y:S01]  /*2610*/  IADD3 R23, PT, PT, R108, 0x2, RZ ;  /* 0x000000026c177810 */ /* 0x002fe20007ffe0ff */
[----:B------:R-:W-:-:S03]  /*2620*/  VIADD R22, R22, UR7 ;  /* 0x0000000716167c36 */ /* 0x000fc60008000000 */
        /* <DEDUP_REMOVED lines=63> */
[----:B0-----:R-:W3:Y:S01]  /*2a20*/  @!P4 LDG.E R9, desc[UR12][R14.64+0x18] ;  /* 0x0000180c0e09c981 */ /* 0x001ee2000c1e1900 */
[----:B------:R-:W3:Y:S01]  /*2a30*/  @!P4 LDC R10, c[0x0][0x3a8] ;  /* 0x0000ea00ff0acb82 */ /* 0x000ee20000000800 */
[----:B------:R-:W-:-:S05]  /*2a40*/  IADD3 R28, PT, PT, R30, UR7, RZ ;  /* 0x000000071e1c7c10 */ /* 0x000fca000fffe0ff */
[----:B------:R-:W-:Y:S02]  /*2a50*/  VIADD R26, R28, UR7 ;  /* 0x000000071c1a7c36 */ /* 0x000fe40008000000 */
[----:B------:R-:W0:Y:S03]  /*2a60*/  @!P4 LDC R11, c[0x0][0x3a4] ;  /* 0x0000e900ff0bcb82 */ /* 0x000e260000000800 */
[----:B------:R-:W-:-:S05]  /*2a70*/  IADD3 R24, PT, PT, R26, UR7, RZ ;  /* 0x000000071a187c10 */ /* 0x000fca000fffe0ff */
[----:B------:R-:W-:Y:S02]  /*2a80*/  VIADD R22, R24, UR7 ;  /* 0x0000000718167c36 */ /* 0x000fe40008000000 */
        /* <DEDUP_REMOVED lines=28> */
[----:B--2---:R-:W-:Y:S01]  /*2c50*/  @!P6 FMUL R3, R0, R3 ;  /* 0x000000030003e220 */ /* 0x004fe20000400000 */
[----:B------:R-:W-:-:S03]  /*2c60*/  IADD3 R0, PT, PT, R108, 0x3, RZ ;  /* 0x000000036c007810 */ /* 0x000fc60007ffe0ff */
[----:B0-----:R-:W-:-:S05]  /*2c70*/  @!P6 FFMA R3, R8, R5, R3 ;  /* 0x000000050803e223 */ /* 0x001fca0000000003 */
        /* <DEDUP_REMOVED lines=40> */
[----:B------:R-:W-:Y:S01]  /*2f00*/  @!P6 STG.E desc[UR12][R20.64+0x10], R71 ;  /* 0x000010471400e986 */ /* 0x000fe2000c10190c */
        /* <DEDUP_REMOVED lines=20> */
[----:B------:R-:W-:-:S03]  /*3050*/  IADD3 R0, PT, PT, R108, 0x4, RZ ;  /* 0x000000046c007810 */ /* 0x000fc60007ffe0ff */
[----:B-1----:R-:W-:-:S05]  /*3060*/  @!P6 FFMA R5, R74, R2, R3 ;  /* 0x000000024a05e223 */ /* 0x002fca0000000003 */
        /* <DEDUP_REMOVED lines=190> */
[----:B------:R-:W-:-:S07]  /*3c50*/  @!P6 IMAD.IADD R109, R109, 0x1, R22 ;  /* 0x000000016d6de824 */ /* 0x000fce00078e0216 */
        /* <DEDUP_REMOVED lines=39> */
.L_x_46:
[----:B------:R-:W-:Y:S05]  /*3ed0*/  BSYNC.RECONVERGENT B0 ;  /* 0x0000000000007941 */ /* 0x000fea0003800200 */
.L_x_45:
        /* <DEDUP_REMOVED lines=22> */
.L_x_47:
        /* <DEDUP_REMOVED lines=12> */
.L_x_833:


//--------------------- .text._Z17sgemm_warp_tilingILi128ELi64ELi8ELi32ELi64ELi8ELi8EEvPKfS1_Pfiiiff --------------------------
	.section	.text._Z17sgemm_warp_tilingILi128ELi64ELi8ELi32ELi64ELi8ELi8EEvPKfS1_Pfiiiff,"ax",@progbits
	.align	128
        .global         _Z17sgemm_warp_tilingILi128ELi64ELi8ELi32ELi64ELi8ELi8EEvPKfS1_Pfiiiff
        .type           _Z17sgemm_warp_tilingILi128ELi64ELi8ELi32ELi64ELi8ELi8EEvPKfS1_Pfiiiff,@function
        .size           _Z17sgemm_warp_tilingILi128ELi64ELi8ELi32ELi64ELi8ELi8EEvPKfS1_Pfiiiff,(.L_x_834 - _Z17sgemm_warp_tilingILi128ELi64ELi8ELi32ELi64ELi8ELi8EEvPKfS1_Pfiiiff)
        .other          _Z17sgemm_warp_tilingILi128ELi64ELi8ELi32ELi64ELi8ELi8EEvPKfS1_Pfiiiff,@"STO_CUDA_ENTRY STV_DEFAULT"
_Z17sgemm_warp_tilingILi128ELi64ELi8ELi32ELi64ELi8ELi8EEvPKfS1_Pfiiiff:
.text._Z17sgemm_warp_tilingILi128ELi64ELi8ELi32ELi64ELi8ELi8EEvPKfS1_Pfiiiff:
        /* <DEDUP_REMOVED lines=10> */
[----:B------:R-:W-:Y:S01]  /*00a0*/  CS2R R100, SRZ ;  /* 0x0000000000647805 */ /* 0x000fe2000001ff00 */
[----:B------:R-:W4:Y:S01]  /*00b0*/  LDC R111, c[0x0][0x364] ;  /* 0x0000d900ff6f7b82 */ /* 0x000f220000000800 */
[----:B------:R-:W-:Y:S01]  /*00c0*/  IMAD.MOV.U32 R105, RZ, RZ, RZ ;  /* 0x000000ffff697224 */ /* 0x000fe200078e00ff */
[----:B------:R-:W-:-:S02]  /*00d0*/  CS2R R98, SRZ ;  /* 0x0000000000627805 */ /* 0x000fc4000001ff00 */
[----:B------:R-:W-:Y:S02]  /*00e0*/  CS2R R96, SRZ ;  /* 0x0000000000607805 */ /* 0x000fe4000001ff00 */
[----:B------:R-:W-:Y:S02]  /*00f0*/  CS2R R94, SRZ ;  /* 0x00000000005e7805 */ /* 0x000fe4000001ff00 */
[----:B------:R-:W-:Y:S02]  /*0100*/  CS2R R92, SRZ ;  /* 0x00000000005c7805 */ /* 0x000fe4000001ff00 */
[----:B------:R-:W-:Y:S02]  /*0110*/  CS2R R90, SRZ ;  /* 0x00000000005a7805 */ /* 0x000fe4000001ff00 */
[----:B------:R-:W-:Y:S02]  /*0120*/  CS2R R88, SRZ ;  /* 0x0000000000587805 */ /* 0x000fe4000001ff00 */
[----:B------:R-:W-:Y:S01]  /*0130*/  CS2R R86, SRZ ;  /* 0x0000000000567805 */ /* 0x000fe2000001ff00 */
[----:B-1----:R-:W-:Y:S01]  /*0140*/  UISETP.GE.AND UP0, UPT, UR7, -0x6, UPT ;  /* 0xfffffffa0700788c */ /* 0x002fe2000bf06270 */
        /* <DEDUP_REMOVED lines=15> */
[----:B------:R-:W-:Y:S01]  /*0240*/  CS2R R18, SRZ ;  /* 0x0000000000127805 */ /* 0x000fe2000001ff00 */
[----:B0-----:R-:W-:Y:S01]  /*0250*/  IMAD R108, R3, UR4, R108 ;  /* 0x00000004036c7c24 */ /* 0x001fe2000f8e026c */
[----:B------:R-:W-:Y:S02]  /*0260*/  CS2R R2, SRZ ;  /* 0x0000000000027805 */ /* 0x000fe4000001ff00 */
[----:B------:R-:W-:Y:S02]  /*0270*/  CS2R R20, SRZ ;  /* 0x0000000000147805 */ /* 0x000fe4000001ff00 */
[----:B------:R-:W-:-:S02]  /*0280*/  CS2R R22, SRZ ;  /* 0x0000000000167805 */ /* 0x000fc4000001ff00 */
[----:B------:R-:W-:Y:S02]  /*0290*/  CS2R R24, SRZ ;  /* 0x0000000000187805 */ /* 0x000fe4000001ff00 */
[----:B------:R-:W-:Y:S01]  /*02a0*/  SHF.R.U32.HI R106, RZ, 0x3, R108 ;  /* 0x00000003ff6a7819 */ /* 0x000fe2000001166c */
[----:B------:R-:W-:Y:S01]  /*02b0*/  IMAD.MOV.U32 R45, RZ, RZ, RZ ;  /* 0x000000ffff2d7224 */ /* 0x000fe200078e00ff */
[----:B------:R-:W-:Y:S01]  /*02c0*/  MOV R27, RZ ;  /* 0x000000ff001b7202 */ /* 0x000fe20000000f00 */
[----:B------:R-:W-:Y:S01]  /*02d0*/  IMAD.MOV.U32 R49, RZ, RZ, RZ ;  /* 0x000000ffff317224 */ /* 0x000fe200078e00ff */
[C---:B------:R-:W-:Y:S01]  /*02e0*/  LOP3.LUT R109, R108.reuse, 0x3ffe0, RZ, 0xc0, !PT ;  /* 0x0003ffe06c6d7812 */ /* 0x040fe200078ec0ff */
[----:B----4-:R-:W-:Y:S01]  /*02f0*/  IMAD R111, R111, UR4, RZ ;  /* 0x000000046f6f7c24 */ /* 0x010fe2000f8e02ff */
[----:B------:R-:W-:Y:S01]  /*0300*/  LOP3.LUT R104, R108, 0x7, RZ, 0xc0, !PT ;  /* 0x000000076c687812 */ /* 0x000fe200078ec0ff */
[----:B------:R-:W0:Y:S01]  /*0310*/  LDCU.64 UR12, c[0x0][0x358] ;  /* 0x00006b00ff0c77ac */ /* 0x000e220008000a00 */
[----:B------:R-:W-:Y:S01]  /*0320*/  LOP3.LUT R106, R106, 0x3, RZ, 0xc0, !PT ;  /* 0x000000036a6a7812 */ /* 0x000fe200078ec0ff */
[----:B--2---:R-:W-:Y:S01]  /*0330*/  USHF.L.U32 UR5, UR5, 0x6, URZ ;  /* 0x0000000605057899 */ /* 0x004fe200080006ff */
[----:B---3--:R-:W-:Y:S11]  /*0340*/  BRA.U !UP0, `(.L_x_48) ;  /* 0x0000001908687547 */ /* 0x008ff6000b800000 */
[----:B------:R-:W1:Y:S01]  /*0350*/  I2F.U32.RP R30, R111 ;  /* 0x0000006f001e7306 */ /* 0x000e620000209000 */
[----:B------:R-:W2:Y:S01]  /*0360*/  S2UR UR6, SR_CgaCtaId ;  /* 0x00000000000679c3 */ /* 0x000ea20000008800 */
[--C-:B------:R-:W-:Y:S01]  /*0370*/  IMAD.IADD R26, R108, 0x1, R111.reuse ;  /* 0x000000016c1a7824 */ /* 0x100fe200078e026f */
[----:B------:R-:W-:Y:S01]  /*0380*/  UMOV UR4, 0x400 ;  /* 0x0000040000047882 */ /* 0x000fe20000000000 */
[----:B------:R-:W-:Y:S01]  /*0390*/  IMAD.MOV R33, RZ, RZ, -R111 ;  /* 0x000000ffff217224 */ /* 0x000fe200078e0a6f */
[----:B------:R-:W-:Y:S01]  /*03a0*/  SHF.R.U32.HI R35, RZ, 0x1, R108 ;  /* 0x00000001ff237819 */ /* 0x000fe2000001166c */
[----:B------:R-:W-:Y:S01]  /*03b0*/  IMAD.IADD R50, R111, 0x1, R26 ;  /* 0x000000016f327824 */ /* 0x000fe200078e021a */
[C---:B------:R-:W-:Y:S01]  /*03c0*/  ISETP.GE.U32.AND P1, PT, R26.reuse, 0x80, PT ;  /* 0x000000801a00780c */ /* 0x040fe20003f26070 */
[----:B------:R-:W-:Y:S01]  /*03d0*/  IMAD.MOV.U32 R63, RZ, RZ, RZ ;  /* 0x000000ffff3f7224 */ /* 0x000fe200078e00ff */
[C---:B------:R-:W-:Y:S02]  /*03e0*/  ISETP.GE.U32.AND P0, PT, R26.reuse, 0x100, PT ;  /* 0x000001001a00780c */ /* 0x040fe40003f06070 */
[----:B------:R-:W-:-:S02]  /*03f0*/  VIMNMX.U32 R32, PT, PT, R26, 0x80, !PT ;  /* 0x000000801a207848 */ /* 0x000fc40007fe0000 */
[----:B------:R-:W-:Y:S01]  /*0400*/  SEL R61, RZ, 0x1, P1 ;  /* 0x00000001ff3d7807 */ /* 0x000fe20000800000 */
[----:B-1----:R-:W1:Y:S01]  /*0410*/  MUFU.RCP R30, R30 ;  /* 0x0000001e001e7308 */ /* 0x002e620000001000 */
[----:B------:R-:W-:Y:S02]  /*0420*/  SEL R31, RZ, 0x1, P0 ;  /* 0x00000001ff1f7807 */ /* 0x000fe40000000000 */
[C---:B------:R-:W-:Y:S02]  /*0430*/  LEA R37, R0.reuse, R35, 0x7 ;  /* 0x0000002300257211 */ /* 0x040fe400078e38ff */
[----:B------:R-:W-:Y:S02]  /*0440*/  SHF.R.U32.HI R59, RZ, 0x1, R50 ;  /* 0x00000001ff3b7819 */ /* 0x000fe40000011632 */
[----:B------:R-:W-:Y:S02]  /*0450*/  SHF.R.U32.HI R51, RZ, 0x1, R26 ;  /* 0x00000001ff337819 */ /* 0x000fe4000001161a */
[----:B------:R-:W-:Y:S01]  /*0460*/  SHF.R.U32.HI R53, RZ, 0x4, R108 ;  /* 0x00000004ff357819 */ /* 0x000fe2000001166c */
[----:B--2---:R-:W-:Y:S01]  /*0470*/  ULEA UR8, UR6, UR4, 0x18 ;  /* 0x0000000406087291 */ /* 0x004fe2000f8ec0ff */
[----:B------:R-:W-:Y:S01]  /*0480*/  SHF.R.U32.HI R54, RZ, 0x4, R26 ;  /* 0x00000004ff367819 */ /* 0x000fe2000001161a */
[----:B------:R-:W-:Y:S01]  /*0490*/  UIADD3 UR4, UPT, UPT, UR4, 0x1000, URZ ;  /* 0x0000100004047890 */ /* 0x000fe2000fffe0ff */
[----:B------:R-:W-:Y:S01]  /*04a0*/  IMAD R39, R0, 0x80, R51 ;  /* 0x0000008000277824 */ /* 0x000fe200078e0233 */
[----:B------:R-:W-:-:S02]  /*04b0*/  ISETP.NE.U32.AND P2, PT, R111, RZ, PT ;  /* 0x000000ff6f00720c */ /* 0x000fc40003f45070 */
[----:B------:R-:W-:Y:S01]  /*04c0*/  ULEA UR4, UR6, UR4, 0x18 ;  /* 0x0000000406047291 */ /* 0x000fe2000f8ec0ff */
[----:B-1----:R-:W-:Y:S01]  /*04d0*/  IADD3 R28, PT, PT, R30, 0xffffffe, RZ ;  /* 0x0ffffffe1e1c7810 */ /* 0x002fe20007ffe0ff */
[----:B------:R-:W-:Y:S01]  /*04e0*/  IMAD.SHL.U32 R30, R108, 0x800, RZ ;  /* 0x000008006c1e7824 */ /* 0x000fe200078e00ff */
[----:B------:R-:W-:Y:S02]  /*04f0*/  SHF.R.U32.HI R57, RZ, 0x4, R50 ;  /* 0x00000004ff397819 */ /* 0x000fe40000011632 */
[----:B------:R1:W2:Y:S01]  /*0500*/  F2I.FTZ.U32.TRUNC.NTZ R29, R28 ;  /* 0x0000001c001d7305 */ /* 0x0002a2000021f000 */
[----:B------:R-:W-:Y:S02]  /*0510*/  LEA R55, R53, UR4, 0x8 ;  /* 0x0000000435377c11 */ /* 0x000fe4000f8e40ff */
[----:B------:R-:W-:Y:S02]  /*0520*/  LOP3.LUT R34, R30, 0x800, RZ, 0xc0, !PT ;  /* 0x000008001e227812 */ /* 0x000fe400078ec0ff */
[----:B------:R-:W-:-:S02]  /*0530*/  VIMNMX.U32 R30, PT, PT, R26, 0x100, !PT ;  /* 0x000001001a1e7848 */ /* 0x000fc40007fe0000 */
[----:B------:R-:W-:Y:S02]  /*0540*/  IADD3 R46, PT, PT, R34, UR8, RZ ;  /* 0x00000008222e7c10 */ /* 0x000fe4000fffe0ff */
[----:B-1----:R-:W-:Y:S02]  /*0550*/  MOV R28, RZ ;  /* 0x000000ff001c7202 */ /* 0x002fe40000000f00 */
[-C--:B------:R-:W-:Y:S02]  /*0560*/  IADD3 R34, PT, PT, R32, -R26.reuse, -R61 ;  /* 0x8000001a20227210 */ /* 0x080fe40007ffe83d */
[----:B------:R-:W-:Y:S01]  /*0570*/  IADD3 R30, PT, PT, R30, -R26, -R31 ;  /* 0x8000001a1e1e7210 */ /* 0x000fe20007ffe81f */
[----:B--2---:R-:W-:Y:S01]  /*0580*/  IMAD R33, R33, R29, RZ ;  /* 0x0000001d21217224 */ /* 0x004fe200078e02ff */
[----:B------:R-:W-:Y:S02]  /*0590*/  LEA R46, R35, R46, 0x2 ;  /* 0x0000002e232e7211 */ /* 0x000fe400078e10ff */
[----:B------:R-:W-:Y:S01]  /*05a0*/  LEA R56, R54, UR4, 0x8 ;  /* 0x0000000436387c11 */ /* 0x000fe2000f8e40ff */
[----:B------:R-:W-:Y:S01]  /*05b0*/  IMAD.HI.U32 R33, R29, R33, R28 ;  /* 0x000000211d217227 */ /* 0x000fe200078e001c */
[----:B------:R-:W-:-:S02]  /*05c0*/  SHF.L.U32 R29, R108, 0x2, RZ ;  /* 0x000000026c1d7819 */ /* 0x000fc400000006ff */
[----:B------:R-:W-:Y:S01]  /*05d0*/  LEA R58, R57, UR4, 0x8 ;  /* 0x00000004393a7c11 */ /* 0x000fe2000f8e40ff */
[C---:B------:R-:W-:Y:S01]  /*05e0*/  IMAD.SHL.U32 R28, R26.reuse, 0x4, RZ ;  /* 0x000000041a1c7824 */ /* 0x040fe200078e00ff */
[----:B------:R-:W-:Y:S01]  /*05f0*/  LOP3.LUT R44, R29, 0x4, RZ, 0xc0, !PT ;  /* 0x000000041d2c7812 */ /* 0x000fe200078ec0ff */
[----:B------:R-:W-:Y:S01]  /*0600*/  IMAD.HI.U32 R36, R33, R34, RZ ;  /* 0x0000002221247227 */ /* 0x000fe200078e00ff */
[----:B------:R-:W-:Y:S01]  /*0610*/  UIADD3 UR4, UPT, UPT, UR7, -0x1, URZ ;  /* 0xffffffff07047890 */ /* 0x000fe2000fffe0ff */
[----:B------:R-:W-:Y:S02]  /*0620*/  LOP3.LUT R64, R29, 0x3c, RZ, 0xc0, !PT ;  /* 0x0000003c1d407812 */ /* 0x000fe400078ec0ff */
[----:B------:R-:W-:Y:S01]  /*0630*/  IMAD.HI.U32 R32, R33, R30, RZ ;  /* 0x0000001e21207227 */ /* 0x000fe200078e00ff */
[----:B------:R-:W-:Y:S01]  /*0640*/  SHF.L.U32 R33, R26, 0xb, RZ ;  /* 0x0000000b1a217819 */ /* 0x000fe200000006ff */
[----:B------:R-:W-:Y:S01]  /*0650*/  USHF.R.S32.HI UR6, URZ, 0x1f, UR4 ;  /* 0x0000001fff067899 */ /* 0x000fe20008011404 */
[----:B------:R-:W-:Y:S01]  /*0660*/  LOP3.LUT R48, R28, 0x4, RZ, 0xc0, !PT ;  /* 0x000000041c307812 */ /* 0x000fe200078ec0ff */
[----:B------:R-:W-:Y:S01]  /*0670*/  IMAD R44, R37, UR7, R44 ;  /* 0x00000007252c7c24 */ /* 0x000fe2000f8e022c */
[----:B------:R-:W-:Y:S01]  /*0680*/  IADD3 R37, PT, PT, -R36, RZ, RZ ;  /* 0x000000ff24257210 */ /* 0x000fe20007ffe1ff */
[----:B------:R-:W-:Y:S01]  /*0690*/  IMAD.MOV R35, RZ, RZ, -R32 ;  /* 0x000000ffff237224 */ /* 0x000fe200078e0a20 */
[----:B------:R-:W-:Y:S01]  /*06a0*/  LOP3.LUT R33, R33, 0x800, RZ, 0xc0, !PT ;  /* 0x0000080021217812 */ /* 0x000fe200078ec0ff */
[----:B------:R-:W-:Y:S01]  /*06b0*/  ULEA.HI UR6, UR6, UR4, URZ, 0x3 ;  /* 0x0000000406067291 */ /* 0x000fe2000f8f18ff */
[----:B------:R-:W-:Y:S01]  /*06c0*/  LOP3.LUT R66, R28, 0x3c, RZ, 0xc0, !PT ;  /* 0x0000003c1c427812 */ /* 0x000fe200078ec0ff */
[----:B------:R-:W-:Y:S01]  /*06d0*/  IMAD R30, R111, R35, R30 ;  /* 0x000000236f1e7224 */ /* 0x000fe200078e021e */
[----:B------:R-:W-:Y:S01]  /*06e0*/  IADD3 R38, PT, PT, R33, UR8, RZ ;  /* 0x0000000821267c10 */ /* 0x000fe2000fffe0ff */
[----:B------:R-:W-:Y:S01]  /*06f0*/  IMAD R34, R111, R37, R34 ;  /* 0x000000256f227224 */ /* 0x000fe200078e0222 */
[----:B------:R-:W-:Y:S01]  /*0700*/  SHF.L.U32 R37, R26, 0x4, RZ ;  /* 0x000000041a257819 */ /* 0x000fe200000006ff */
[----:B------:R-:W-:Y:S01]  /*0710*/  IMAD.SHL.U32 R35, R50, 0x4, RZ ;  /* 0x0000000432237824 */ /* 0x000fe200078e00ff */
[-C--:B------:R-:W-:Y:S01]  /*0720*/  ISETP.GE.U32.AND P0, PT, R30, R111.reuse, PT ;  /* 0x0000006f1e00720c */ /* 0x080fe20003f06070 */
[----:B------:R-:W-:Y:S01]  /*0730*/  IMAD R33, R0, 0x80, R59 ;  /* 0x0000008000217824 */ /* 0x000fe200078e023b */
[----:B------:R-:W-:Y:S01]  /*0740*/  ISETP.GE.U32.AND P3, PT, R34, R111, PT ;  /* 0x0000006f2200720c */ /* 0x000fe20003f66070 */
[----:B------:R-:W-:Y:S01]  /*0750*/  IMAD R48, R39, UR7, R48 ;  /* 0x0000000727307c24 */ /* 0x000fe2000f8e0230 */
[----:B------:R-:W-:Y:S01]  /*0760*/  LOP3.LUT R52, R35, 0x4, RZ, 0xc0, !PT ;  /* 0x0000000423347812 */ /* 0x000fe200078ec0ff */
[----:B------:R-:W-:Y:S01]  /*0770*/  VIADD R64, R64, UR5 ;  /* 0x0000000540407c36 */ /* 0x000fe20008000000 */
[----:B------:R-:W-:Y:S01]  /*0780*/  LEA R51, R51, R38, 0x2 ;  /* 0x0000002633337211 */ /* 0x000fe200078e10ff */
[----:B------:R-:W-:Y:S01]  /*0790*/  VIADD R66, R66, UR5 ;  /* 0x0000000542427c36 */ /* 0x000fe20008000000 */
[----:B------:R-:W-:Y:S01]  /*07a0*/  LOP3.LUT R37, R37, 0xf0, RZ, 0xc0, !PT ;  /* 0x000000f025257812 */ /* 0x000fe200078ec0ff */
[----:B------:R-:W-:Y:S01]  /*07b0*/  IMAD R52, R33, UR7, R52 ;  /* 0x0000000721347c24 */ /* 0x000fe2000f8e0234 */
[----:B------:R-:W-:Y:S01]  /*07c0*/  LOP3.LUT R67, R35, 0x3c, RZ, 0xc0, !PT ;  /* 0x0000003c23437812 */ /* 0x000fe200078ec0ff */
[----:B------:R-:W-:Y:S01]  /*07d0*/  IMAD.SHL.U32 R33, R108, 0x10, RZ ;  /* 0x000000106c217824 */ /* 0x000fe200078e00ff */
[----:B------:R-:W-:Y:S01]  /*07e0*/  IADD3 R56, PT, PT, R56, R37, RZ ;  /* 0x0000002538387210 */ /* 0x000fe20007ffe0ff */
[----:B------:R-:W-:Y:S01]  /*07f0*/  @P0 IMAD.IADD R30, R30, 0x1, -R111 ;  /* 0x000000011e1e0824 */ /* 0x000fe200078e0a6f */
[----:B------:R-:W-:Y:S01]  /*0800*/  LEA R62, R106, R109, 0x3 ;  /* 0x0000006d6a3e7211 */ /* 0x000fe200078e18ff */
[----:B------:R-:W-:Y:S01]  /*0810*/  @P0 VIADD R32, R32, 0x1 ;  /* 0x0000000120200836 */ /* 0x000fe20000000000 */
[----:B------:R-:W-:Y:S01]  /*0820*/  @P3 IADD3 R34, PT, PT, -R111, R34, RZ ;  /* 0x000000226f223210 */ /* 0x000fe20007ffe1ff */
[----:B------:R-:W-:Y:S01]  /*0830*/  USHF.R.S32.HI UR6, URZ, 0x3, UR6 ;  /* 0x00000003ff067899 */ /* 0x000fe20008011406 */
[-C--:B------:R-:W-:Y:S01]  /*0840*/  ISETP.GE.U32.AND P1, PT, R30, R111.reuse, PT ;  /* 0x0000006f1e00720c */ /* 0x080fe20003f26070 */
[----:B------:R-:W-:Y:S01]  /*0850*/  IMAD.SHL.U32 R30, R50, 0x800, RZ ;  /* 0x00000800321e7824 */ /* 0x000fe200078e00ff */
[----:B------:R-:W-:-:S02]  /*0860*/  ISETP.GE.U32.AND P4, PT, R34, R111, PT ;  /* 0x0000006f2200720c */ /* 0x000fc40003f86070 */
[----:B------:R-:W-:Y:S02]  /*0870*/  @P3 IADD3 R36, PT, PT, R36, 0x1, RZ ;  /* 0x0000000124243810 */ /* 0x000fe40007ffe0ff */
[----:B------:R-:W-:Y:S02]  /*0880*/  LOP3.LUT R38, R33, 0xf0, RZ, 0xc0, !PT ;  /* 0x000000f021267812 */ /* 0x000fe400078ec0ff */
[----:B------:R-:W-:Y:S02]  /*0890*/  LOP3.LUT R33, RZ, R111, RZ, 0x33, !PT ;  /* 0x0000006fff217212 */ /* 0x000fe400078e33ff */
[----:B------:R-:W-:Y:S01]  /*08a0*/  LOP3.LUT R30, R30, 0x800, RZ, 0xc0, !PT ;  /* 0x000008001e1e7812 */ /* 0x000fe200078ec0ff */
[----:B------:R-:W-:Y:S01]  /*08b0*/  IMAD.IADD R55, R55, 0x1, R38 ;  /* 0x0000000137377824 */ /* 0x000fe200078e0226 */
[----:B------:R-:W-:Y:S01]  /*08c0*/  SHF.L.U32 R34, R50, 0x4, RZ ;  /* 0x0000000432227819 */ /* 0x000fe200000006ff */
[----:B------:R-:W-:Y:S01]  /*08d0*/  @P1 VIADD R32, R32, 0x1 ;  /* 0x0000000120201836 */ /* 0x000fe20000000000 */
[----:B------:R-:W-:Y:S01]  /*08e0*/  MOV R102, RZ ;  /* 0x000000ff00667202 */ /* 0x000fe20000000f00 */
[----:B------:R-:W-:Y:S01]  /*08f0*/  VIADD R30, R30, UR8 ;  /* 0x000000081e1e7c36 */ /* 0x000fe20008000000 */
[----:B------:R-:W-:-:S02]  /*0900*/  @P4 IADD3 R36, PT, PT, R36, 0x1, RZ ;  /* 0x0000000124244810 */ /* 0x000fc40007ffe0ff */
[----:B------:R-:W-:Y:S01]  /*0910*/  SEL R60, R33, R32, !P2 ;  /* 0x00000020213c7207 */ /* 0x000fe20005000000 */
[----:B------:R-:W-:Y:S01]  /*0920*/  IMAD R59, R59, 0x4, R30 ;  /* 0x000000043b3b7824 */ /* 0x000fe200078e021e */
[----:B------:R-:W-:Y:S02]  /*0930*/  SEL R36, R33, R36, !P2 ;  /* 0x0000002421247207 */ /* 0x000fe40005000000 */
[----:B------:R-:W-:Y:S02]  /*0940*/  LOP3.LUT R37, R34, 0xf0, RZ, 0xc0, !PT ;  /* 0x000000f022257812 */ /* 0x000fe400078ec0ff */
[----:B------:R-:W-:Y:S01]  /*0950*/  IADD3 R60, PT, PT, R31, R60, RZ ;  /* 0x0000003c1f3c7210 */ /* 0x000fe20007ffe0ff */
[----:B------:R-:W-:Y:S01]  /*0960*/  IMAD.IADD R61, R61, 0x1, R36 ;  /* 0x000000013d3d7824 */ /* 0x000fe200078e0224 */
[----:B------:R-:W-:Y:S02]  /*0970*/  IADD3 R58, PT, PT, R58, R37, RZ ;  /* 0x000000253a3a7210 */ /* 0x000fe40007ffe0ff */
[----:B------:R-:W-:-:S02]  /*0980*/  IADD3 R65, PT, PT, R111, R50, RZ ;  /* 0x000000326f417210 */ /* 0x000fc40007ffe0ff */
[----:B------:R-:W-:Y:S02]  /*0990*/  IADD3 R67, PT, PT, R67, UR5, RZ ;  /* 0x0000000543437c10 */ /* 0x000fe4000fffe0ff */
[----:B------:R-:W-:Y:S02]  /*09a0*/  LOP3.LUT R68, R60, 0x3, RZ, 0xc0, !PT ;  /* 0x000000033c447812 */ /* 0x000fe400078ec0ff */
[----:B------:R-:W-:-:S07]  /*09b0*/  LOP3.LUT R69, R61, 0x3, RZ, 0xc0, !PT ;  /* 0x000000033d457812 */ /* 0x000fce00078ec0ff */
.L_x_60:
[----:B------:R-:W-:Y:S01]  /*09c0*/  ISETP.GT.U32.AND P0, PT, R108, 0xff, PT ;  /* 0x000000ff6c00780c */ /* 0x000fe20003f04070 */
[----:B------:R-:W1:Y:S01]  /*09d0*/  LDCU UR4, c[0x0][0x3a0] ;  /* 0x00007400ff0477ac */ /* 0x000e620008000800 */
[----:B------:R-:W-:Y:S11]  /*09e0*/  BSSY.RECONVERGENT B0, `(.L_x_49) ;  /* 0x0000078000007945 */ /* 0x000ff60003800200 */
[----:B------:R-:W-:Y:S05]  /*09f0*/  @P0 BRA `(.L_x_50) ;  /* 0x0000000400d80947 */ /* 0x000fea0003800000 */
[----:B------:R-:W-:Y:S01]  /*0a00*/  ISETP.NE.AND P0, PT, R68, 0x3, PT ;  /* 0x000000034400780c */ /* 0x000fe20003f05270 */
[----:B------:R-:W-:Y:S01]  /*0a10*/  BSSY.RECONVERGENT B1, `(.L_x_51) ;  /* 0x0000020000017945 */ /* 0x000fe20003800200 */
[----:B------:R-:W-:-:S11]  /*0a20*/  IMAD.MOV.U32 R124, RZ, RZ, R108 ;  /* 0x000000ffff7c7224 */ /* 0x000fd600078e006c */
[----:B------:R-:W-:Y:S05]  /*0a30*/  @!P0 BRA `(.L_x_52) ;  /* 0x0000000000748947 */ /* 0x000fea0003800000 */
[----:B------:R-:W2:Y:S01]  /*0a40*/  LDC.64 R32, c[0x0][0x380] ;  /* 0x0000e000ff207b82 */ /* 0x000ea20000000a00 */
[----:B------:R-:W-:-:S05]  /*0a50*/  LEA R29, R63, R44, 0x3 ;  /* 0x0000002c3f1d7211 */ /* 0x000fca00078e18ff */
[----:B--2---:R-:W-:-:S06]  /*0a60*/  IMAD.WIDE R28, R29, 0x4, R32 ;  /* 0x000000041d1c7825 */ /* 0x004fcc00078e0220 */
[----:B0-----:R-:W2:Y:S01]  /*0a70*/  LDG.E.128.CONSTANT R28, desc[UR12][R28.64] ;  /* 0x0000000c1c1c7981 */ /* 0x001ea2000c1e9d00 */
[----:B------:R-:W-:Y:S01]  /*0a80*/  ISETP.NE.AND P0, PT, R68, RZ, PT ;  /* 0x000000ff4400720c */ /* 0x000fe20003f05270 */
[----:B------:R-:W-:Y:S02]  /*0a90*/  IMAD.MOV.U32 R124, RZ, RZ, R26 ;  /* 0x000000ffff7c7224 */ /* 0x000fe400078e001a */
[----:B--2---:R2:W-:Y:S04]  /*0aa0*/  STS [R46], R28 ;  /* 0x0000001c2e007388 */ /* 0x0045e80000000800 */
[----:B------:R2:W-:Y:S04]  /*0ab0*/  STS [R46+0x200], R29 ;  /* 0x0002001d2e007388 */ /* 0x0005e80000000800 */
[----:B------:R2:W-:Y:S04]  /*0ac0*/  STS [R46+0x400], R30 ;  /* 0x0004001e2e007388 */ /* 0x0005e80000000800 */
[----:B------:R2:W-:Y:S01]  /*0ad0*/  STS [R46+0x600], R31 ;  /* 0x0006001f2e007388 */ /* 0x0005e20000000800 */
[----:B------:R-:W-:Y:S05]  /*0ae0*/  @!P0 BRA `(.L_x_52) ;  /* 0x0000000000488947 */ /* 0x000fea0003800000 */
[----:B--2---:R-:W-:-:S05]  /*0af0*/  LEA R29, R63, R48, 0x3 ;  /* 0x000000303f1d7211 */ /* 0x004fca00078e18ff */
[----:B------:R-:W-:-:S06]  /*0b00*/  IMAD.WIDE R28, R29, 0x4, R32 ;  /* 0x000000041d1c7825 */ /* 0x000fcc00078e0220 */
[----:B------:R-:W2:Y:S01]  /*0b10*/  LDG.E.128.CONSTANT R28, desc[UR12][R28.64] ;  /* 0x0000000c1c1c7981 */ /* 0x000ea2000c1e9d00 */
[----:B------:R-:W-:Y:S01]  /*0b20*/  ISETP.NE.AND P0, PT, R68, 0x1, PT ;  /* 0x000000014400780c */ /* 0x000fe20003f05270 */
[----:B------:R-:W-:Y:S02]  /*0b30*/  IMAD.MOV.U32 R124, RZ, RZ, R50 ;  /* 0x000000ffff7c7224 */ /* 0x000fe400078e0032 */
[----:B--2---:R3:W-:Y:S04]  /*0b40*/  STS [R51], R28 ;  /* 0x0000001c33007388 */ /* 0x0047e80000000800 */
[----:B------:R3:W-:Y:S04]  /*0b50*/  STS [R51+0x200], R29 ;  /* 0x0002001d33007388 */ /* 0x0007e80000000800 */
[----:B------:R3:W-:Y:S04]  /*0b60*/  STS [R51+0x400], R30 ;  /* 0x0004001e33007388 */ /* 0x0007e80000000800 */
[----:B------:R3:W-:Y:S01]  /*0b70*/  STS [R51+0x600], R31 ;  /* 0x0006001f33007388 */ /* 0x0007e20000000800 */
[----:B------:R-:W-:Y:S05]  /*0b80*/  @!P0 BRA `(.L_x_52) ;  /* 0x0000000000208947 */ /* 0x000fea0003800000 */
[----:B---3--:R-:W-:-:S05]  /*0b90*/  LEA R29, R63, R52, 0x3 ;  /* 0x000000343f1d7211 */ /* 0x008fca00078e18ff */
[----:B------:R-:W-:-:S06]  /*0ba0*/  IMAD.WIDE R28, R29, 0x4, R32 ;  /* 0x000000041d1c7825 */ /* 0x000fcc00078e0220 */
[----:B------:R-:W2:Y:S01]  /*0bb0*/  LDG.E.128.CONSTANT R28, desc[UR12][R28.64] ;  /* 0x0000000c1c1c7981 */ /* 0x000ea2000c1e9d00 */
[----:B------:R-:W-:-:S03]  /*0bc0*/  IMAD.MOV.U32 R124, RZ, RZ, R65 ;  /* 0x000000ffff7c7224 */ /* 0x000fc600078e0041 */
[----:B--2---:R4:W-:Y:S04]  /*0bd0*/  STS [R59], R28 ;  /* 0x0000001c3b007388 */ /* 0x0049e80000000800 */
[----:B------:R4:W-:Y:S04]  /*0be0*/  STS [R59+0x200], R29 ;  /* 0x0002001d3b007388 */ /* 0x0009e80000000800 */
[----:B------:R4:W-:Y:S04]  /*0bf0*/  STS [R59+0x400], R30 ;  /* 0x0004001e3b007388 */ /* 0x0009e80000000800 */
[----:B------:R4:W-:Y:S02]  /*0c00*/  STS [R59+0x600], R31 ;  /* 0x0006001f3b007388 */ /* 0x0009e40000000800 */
.L_x_52:
[----:B01----:R-:W-:Y:S05]  /*0c10*/  BSYNC.RECONVERGENT B1 ;  /* 0x0000000000017941 */ /* 0x003fea0003800200 */
.L_x_51:
[----:B------:R-:W-:-:S13]  /*0c20*/  ISETP.GE.U32.AND P0, PT, R60, 0x3, PT ;  /* 0x000000033c00780c */ /* 0x000fda0003f06070 */
[----:B------:R-:W-:Y:S05]  /*0c30*/  @!P0 BRA `(.L_x_50) ;  /* 0x0000000400488947 */ /* 0x000fea0003800000 */
[----:B--234-:R-:W0:Y:S01]  /*0c40*/  S2R R28, SR_CgaCtaId ;  /* 0x00000000001c7919 */ /* 0x01ce220000008800 */
[----:B------:R-:W-:Y:S01]  /*0c50*/  SHF.L.U32 R122, R124, 0x2, RZ ;  /* 0x000000027c7a7819 */ /* 0x000fe200000006ff */
[C-C-:B------:R-:W-:Y:S01]  /*0c60*/  IMAD R120, R111.reuse, 0x2, R124.reuse ;  /* 0x000000026f787824 */ /* 0x140fe200078e027c */
[----:B------:R-:W-:Y:S01]  /*0c70*/  MOV R113, 0x400 ;  /* 0x0000040000717802 */ /* 0x000fe20000000f00 */
[C---:B------:R-:W-:Y:S01]  /*0c80*/  IMAD R112, R111.reuse, 0x3, R124 ;  /* 0x000000036f707824 */ /* 0x040fe200078e027c */
[C---:B------:R-:W-:Y:S01]  /*0c90*/  IADD3 R114, PT, PT, R111.reuse, R124, RZ ;  /* 0x0000007c6f727210 */ /* 0x040fe20007ffe0ff */
[C-C-:B------:R-:W-:Y:S02]  /*0ca0*/  IMAD R110, R111.reuse, 0x8, R122.reuse ;  /* 0x000000086f6e7824 */ /* 0x140fe400078e027a */
[----:B------:R-:W-:Y:S01]  /*0cb0*/  IMAD R118, R111, 0xc, R122 ;  /* 0x0000000c6f767824 */ /* 0x000fe200078e027a */
[----:B------:R-:W-:Y:S02]  /*0cc0*/  SHF.L.U32 R116, R114, 0x2, RZ ;  /* 0x0000000272747819 */ /* 0x000fe400000006ff */
[----:B0-----:R-:W-:-:S07]  /*0cd0*/  LEA R113, R28, R113, 0x18 ;  /* 0x000000711c717211 */ /* 0x001fce00078ec0ff */
.L_x_53:
[C---:B--2---:R-:W-:Y:S01]  /*0ce0*/  IMAD.SHL.U32 R29, R122.reuse, 0x200, RZ ;  /* 0x000002007a1d7824 */ /* 0x044fe200078e00ff */
[----:B------:R-:W0:Y:S01]  /*0cf0*/  LDC.64 R40, c[0x0][0x380] ;  /* 0x0000e000ff287b82 */ /* 0x000e220000000a00 */
[----:B------:R-:W-:Y:S02]  /*0d00*/  LOP3.LUT R28, R122, 0x4, RZ, 0xc0, !PT ;  /* 0x000000047a1c7812 */ /* 0x000fe400078ec0ff */
[----:B------:R-:W-:Y:S02]  /*0d10*/  SHF.R.U32.HI R115, RZ, 0x1, R124 ;  /* 0x00000001ff737819 */ /* 0x000fe4000001167c */
[----:B------:R-:W-:Y:S02]  /*0d20*/  LOP3.LUT R30, R29, 0x800, RZ, 0xc0, !PT ;  /* 0x000008001d1e7812 */ /* 0x000fe400078ec0ff */
[----:B------:R-:W-:Y:S01]  /*0d30*/  LEA R28, R63, R28, 0x3 ;  /* 0x0000001c3f1c7211 */ /* 0x000fe200078e18ff */
[----:B------:R-:W-:Y:S01]  /*0d40*/  IMAD R29, R0, 0x80, R115 ;  /* 0x00000080001d7824 */ /* 0x000fe200078e0273 */
[----:B------:R-:W-:-:S02]  /*0d50*/  IADD3 R30, PT, PT, R113, R30, RZ ;  /* 0x0000001e711e7210 */ /* 0x000fc40007ffe0ff */
[----:B------:R-:W-:Y:S01]  /*0d60*/  SHF.R.U32.HI R121, RZ, 0x1, R114 ;  /* 0x00000001ff797819 */ /* 0x000fe20000011672 */
[----:B------:R-:W-:Y:S01]  /*0d70*/  IMAD R29, R29, UR4, R28 ;  /* 0x000000041d1d7c24 */ /* 0x000fe2000f8e021c */
[C---:B------:R-:W-:Y:S01]  /*0d80*/  LOP3.LUT R28, R116.reuse, 0x4, RZ, 0xc0, !PT ;  /* 0x00000004741c7812 */ /* 0x040fe200078ec0ff */
[----:B------:R-:W-:Y:S01]  /*0d90*/  IMAD R115, R115, 0x4, R30 ;  /* 0x0000000473737824 */ /* 0x000fe200078e021e */
[----:B------:R-:W-:Y:S02]  /*0da0*/  SHF.L.U32 R30, R116, 0x9, RZ ;  /* 0x00000009741e7819 */ /* 0x000fe400000006ff */
[----:B------:R-:W-:Y:S01]  /*0db0*/  LEA R31, R0, R121, 0x7 ;  /* 0x00000079001f7211 */ /* 0x000fe200078e38ff */
[----:B------:R-:W-:Y:S01]  /*0dc0*/  IMAD R28, R63, 0x8, R28 ;  /* 0x000000083f1c7824 */ /* 0x000fe200078e021c */
[----:B------:R-:W-:Y:S02]  /*0dd0*/  LOP3.LUT R32, R110, 0x4, RZ, 0xc0, !PT ;  /* 0x000000046e207812 */ /* 0x000fe400078ec0ff */
[----:B------:R-:W-:Y:S01]  /*0de0*/  SHF.R.U32.HI R117, RZ, 0x1, R120 ;  /* 0x00000001ff757819 */ /* 0x000fe20000011678 */
[----:B------:R-:W-:Y:S01]  /*0df0*/  IMAD R31, R31, UR4, R28 ;  /* 0x000000041f1f7c24 */ /* 0x000fe2000f8e021c */
[----:B------:R-:W-:Y:S01]  /*0e00*/  LOP3.LUT R30, R30, 0x800, RZ, 0xc0, !PT ;  /* 0x000008001e1e7812 */ /* 0x000fe200078ec0ff */
[----:B------:R-:W-:Y:S01]  /*0e10*/  IMAD R32, R63, 0x8, R32 ;  /* 0x000000083f207824 */ /* 0x000fe200078e0220 */
[----:B------:R-:W-:Y:S01]  /*0e20*/  LEA R37, R0, R117, 0x7 ;  /* 0x0000007500257211 */ /* 0x000fe200078e38ff */
[----:B0-----:R-:W-:Y:S01]  /*0e30*/  IMAD.WIDE R28, R29, 0x4, R40 ;  /* 0x000000041d1c7825 */ /* 0x001fe200078e0228 */
[----:B------:R-:W-:-:S02]  /*0e40*/  LOP3.LUT R36, R118, 0x4, RZ, 0xc0, !PT ;  /* 0x0000000476247812 */ /* 0x000fc400078ec0ff */
[----:B------:R-:W-:Y:S01]  /*0e50*/  SHF.R.U32.HI R119, RZ, 0x1, R112 ;  /* 0x00000001ff777819 */ /* 0x000fe20000011670 */
[----:B------:R-:W-:Y:S02]  /*0e60*/  IMAD.IADD R30, R113, 0x1, R30 ;  /* 0x00000001711e7824 */ /* 0x000fe400078e021e */
[----:B------:R-:W-:Y:S01]  /*0e70*/  IMAD R37, R37, UR4, R32 ;  /* 0x0000000425257c24 */ /* 0x000fe2000f8e0220 */
[----:B------:R-:W-:Y:S01]  /*0e80*/  LEA R39, R0, R119, 0x7 ;  /* 0x0000007700277211 */ /* 0x000fe200078e38ff */
[----:B------:R-:W-:Y:S01]  /*0e90*/  IMAD R36, R63, 0x8, R36 ;  /* 0x000000083f247824 */ /* 0x000fe200078e0224 */
[----:B------:R-:W-:Y:S01]  /*0ea0*/  LEA R121, R121, R30, 0x2 ;  /* 0x0000001e79797211 */ /* 0x000fe200078e10ff */
[----:B------:R-:W-:Y:S02]  /*0eb0*/  IMAD.WIDE R32, R31, 0x4, R40 ;  /* 0x000000041f207825 */ /* 0x000fe400078e0228 */
[----:B------:R-:W2:Y:S02]  /*0ec0*/  LDG.E.128.CONSTANT R28, desc[UR12][R28.64] ;  /* 0x0000000c1c1c7981 */ /* 0x000ea4000c1e9d00 */
[----:B------:R-:W-:-:S02]  /*0ed0*/  IMAD R39, R39, UR4, R36 ;  /* 0x0000000427277c24 */ /* 0x000fc4000f8e0224 */
[--C-:B------:R-:W-:Y:S01]  /*0ee0*/  IMAD.WIDE R36, R37, 0x4, R40.reuse ;  /* 0x0000000425247825 */ /* 0x100fe200078e0228 */
[----:B------:R-:W3:Y:S03]  /*0ef0*/  LDG.E.128.CONSTANT R32, desc[UR12][R32.64] ;  /* 0x0000000c20207981 */ /* 0x000ee6000c1e9d00 */
[----:B------:R-:W-:Y:S02]  /*0f00*/  IMAD.WIDE R40, R39, 0x4, R40 ;  /* 0x0000000427287825 */ /* 0x000fe400078e0228 */
[----:B------:R-:W4:Y:S04]  /*0f10*/  LDG.E.128.CONSTANT R36, desc[UR12][R36.64] ;  /* 0x0000000c24247981 */ /* 0x000f28000c1e9d00 */
[----:B------:R-:W5:Y:S01]  /*0f20*/  LDG.E.128.CONSTANT R40, desc[UR12][R40.64] ;  /* 0x0000000c28287981 */ /* 0x000f62000c1e9d00 */
[----:B------:R-:W-:Y:S01]  /*0f30*/  IMAD.SHL.U32 R123, R110, 0x200, RZ ;  /* 0x000002006e7b7824 */ /* 0x000fe200078e00ff */
[----:B------:R-:W-:Y:S01]  /*0f40*/  SHF.L.U32 R125, R118, 0x9, RZ ;  /* 0x00000009767d7819 */ /* 0x000fe200000006ff */
[C---:B------:R-:W-:Y:S01]  /*0f50*/  IMAD R110, R111.reuse, 0x10, R110 ;  /* 0x000000106f6e7824 */ /* 0x040fe200078e026e */
        /* <DEDUP_REMOVED lines=10> */
[----:B------:R-:W-:Y:S01]  /*1000*/  LEA R112, R111, R112, 0x2 ;  /* 0x000000706f707211 */ /* 0x000fe200078e10ff */
[----:B--2---:R0:W-:Y:S04]  /*1010*/  STS [R115], R28 ;  /* 0x0000001c73007388 */ /* 0x0041e80000000800 */
[----:B------:R1:W-:Y:S04]  /*1020*/  STS [R115+0x400], R30 ;  /* 0x0004001e73007388 */ /* 0x0003e80000000800 */
[----:B------:R2:W-:Y:S01]  /*1030*/  STS [R115+0x200], R29 ;  /* 0x0002001d73007388 */ /* 0x0005e20000000800 */
[----:B0-----:R-:W-:-:S03]  /*1040*/  IMAD.IADD R28, R113, 0x1, R123 ;  /* 0x00000001711c7824 */ /* 0x001fc600078e027b */
[----:B------:R2:W-:Y:S01]  /*1050*/  STS [R115+0x600], R31 ;  /* 0x0006001f73007388 */ /* 0x0005e20000000800 */
[----:B-1----:R-:W-:Y:S01]  /*1060*/  IMAD.IADD R30, R113, 0x1, R125 ;  /* 0x00000001711e7824 */ /* 0x002fe200078e027d */
[----:B------:R-:W-:Y:S02]  /*1070*/  LEA R28, R117, R28, 0x2 ;  /* 0x0000001c751c7211 */ /* 0x000fe400078e10ff */
[----:B---3--:R2:W-:Y:S02]  /*1080*/  STS [R121], R32 ;  /* 0x0000002079007388 */ /* 0x0085e40000000800 */
[----:B------:R-:W-:Y:S02]  /*1090*/  LEA R30, R119, R30, 0x2 ;  /* 0x0000001e771e7211 */ /* 0x000fe400078e10ff */
        /* <DEDUP_REMOVED lines=12> */
.L_x_50:
[----:B01----:R-:W-:Y:S05]  /*1160*/  BSYNC.RECONVERGENT B0 ;  /* 0x0000000000007941 */ /* 0x003fea0003800200 */
.L_x_49:
[----:B------:R-:W-:Y:S01]  /*1170*/  ISETP.GT.U32.AND P0, PT, R108, 0x7f, PT ;  /* 0x0000007f6c00780c */ /* 0x000fe20003f04070 */
[----:B------:R-:W0:Y:S01]  /*1180*/  LDCU UR4, c[0x0][0x39c] ;  /* 0x00007380ff0477ac */ /* 0x000e220008000800 */
[----:B------:R-:W-:Y:S11]  /*1190*/  BSSY.RECONVERGENT B0, `(.L_x_54) ;  /* 0x000005f000007945 */ /* 0x000ff60003800200 */
[----:B------:R-:W-:Y:S05]  /*11a0*/  @P0 BRA `(.L_x_55) ;  /* 0x0000000400740947 */ /* 0x000fea0003800000 */
[----:B------:R-:W-:Y:S01]  /*11b0*/  ISETP.NE.AND P0, PT, R69, 0x3, PT ;  /* 0x000000034500780c */ /* 0x000fe20003f05270 */
[----:B------:R-:W-:Y:S01]  /*11c0*/  BSSY.RECONVERGENT B1, `(.L_x_56) ;  /* 0x000001b000017945 */ /* 0x000fe20003800200 */
[----:B------:R-:W-:Y:S02]  /*11d0*/  ISETP.GE.U32.AND P1, PT, R61, 0x3, PT ;  /* 0x000000033d00780c */ /* 0x000fe40003f26070 */
[----:B------:R-:W-:-:S09]  /*11e0*/  MOV R112, R108 ;  /* 0x0000006c00707202 */ /* 0x000fd20000000f00 */
[----:B------:R-:W-:Y:S05]  /*11f0*/  @!P0 BRA `(.L_x_57) ;  /* 0x00000000005c8947 */ /* 0x000fea0003800000 */
[----:B--2---:R-:W1:Y:S01]  /*1200*/  LDC R34, c[0x0][0x39c] ;  /* 0x0000e700ff227b82 */ /* 0x004e620000000800 */
[----:B---34-:R-:W-:-:S07]  /*1210*/  IMAD R29, R63, 0x8, R53 ;  /* 0x000000083f1d7824 */ /* 0x018fce00078e0235 */
[----:B------:R-:W2:Y:S01]  /*1220*/  LDC.64 R32, c[0x0][0x388] ;  /* 0x0000e200ff207b82 */ /* 0x000ea20000000a00 */
[----:B-1----:R-:W-:-:S04]  /*1230*/  IMAD R29, R29, R34, R64 ;  /* 0x000000221d1d7224 */ /* 0x002fc800078e0240 */
[----:B--2---:R-:W-:-:S06]  /*1240*/  IMAD.WIDE R28, R29, 0x4, R32 ;  /* 0x000000041d1c7825 */ /* 0x004fcc00078e0220 */
[----:B------:R-:W2:Y:S01]  /*1250*/  LDG.E.128.CONSTANT R28, desc[UR12][R28.64] ;  /* 0x0000000c1c1c7981 */ /* 0x000ea2000c1e9d00 */
[----:B------:R-:W-:Y:S02]  /*1260*/  ISETP.NE.AND P0, PT, R69, RZ, PT ;  /* 0x000000ff4500720c */ /* 0x000fe40003f05270 */
[----:B------:R-:W-:Y:S01]  /*1270*/  MOV R112, R26 ;  /* 0x0000001a00707202 */ /* 0x000fe20000000f00 */
[----:B--2---:R1:W-:Y:S10]  /*1280*/  STS.128 [R55], R28 ;  /* 0x0000001c37007388 */ /* 0x0043f40000000c00 */
[----:B------:R-:W-:Y:S05]  /*1290*/  @!P0 BRA `(.L_x_57) ;  /* 0x0000000000348947 */ /* 0x000fea0003800000 */
[----:B------:R-:W-:Y:S01]  /*12a0*/  ISETP.NE.AND P0, PT, R69, 0x1, PT ;  /* 0x000000014500780c */ /* 0x000fe20003f05270 */
[----:B-1----:R-:W-:-:S04]  /*12b0*/  IMAD R29, R63, 0x8, R54 ;  /* 0x000000083f1d7824 */ /* 0x002fc800078e0236 */
[----:B------:R-:W-:-:S08]  /*12c0*/  IMAD R29, R29, R34, R66 ;  /* 0x000000221d1d7224 */ /* 0x000fd000078e0242 */
[----:B------:R-:W-:-:S05]  /*12d0*/  @P0 LEA R28, R63, R57, 0x3 ;  /* 0x000000393f1c0211 */ /* 0x000fca00078e18ff */
[----:B------:R-:W-:Y:S02]  /*12e0*/  @P0 IMAD R31, R28, R34, R67 ;  /* 0x000000221c1f0224 */ /* 0x000fe400078e0243 */
[----:B------:R-:W-:-:S04]  /*12f0*/  IMAD.WIDE R28, R29, 0x4, R32 ;  /* 0x000000041d1c7825 */ /* 0x000fc800078e0220 */
[----:B------:R-:W-:Y:S02]  /*1300*/  @P0 IMAD.WIDE R32, R31, 0x4, R32 ;  /* 0x000000041f200825 */ /* 0x000fe400078e0220 */
[----:B------:R-:W2:Y:S04]  /*1310*/  LDG.E.128.CONSTANT R28, desc[UR12][R28.64] ;  /* 0x0000000c1c1c7981 */ /* 0x000ea8000c1e9d00 */
[----:B------:R-:W3:Y:S01]  /*1320*/  @P0 LDG.E.128.CONSTANT R32, desc[UR12][R32.64] ;  /* 0x0000000c20200981 */ /* 0x000ee2000c1e9d00 */
[----:B------:R-:W-:Y:S01]  /*1330*/  IMAD.MOV.U32 R112, RZ, RZ, R50 ;  /* 0x000000ffff707224 */ /* 0x000fe200078e0032 */
[----:B------:R-:W-:Y:S02]  /*1340*/  @P0 MOV R112, R65 ;  /* 0x0000004100700202 */ /* 0x000fe40000000f00 */
[----:B--2---:R1:W-:Y:S04]  /*1350*/  STS.128 [R56], R28 ;  /* 0x0000001c38007388 */ /* 0x0043e80000000c00 */
[----:B---3--:R1:W-:Y:S02]  /*1360*/  @P0 STS.128 [R58], R32 ;  /* 0x000000203a000388 */ /* 0x0083e40000000c00 */
.L_x_57:
[----:B0-----:R-:W-:Y:S05]  /*1370*/  BSYNC.RECONVERGENT B1 ;  /* 0x0000000000017941 */ /* 0x001fea0003800200 */
.L_x_56:
[----:B------:R-:W-:Y:S05]  /*1380*/  @!P1 BRA `(.L_x_55) ;  /* 0x0000000000fc9947 */ /* 0x000fea0003800000 */
[----:B-1234-:R-:W0:Y:S01]  /*1390*/  S2R R29, SR_CgaCtaId ;  /* 0x00000000001d7919 */ /* 0x01ee220000008800 */
[----:B------:R-:W-:-:S05]  /*13a0*/  MOV R28, 0x400 ;  /* 0x00000400001c7802 */ /* 0x000fca0000000f00 */
[----:B------:R-:W-:-:S05]  /*13b0*/  VIADD R28, R28, 0x1000 ;  /* 0x000010001c1c7836 */ /* 0x000fca0000000000 */
[----:B0-----:R-:W-:-:S07]  /*13c0*/  LEA R110, R29, R28, 0x18 ;  /* 0x0000001c1d6e7211 */ /* 0x001fce00078ec0ff */
.L_x_58:
[C-C-:B------:R-:W-:Y:S01]  /*13d0*/  IMAD.IADD R114, R111.reuse, 0x1, R112.reuse ;  /* 0x000000016f727824 */ /* 0x140fe200078e0270 */
[----:B------:R-:W0:Y:S01]  /*13e0*/  LDC.64 R40, c[0x0][0x388] ;  /* 0x0000e200ff287b82 */ /* 0x000e220000000a00 */
[----:B------:R-:W-:Y:S02]  /*13f0*/  SHF.L.U32 R28, R112, 0x2, RZ ;  /* 0x00000002701c7819 */ /* 0x000fe400000006ff */
[----:B------:R-:W-:Y:S01]  /*1400*/  IMAD.SHL.U32 R30, R114, 0x4, RZ ;  /* 0x00000004721e7824 */ /* 0x000fe200078e00ff */
[C---:B------:R-:W-:Y:S02]  /*1410*/  IADD3 R116, PT, PT, R111.reuse, R114, RZ ;  /* 0x000000726f747210 */ /* 0x040fe40007ffe0ff */
[----:B------:R-:W-:Y:S02]  /*1420*/  SHF.R.U32.HI R113, RZ, 0x4, R112 ;  /* 0x00000004ff717819 */ /* 0x000fe40000011670 */
[----:B------:R-:W-:Y:S02]  /*1430*/  IADD3 R118, PT, PT, R111, R116, RZ ;  /* 0x000000746f767210 */ /* 0x000fe40007ffe0ff */
[----:B------:R-:W-:-:S02]  /*1440*/  SHF.L.U32 R31, R116, 0x2, RZ ;  /* 0x00000002741f7819 */ /* 0x000fc400000006ff */
[----:B------:R-:W-:Y:S01]  /*1450*/  LOP3.LUT R28, R28, 0x3c, RZ, 0xc0, !PT ;  /* 0x0000003c1c1c7812 */ /* 0x000fe200078ec0ff */
[----:B------:R-:W-:Y:S01]  /*1460*/  IMAD.SHL.U32 R35, R118, 0x4, RZ ;  /* 0x0000000476237824 */ /* 0x000fe200078e00ff */
[----:B------:R-:W-:Y:S02]  /*1470*/  SHF.R.U32.HI R115, RZ, 0x4, R114 ;  /* 0x00000004ff737819 */ /* 0x000fe40000011672 */
[----:B------:R-:W-:Y:S01]  /*1480*/  LOP3.LUT R30, R30, 0x3c, RZ, 0xc0, !PT ;  /* 0x0000003c1e1e7812 */ /* 0x000fe200078ec0ff */
[----:B------:R-:W-:Y:S01]  /*1490*/  VIADD R28, R28, UR5 ;  /* 0x000000051c1c7c36 */ /* 0x000fe20008000000 */
[----:B------:R-:W-:Y:S01]  /*14a0*/  SHF.R.U32.HI R117, RZ, 0x4, R116 ;  /* 0x00000004ff757819 */ /* 0x000fe20000011674 */
[----:B------:R-:W-:Y:S01]  /*14b0*/  IMAD R33, R63, 0x8, R115 ;  /* 0x000000083f217824 */ /* 0x000fe200078e0273 */
[----:B------:R-:W-:Y:S02]  /*14c0*/  LOP3.LUT R34, R31, 0x3c, RZ, 0xc0, !PT ;  /* 0x0000003c1f227812 */ /* 0x000fe400078ec0ff */
[----:B------:R-:W-:-:S02]  /*14d0*/  LOP3.LUT R35, R35, 0x3c, RZ, 0xc0, !PT ;  /* 0x0000003c23237812 */ /* 0x000fc400078ec0ff */
[----:B------:R-:W-:Y:S02]  /*14e0*/  SHF.R.U32.HI R119, RZ, 0x4, R118 ;  /* 0x00000004ff777819 */ /* 0x000fe40000011676 */
[----:B------:R-:W-:Y:S02]  /*14f0*/  LEA R29, R63, R113, 0x3 ;  /* 0x000000713f1d7211 */ /* 0x000fe400078e18ff */
[----:B------:R-:W-:Y:S01]  /*1500*/  IADD3 R32, PT, PT, R30, UR5, RZ ;  /* 0x000000051e207c10 */ /* 0x000fe2000fffe0ff */
[----:B------:R-:W-:Y:S01]  /*1510*/  VIADD R34, R34, UR5 ;  /* 0x0000000522227c36 */ /* 0x000fe20008000000 */
[----:B------:R-:W-:Y:S01]  /*1520*/  IADD3 R36, PT, PT, R35, UR5, RZ ;  /* 0x0000000523247c10 */ /* 0x000fe2000fffe0ff */
[C---:B------:R-:W-:Y:S01]  /*1530*/  IMAD R35, R63.reuse, 0x8, R117 ;  /* 0x000000083f237824 */ /* 0x040fe200078e0275 */
[----:B------:R-:W-:Y:S01]  /*1540*/  LEA R37, R63, R119, 0x3 ;  /* 0x000000773f257211 */ /* 0x000fe200078e18ff */
[----:B------:R-:W-:Y:S02]  /*1550*/  IMAD R29, R29, UR4, R28 ;  /* 0x000000041d1d7c24 */ /* 0x000fe4000f8e021c */
[----:B------:R-:W-:-:S02]  /*1560*/  IMAD R33, R33, UR4, R32 ;  /* 0x0000000421217c24 */ /* 0x000fc4000f8e0220 */
        /* <DEDUP_REMOVED lines=10> */
[----:B------:R-:W-:Y:S01]  /*1610*/  IMAD.SHL.U32 R112, R112, 0x10, RZ ;  /* 0x0000001070707824 */ /* 0x000fe200078e00ff */
[----:B------:R-:W-:-:S04]  /*1620*/  LEA R113, R113, R110, 0x8 ;  /* 0x0000006e71717211 */ /* 0x000fc800078e40ff */
[----:B------:R-:W-:Y:S02]  /*1630*/  LOP3.LUT R112, R112, 0xf0, RZ, 0xc0, !PT ;  /* 0x000000f070707812 */ /* 0x000fe400078ec0ff */
[----:B------:R-:W-:Y:S02]  /*1640*/  SHF.L.U32 R114, R114, 0x4, RZ ;  /* 0x0000000472727819 */ /* 0x000fe400000006ff */
[----:B------:R-:W-:Y:S01]  /*1650*/  SHF.L.U32 R116, R116, 0x4, RZ ;  /* 0x0000000474747819 */ /* 0x000fe200000006ff */
[----:B------:R-:W-:Y:S02]  /*1660*/  IMAD.IADD R112, R113, 0x1, R112 ;  /* 0x0000000171707824 */ /* 0x000fe400078e0270 */
[----:B------:R-:W-:Y:S01]  /*1670*/  IMAD.SHL.U32 R113, R118, 0x10, RZ ;  /* 0x0000001076717824 */ /* 0x000fe200078e00ff */
[----:B------:R-:W-:Y:S01]  /*1680*/  LOP3.LUT R114, R114, 0xf0, RZ, 0xc0, !PT ;  /* 0x000000f072727812 */ /* 0x000fe200078ec0ff */
[--C-:B------:R-:W-:Y:S01]  /*1690*/  IMAD R115, R115, 0x100, R110.reuse ;  /* 0x0000010073737824 */ /* 0x100fe200078e026e */
[----:B------:R-:W-:Y:S01]  /*16a0*/  LEA R117, R117, R110, 0x8 ;  /* 0x0000006e75757211 */ /* 0x000fe200078e40ff */
[----:B------:R-:W-:Y:S01]  /*16b0*/  IMAD R119, R119, 0x100, R110 ;  /* 0x0000010077777824 */ /* 0x000fe200078e026e */
[----:B------:R-:W-:-:S02]  /*16c0*/  LOP3.LUT R116, R116, 0xf0, RZ, 0xc0, !PT ;  /* 0x000000f074747812 */ /* 0x000fc400078ec0ff */
[----:B------:R-:W-:Y:S02]  /*16d0*/  LOP3.LUT R120, R113, 0xf0, RZ, 0xc0, !PT ;  /* 0x000000f071787812 */ /* 0x000fe400078ec0ff */
[----:B------:R-:W-:Y:S01]  /*16e0*/  IADD3 R114, PT, PT, R115, R114, RZ ;  /* 0x0000007273727210 */ /* 0x000fe20007ffe0ff */
[----:B------:R-:W-:Y:S01]  /*16f0*/  IMAD.IADD R116, R117, 0x1, R116 ;  /* 0x0000000175747824 */ /* 0x000fe200078e0274 */
[----:B------:R-:W-:Y:S01]  /*1700*/  IADD3 R119, PT, PT, R119, R120, RZ ;  /* 0x0000007877777210 */ /* 0x000fe20007ffe0ff */
[----:B--2---:R0:W-:Y:S04]  /*1710*/  STS.128 [R112], R28 ;  /* 0x0000001c70007388 */ /* 0x0041e80000000c00 */
[----:B---3--:R1:W-:Y:S04]  /*1720*/  STS.128 [R114], R32 ;  /* 0x0000002072007388 */ /* 0x0083e80000000c00 */
[----:B----4-:R1:W-:Y:S04]  /*1730*/  STS.128 [R116], R36 ;  /* 0x0000002474007388 */ /* 0x0103e80000000c00 */
[----:B-----5:R1:W-:Y:S01]  /*1740*/  STS.128 [R119], R40 ;  /* 0x0000002877007388 */ /* 0x0203e20000000c00 */
[----:B0-----:R-:W-:-:S05]  /*1750*/  IMAD.IADD R112, R111, 0x1, R118 ;  /* 0x000000016f707824 */ /* 0x001fca00078e0276 */
[----:B------:R-:W-:-:S13]  /*1760*/  ISETP.GE.U32.AND P0, PT, R112, 0x80, PT ;  /* 0x000000807000780c */ /* 0x000fda0003f06070 */
[----:B-1----:R-:W-:Y:S05]  /*1770*/  @!P0 BRA `(.L_x_58) ;  /* 0xfffffffc00148947 */ /* 0x002fea000383ffff */
.L_x_55:
[----:B0-----:R-:W-:Y:S05]  /*1780*/  BSYNC.RECONVERGENT B0 ;  /* 0x0000000000007941 */ /* 0x001fea0003800200 */
.L_x_54:
[----:B------:R-:W0:Y:S08]  /*1790*/  S2UR UR7, SR_CgaCtaId ;  /* 0x00000000000779c3 */ /* 0x000e300000008800 */
[----:B------:R-:W-:Y:S06]  /*17a0*/  BAR.SYNC.DEFER_BLOCKING 0x0 ;  /* 0x0000000000007b1d */ /* 0x000fec0000010000 */
[----:B------:R-:W-:-:S02]  /*17b0*/  UMOV UR4, 0x400 ;  /* 0x0000040000047882 */ /* 0x000fc40000000000 */
[----:B------:R-:W-:Y:S02]  /*17c0*/  UIADD3 UR9, UPT, UPT, UR4, 0x1000, URZ ;  /* 0x0000100004097890 */ /* 0x000fe4000fffe0ff */
[----:B0-----:R-:W-:Y:S02]  /*17d0*/  ULEA UR8, UR7, UR4, 0x18 ;  /* 0x0000000407087291 */ /* 0x001fe4000f8ec0ff */
[----:B------:R-:W-:Y:S01]  /*17e0*/  ULEA UR9, UR7, UR9, 0x18 ;  /* 0x0000000907097291 */ /* 0x000fe2000f8ec0ff */
[----:B------:R-:W-:-:S11]  /*17f0*/  UMOV UR4, URZ ;  /* 0x000000ff00047c82 */ /* 0x000fd60008000000 */
.L_x_59:
        /* <DEDUP_REMOVED lines=76> */
[C---:B------:R-:W-:Y:S02]  /*1cc0*/  ISETP.NE.AND P0, PT, R63.reuse, UR6, PT ;  /* 0x000000063f007c0c */ /* 0x040fe4000bf05270 */
[----:B------:R-:W-:-:S11]  /*1cd0*/  IADD3 R63, PT, PT, R63, 0x1, RZ ;  /* 0x000000013f3f7810 */ /* 0x000fd60007ffe0ff */
[----:B------:R-:W-:Y:S05]  /*1ce0*/  @P0 BRA `(.L_x_60) ;  /* 0xffffffec00340947 */ /* 0x000fea000383ffff */
.L_x_48:
[----:B------:R-:W1:Y:S01]  /*1cf0*/  LDCU.64 UR6, c[0x0][0x398] ;  /* 0x00007300ff0677ac */ /* 0x000e620008000a00 */
[----:B------:R-:W-:Y:S01]  /*1d00*/  IMAD R109, R0, 0x80, R109 ;  /* 0x00000080006d7824 */ /* 0x000fe200078e026d */
[----:B------:R-:W-:Y:S01]  /*1d10*/  LEA R104, R104, UR5, 0x3 ;  /* 0x0000000568687c11 */ /* 0x000fe2000f8e18ff */
[----:B------:R-:W2:Y:S03]  /*1d20*/  LDCU.64 UR4, c[0x0][0x390] ;  /* 0x00007200ff0477ac */ /* 0x000ea60008000a00 */
[----:B------:R-:W-:Y:S02]  /*1d30*/  LEA R106, R106, R109, 0x3 ;  /* 0x0000006d6a6a7211 */ /* 0x000fe400078e18ff */
[----:B-1----:R-:W-:-:S03]  /*1d40*/  ISETP.GE.AND P1, PT, R104, UR7, PT ;  /* 0x0000000768007c0c */ /* 0x002fc6000bf26270 */
[C---:B------:R-:W-:Y:S01]  /*1d50*/  IMAD R35, R106.reuse, UR7, RZ ;  /* 0x000000076a237c24 */ /* 0x040fe2000f8e02ff */
[----:B------:R-:W-:-:S13]  /*1d60*/  ISETP.LT.AND P1, PT, R106, UR6, !P1 ;  /* 0x000000066a007c0c */ /* 0x000fda000cf21270 */
[----:B------:R-:W1:Y:S01]  /*1d70*/  @P1 LDC.64 R30, c[0x0][0x390] ;  /* 0x0000e400ff1e1b82 */ /* 0x000e620000000a00 */
[----:B------:R-:W-:-:S07]  /*1d80*/  @P1 IMAD.IADD R29, R104, 0x1, R35 ;  /* 0x00000001681d1824 */ /* 0x000fce00078e0223 */
[----:B------:R-:W3:Y:S08]  /*1d90*/  @P1 LDC R33, c[0x0][0x3a8] ;  /* 0x0000ea00ff211b82 */ /* 0x000ef00000000800 */
[----:B------:R-:W4:Y:S01]  /*1da0*/  @P1 LDC R37, c[0x0][0x3a4] ;  /* 0x0000e900ff251b82 */ /* 0x000f220000000800 */
[----:B-1----:R-:W-:-:S05]  /*1db0*/  @P1 IMAD.WIDE R30, R29, 0x4, R30 ;  /* 0x000000041d1e1825 */ /* 0x002fca00078e021e */
[----:B0-----:R-:W3:Y:S01]  /*1dc0*/  @P1 LDG.E R28, desc[UR12][R30.64] ;  /* 0x0000000c1e1c1981 */ /* 0x001ee2000c1e1900 */
[C---:B------:R-:W-:Y:S01]  /*1dd0*/  IADD3 R26, PT, PT, R104.reuse, 0x1, RZ ;  /* 0x00000001681a7810 */ /* 0x040fe20007ffe0ff */
[----:B------:R-:W-:Y:S01]  /*1de0*/  VIADD R32, R104, 0x2 ;  /* 0x0000000268207836 */ /* 0x000fe20000000000 */
        /* <DEDUP_REMOVED lines=9> */
[----:B------:R-:W1:Y:S08]  /*1e80*/  @!P4 LDC R41, c[0x0][0x3a8] ;  /* 0x0000ea00ff29cb82 */ /* 0x000e700000000800 */
[----:B------:R-:W1:Y:S01]  /*1e90*/  @!P4 LDC R40, c[0x0][0x3a4] ;  /* 0x0000e900ff28cb82 */ /* 0x000e620000000800 */
[----:B---3--:R-:W-:Y:S01]  /*1ea0*/  @P1 FMUL R34, R28, R33 ;  /* 0x000000211c221220 */ /* 0x008fe20000400000 */
[----:B--2---:R-:W-:-:S03]  /*1eb0*/  LEA R28, P2, R29, UR4, 0x2 ;  /* 0x000000041d1c7c11 */ /* 0x004fc6000f8410ff */
[----:B----4-:R-:W-:Y:S01]  /*1ec0*/  @P1 FFMA R49, R49, R37, R34 ;  /* 0x0000002531311223 */ /* 0x010fe20000000022 */
[----:B------:R-:W-:-:S04]  /*1ed0*/  LEA.HI.X R29, R29, UR5, R36, 0x2, P2 ;  /* 0x000000051d1d7c11 */ /* 0x000fc800090f1424 */
[----:B------:R2:W-:Y:S04]  /*1ee0*/  @P1 STG.E desc[UR12][R30.64], R49 ;  /* 0x000000311e001986 */ /* 0x0005e8000c10190c */
[----:B------:R-:W0:Y:S04]  /*1ef0*/  @!P6 LDG.E R34, desc[UR12][R28.64+0x4] ;  /* 0x0000040c1c22e981 */ /* 0x000e28000c1e1900 */
[----:B------:R-:W3:Y:S01]  /*1f00*/  @!P4 LDG.E R36, desc[UR12][R28.64+0x8] ;  /* 0x0000080c1c24c981 */ /* 0x000ee2000c1e1900 */
[----:B------:R-:W-:-:S04]  /*1f10*/  IADD3 R33, PT, PT, R104, 0x3, RZ ;  /* 0x0000000368217810 */ /* 0x000fc80007ffe0ff */
[----:B------:R-:W-:-:S04]  /*1f20*/  ISETP.GE.AND P1, PT, R33, UR7, PT ;  /* 0x0000000721007c0c */ /* 0x000fc8000bf26270 */
[----:B------:R-:W-:-:S13]  /*1f30*/  ISETP.GE.OR P3, PT, R106, UR6, P1 ;  /* 0x000000066a007c0c */ /* 0x000fda0008f66670 */
[----:B------:R-:W4:Y:S01]  /*1f40*/  @!P3 LDG.E R37, desc[UR12][R28.64+0xc] ;  /* 0x00000c0c1c25b981 */ /* 0x000f22000c1e1900 */
[----:B------:R-:W-:Y:S01]  /*1f50*/  ISETP.GE.AND P2, PT, R106, UR6, PT ;  /* 0x000000066a007c0c */ /* 0x000fe2000bf46270 */
[----:B--2---:R-:W4:Y:S01]  /*1f60*/  @!P3 LDC R30, c[0x0][0x3a8] ;  /* 0x0000ea00ff1ebb82 */ /* 0x004f220000000800 */
[----:B------:R-:W-:Y:S01]  /*1f70*/  IADD3 R31, PT, PT, R104, 0x5, RZ ;  /* 0x00000005681f7810 */ /* 0x000fe20007ffe0ff */
[----:B0-----:R-:W-:-:S06]  /*1f80*/  @!P6 FMUL R34, R34, R39 ;  /* 0x000000272222e220 */ /* 0x001fcc0000400000 */
[----:B------:R-:W0:Y:S01]  /*1f90*/  @!P3 LDC R39, c[0x0][0x3a4] ;  /* 0x0000e900ff27bb82 */ /* 0x000e220000000800 */
[----:B-1----:R-:W-:Y:S01]  /*1fa0*/  @!P6 FFMA R47, R47, R38, R34 ;  /* 0x000000262f2fe223 */ /* 0x002fe20000000022 */
[----:B---3--:R-:W-:Y:S01]  /*1fb0*/  @!P4 FMUL R36, R36, R41 ;  /* 0x000000292424c220 */ /* 0x008fe20000400000 */
[----:B------:R-:W-:-:S03]  /*1fc0*/  VIADD R34, R104, 0x4 ;  /* 0x0000000468227836 */ /* 0x000fc60000000000 */
[----:B------:R-:W-:Y:S01]  /*1fd0*/  @!P6 STG.E desc[UR12][R28.64+0x4], R47 ;  /* 0x0000042f1c00e986 */ /* 0x000fe2000c10190c */
[----:B------:R-:W-:Y:S01]  /*1fe0*/  @!P4 FFMA R45, R45, R40, R36 ;  /* 0x000000282d2dc223 */ /* 0x000fe20000000024 */
[----:B------:R-:W-:-:S04]  /*1ff0*/  ISETP.GE.OR P6, PT, R34, UR7, P2 ;  /* 0x0000000722007c0c */ /* 0x000fc800097c6670 */
[----:B------:R-:W-:Y:S01]  /*2000*/  @!P4 STG.E desc[UR12][R28.64+0x8], R45 ;  /* 0x0000082d1c00c986 */ /* 0x000fe2000c10190c */
[----:B------:R-:W-:-:S08]  /*2010*/  ISETP.GE.OR P4, PT, R31, UR7, P2 ;  /* 0x000000071f007c0c */ /* 0x000fd00009786670 */
[----:B------:R-:W2:Y:S01]  /*2020*/  @!P6 LDG.E R36, desc[UR12][R28.64+0x10] ;  /* 0x0000100c1c24e981 */ /* 0x000ea2000c1e1900 */
[----:B------:R-:W1:Y:S04]  /*2030*/  @!P6 LDC R42, c[0x0][0x3a4] ;  /* 0x0000e900ff2aeb82 */ /* 0x000e680000000800 */
[----:B------:R-:W3:Y:S01]  /*2040*/  @!P4 LDG.E R38, desc[UR12][R28.64+0x14] ;  /* 0x0000140c1c26c981 */ /* 0x000ee2000c1e1900 */
[----:B----4-:R-:W-:-:S03]  /*2050*/  @!P3 FMUL R30, R37, R30 ;  /* 0x0000001e251eb220 */ /* 0x010fc60000400000 */
[----:B------:R-:W3:Y:S01]  /*2060*/  @!P4 LDC R43, c[0x0][0x3a8] ;  /* 0x0000ea00ff2bcb82 */ /* 0x000ee20000000800 */
[----:B0-----:R-:W-:Y:S01]  /*2070*/  @!P3 FFMA R37, R27, R39, R30 ;  /* 0x000000271b25b223 */ /* 0x001fe2000000001e */
[C---:B------:R-:W-:Y:S01]  /*2080*/  VIADD R30, R104.reuse, 0x6 ;  /* 0x00000006681e7836 */ /* 0x040fe20000000000 */
[----:B------:R-:W-:-:S03]  /*2090*/  IADD3 R27, PT, PT, R104, 0x7, RZ ;  /* 0x00000007681b7810 */ /* 0x000fc60007ffe0ff */
[----:B------:R0:W-:Y:S01]  /*20a0*/  @!P3 STG.E desc[UR12][R28.64+0xc], R37 ;  /* 0x00000c251c00b986 */ /* 0x0001e2000c10190c */
[----:B------:R-:W-:Y:S01]  /*20b0*/  ISETP.GE.OR P3, PT, R30, UR7, P2 ;  /* 0x000000071e007c0c */ /* 0x000fe20009766670 */
[----:B------:R-:W2:Y:S01]  /*20c0*/  @!P6 LDC R39, c[0x0][0x3a8] ;  /* 0x0000ea00ff27eb82 */ /* 0x000ea20000000800 */
[----:B------:R-:W-:-:S07]  /*20d0*/  ISETP.GE.OR P2, PT, R27, UR7, P2 ;  /* 0x000000071b007c0c */ /* 0x000fce0009746670 */
[----:B------:R-:W0:Y:S04]  /*20e0*/  @!P4 LDC R44, c[0x0][0x3a4] ;  /* 0x0000e900ff2ccb82 */ /* 0x000e280000000800 */
[----:B------:R-:W4:Y:S04]  /*20f0*/  @!P3 LDG.E R40, desc[UR12][R28.64+0x18] ;  /* 0x0000180c1c28b981 */ /* 0x000f28000c1e1900 */
[----:B------:R-:W4:Y:S01]  /*2100*/  @!P2 LDG.E R41, desc[UR12][R28.64+0x1c] ;  /* 0x00001c0c1c29a981 */ /* 0x000f22000c1e1900 */
[----:B------:R-:W-:Y:S01]  /*2110*/  IADD3 R35, PT, PT, R35, UR7, RZ ;  /* 0x0000000723237c10 */ /* 0x000fe2000fffe0ff */
[----:B--2---:R-:W-:-:S04]  /*2120*/  @!P6 FMUL R36, R36, R39 ;  /* 0x000000272424e220 */ /* 0x004fc80000400000 */
[----:B-1----:R-:W-:Y:S01]  /*2130*/  @!P6 FFMA R39, R25, R42, R36 ;  /* 0x0000002a1927e223 */ /* 0x002fe20000000024 */
[----:B---3--:R-:W-:Y:S01]  /*2140*/  @!P4 FMUL R25, R38, R43 ;  /* 0x0000002b2619c220 */ /* 0x008fe20000400000 */
[----:B------:R-:W-:Y:S01]  /*2150*/  VIADD R36, R106, 0x1 ;  /* 0x000000016a247836 */ /* 0x000fe20000000000 */
[----:B------:R-:W4:Y:S02]  /*2160*/  @!P3 LDC R43, c[0x0][0x3a8] ;  /* 0x0000ea00ff2bbb82 */ /* 0x000f240000000800 */
[----:B0-----:R-:W-:Y:S01]  /*2170*/  @!P4 FFMA R37, R24, R44, R25 ;  /* 0x0000002c1825c223 */ /* 0x001fe20000000019 */
[----:B------:R0:W-:Y:S01]  /*2180*/  @!P6 STG.E desc[UR12][R28.64+0x10], R39 ;  /* 0x000010271c00e986 */ /* 0x0001e2000c10190c */
[----:B------:R-:W-:-:S03]  /*2190*/  ISETP.GE.AND P6, PT, R36, UR6, PT ;  /* 0x0000000624007c0c */ /* 0x000fc6000bfc6270 */
[----:B------:R1:W-:Y:S01]  /*21a0*/  @!P4 STG.E desc[UR12][R28.64+0x14], R37 ;  /* 0x000014251c00c986 */ /* 0x0003e2000c10190c */
[C---:B------:R-:W-:Y:S01]  /*21b0*/  ISETP.GE.OR P4, PT, R104.reuse, UR7, P6 ;  /* 0x0000000768007c0c */ /* 0x040fe2000b786670 */
[----:B------:R-:W2:Y:S08]  /*21c0*/  @!P2 LDC R42, c[0x0][0x3a8] ;  /* 0x0000ea00ff2aab82 */ /* 0x000eb00000000800 */
[----:B------:R-:W3:Y:S04]  /*21d0*/  @!P3 LDC R38, c[0x0][0x3a4] ;  /* 0x0000e900ff26bb82 */ /* 0x000ee80000000800 */
[----:B0-----:R-:W-:-:S02]  /*21e0*/  @!P4 IMAD.IADD R39, R104, 0x1, R35 ;  /* 0x000000016827c824 */ /* 0x001fc400078e0223 */
[----:B----4-:R-:W-:Y:S02]  /*21f0*/  @!P3 FMUL R40, R40, R43 ;  /* 0x0000002b2828b220 */ /* 0x010fe40000400000 */
[----:B------:R-:W0:Y:S08]  /*2200*/  @!P2 LDC R44, c[0x0][0x3a4] ;  /* 0x0000e900ff2cab82 */ /* 0x000e300000000800 */
[----:B------:R-:W4:Y:S01]  /*2210*/  @!P4 LDC.64 R24, c[0x0][0x390] ;  /* 0x0000e400ff18cb82 */ /* 0x000f220000000a00 */
[----:B--2---:R-:W-:Y:S01]  /*2220*/  @!P2 FMUL R41, R41, R42 ;  /* 0x0000002a2929a220 */ /* 0x004fe20000400000 */
[----:B---3--:R-:W-:-:S06]  /*2230*/  @!P3 FFMA R23, R23, R38, R40 ;  /* 0x000000261717b223 */ /* 0x008fcc0000000028 */
[----:B-1----:R-:W1:Y:S01]  /*2240*/  @!P4 LDC R37, c[0x0][0x3a8] ;  /* 0x0000ea00ff25cb82 */ /* 0x002e620000000800 */
[----:B------:R2:W-:Y:S01]  /*2250*/  @!P3 STG.E desc[UR12][R28.64+0x18], R23 ;  /* 0x000018171c00b986 */ /* 0x0005e2000c10190c */
[----:B0-----:R-:W-:-:S06]  /*2260*/  @!P2 FFMA R41, R22, R44, R41 ;  /* 0x0000002c1629a223 */ /* 0x001fcc0000000029 */
[----:B------:R-:W0:Y:S01]  /*2270*/  @!P4 LDC R38, c[0x0][0x3a4] ;  /* 0x0000e900ff26cb82 */ /* 0x000e220000000800 */
[----:B------:R3:W-:Y:S01]  /*2280*/  @!P2 STG.E desc[UR12][R28.64+0x1c], R41 ;  /* 0x00001c291c00a986 */ /* 0x0007e2000c10190c */
[----:B----4-:R-:W-:-:S05]  /*2290*/  @!P4 IMAD.WIDE R24, R39, 0x4, R24 ;  /* 0x000000042718c825 */ /* 0x010fca00078e0218 */
[----:B------:R-:W1:Y:S01]  /*22a0*/  @!P4 LDG.E R22, desc[UR12][R24.64] ;  /* 0x0000000c1816c981 */ /* 0x000e62000c1e1900 */
[----:B------:R-:W-:Y:S01]  /*22b0*/  ISETP.GE.OR P2, PT, R36, UR6, P5 ;  /* 0x0000000624007c0c */ /* 0x000fe2000af46670 */
[----:B-1----:R-:W-:Y:S01]  /*22c0*/  @!P4 FMUL R22, R22, R37 ;  /* 0x000000251616c220 */ /* 0x002fe20000400000 */
[----:B------:R-:W-:-:S03]  /*22d0*/  IADD3 R37, P3, PT, R104, R35, RZ ;  /* 0x0000002368257210 */ /* 0x000fc60007f7e0ff */
[----:B0-----:R-:W-:Y:S01]  /*22e0*/  @!P4 FFMA R21, R21, R38, R22 ;  /* 0x000000261515c223 */ /* 0x001fe20000000016 */
[----:B------:R-:W-:Y:S02]  /*22f0*/  LEA.HI.X.SX32 R38, R35, R0, 0x1, P3 ;  /* 0x0000000023267211 */ /* 0x000fe400018f0eff */
[C---:B------:R-:W-:Y:S02]  /*2300*/  LEA R22, P3, R37.reuse, UR4, 0x2 ;  /* 0x0000000425167c11 */ /* 0x040fe4000f8610ff */
[----:B------:R0:W-:Y:S01]  /*2310*/  @!P4 STG.E desc[UR12][R24.64], R21 ;  /* 0x000000151800c986 */ /* 0x0001e2000c10190c */
[C---:B------:R-:W-:Y:S02]  /*2320*/  ISETP.GE.OR P4, PT, R36.reuse, UR6, P0 ;  /* 0x0000000624007c0c */ /* 0x040fe40008786670 */
[----:B--2---:R-:W-:Y:S02]  /*2330*/  LEA.HI.X R23, R37, UR5, R38, 0x2, P3 ;  /* 0x0000000525177c11 */ /* 0x004fe400098f1426 */
[----:B------:R-:W1:Y:S03]  /*2340*/  @!P2 LDC R37, c[0x0][0x3a8] ;  /* 0x0000ea00ff25ab82 */ /* 0x000e660000000800 */
[----:B---3--:R-:W1:Y:S05]  /*2350*/  @!P2 LDG.E R28, desc[UR12][R22.64+0x4] ;  /* 0x0000040c161ca981 */ /* 0x008e6a000c1e1900 */
[----:B------:R-:W2:Y:S01]  /*2360*/  @!P2 LDC R38, c[0x0][0x3a4] ;  /* 0x0000e900ff26ab82 */ /* 0x000ea20000000800 */
[----:B------:R-:W3:Y:S01]  /*2370*/  @!P4 LDG.E R29, desc[UR12][R22.64+0x8] ;  /* 0x0000080c161dc981 */ /* 0x000ee2000c1e1900 */
[----:B------:R-:W-:-:S06]  /*2380*/  ISETP.GE.OR P3, PT, R36, UR6, P1 ;  /* 0x0000000624007c0c */ /* 0x000fcc0008f66670 */
[----:B------:R-:W3:Y:S08]  /*2390*/  @!P4 LDC R40, c[0x0][0x3a8] ;  /* 0x0000ea00ff28cb82 */ /* 0x000ef00000000800 */
[----:B------:R-:W4:Y:S08]  /*23a0*/  @!P4 LDC R39, c[0x0][0x3a4] ;  /* 0x0000e900ff27cb82 */ /* 0x000f300000000800 */
[----:B0-----:R-:W0:Y:S08]  /*23b0*/  @!P3 LDC R25, c[0x0][0x3a8] ;  /* 0x0000ea00ff19bb82 */ /* 0x001e300000000800 */
[----:B------:R-:W0:Y:S01]  /*23c0*/  @!P3 LDC R24, c[0x0][0x3a4] ;  /* 0x0000e900ff18bb82 */ /* 0x000e220000000800 */
[----:B-1----:R-:W-:-:S04]  /*23d0*/  @!P2 FMUL R21, R28, R37 ;  /* 0x000000251c15a220 */ /* 0x002fc80000400000 */
[----:B--2---:R-:W-:Y:S01]  /*23e0*/  @!P2 FFMA R21, R20, R38, R21 ;  /* 0x000000261415a223 */ /* 0x004fe20000000015 */
[----:B---3--:R-:W-:-:S04]  /*23f0*/  @!P4 FMUL R29, R29, R40 ;  /* 0x000000281d1dc220 */ /* 0x008fc80000400000 */
[----:B------:R1:W-:Y:S01]  /*2400*/  @!P2 STG.E desc[UR12][R22.64+0x4], R21 ;  /* 0x000004151600a986 */ /* 0x0003e2000c10190c */
[----:B----4-:R-:W-:Y:S01]  /*2410*/  @!P4 FFMA R29, R18, R39, R29 ;  /* 0x00000027121dc223 */ /* 0x010fe2000000001d */
[----:B------:R-:W-:Y:S02]  /*2420*/  ISETP.GE.AND P2, PT, R34, UR7, PT ;  /* 0x0000000722007c0c */ /* 0x000fe4000bf46270 */
[----:B------:R-:W0:Y:S04]  /*2430*/  @!P3 LDG.E R18, desc[UR12][R22.64+0xc] ;  /* 0x00000c0c1612b981 */ /* 0x000e28000c1e1900 */
[----:B------:R-:W-:Y:S01]  /*2440*/  @!P4 STG.E desc[UR12][R22.64+0x8], R29 ;  /* 0x0000081d1600c986 */ /* 0x000fe2000c10190c */
[----:B------:R-:W-:-:S13]  /*2450*/  ISETP.GE.OR P4, PT, R36, UR6, P2 ;  /* 0x0000000624007c0c */ /* 0x000fda0009786670 */
[----:B------:R-:W2:Y:S01]  /*2460*/  @!P4 LDG.E R20, desc[UR12][R22.64+0x10] ;  /* 0x0000100c1614c981 */ /* 0x000ea2000c1e1900 */
[----:B------:R-:W2:Y:S08]  /*2470*/  @!P4 LDC R37, c[0x0][0x3a8] ;  /* 0x0000ea00ff25cb82 */ /* 0x000eb00000000800 */
[----:B------:R-:W3:Y:S01]  /*2480*/  @!P4 LDC R28, c[0x0][0x3a4] ;  /* 0x0000e900ff1ccb82 */ /* 0x000ee20000000800 */
[----:B0-----:R-:W-:-:S04]  /*2490*/  @!P3 FMUL R25, R18, R25 ;  /* 0x000000191219b220 */ /* 0x001fc80000400000 */
[----:B------:R-:W-:-:S05]  /*24a0*/  @!P3 FFMA R25, R16, R24, R25 ;  /* 0x000000181019b223 */ /* 0x000fca0000000019 */
[----:B------:R-:W-:Y:S01]  /*24b0*/  @!P3 STG.E desc[UR12][R22.64+0xc], R25 ;  /* 0x00000c191600b986 */ /* 0x000fe2000c10190c */
[----:B------:R-:W-:Y:S01]  /*24c0*/  ISETP.GE.AND P3, PT, R31, UR7, PT ;  /* 0x000000071f007c0c */ /* 0x000fe2000bf66270 */
[----:B--2---:R-:W-:-:S04]  /*24d0*/  @!P4 FMUL R20, R20, R37 ;  /* 0x000000251414c220 */ /* 0x004fc80000400000 */
[----:B---3--:R-:W-:-:S05]  /*24e0*/  @!P4 FFMA R19, R19, R28, R20 ;  /* 0x0000001c1313c223 */ /* 0x008fca0000000014 */
[----:B------:R0:W-:Y:S01]  /*24f0*/  @!P4 STG.E desc[UR12][R22.64+0x10], R19 ;  /* 0x000010131600c986 */ /* 0x0001e2000c10190c */
        /* <DEDUP_REMOVED lines=14> */
[----:B------:R-:W1:Y:S01]  /*25e0*/  @!P6 LDC R20, c[0x0][0x3a4] ;  /* 0x0000e900ff14eb82 */ /* 0x000e620000000800 */
[----:B------:R-:W-:Y:S01]  /*25f0*/  IADD3 R24, PT, PT, R106, 0x2, RZ ;  /* 0x000000026a187810 */ /* 0x000fe20007ffe0ff */
[----:B------:R-:W-:-:S02]  /*2600*/  VIADD R35, R35, UR7 ;  /* 0x0000000723237c36 */ /* 0x000fc40008000000 */
        /* <DEDUP_REMOVED lines=45> */
[----:B------:R-:W2:Y:S03]  /*28e0*/  @!P6 LDC R17, c[0x0][0x3a8] ;  /* 0x0000ea00ff11eb82 */ /* 0x000ea60000000800 */
[----:B-1----:R-:W3:Y:S05]  /*28f0*/  @!P4 LDG.E R13, desc[UR12][R14.64+0x14] ;  /* 0x0000140c0e0dc981 */ /* 0x002eea000c1e1900 */
        /* <DEDUP_REMOVED lines=10> */
[----:B------:R-:W-:-:S13]  /*29a0*/  ISETP.GE.OR P4, PT, R24, UR6, P6 ;  /* 0x0000000618007c0c */ /* 0x000fda000b786670 */
[----:B0-----:R-:W3:Y:S01]  /*29b0*/  @!P4 LDG.E R9, desc[UR12][R14.64+0x18] ;  /* 0x0000180c0e09c981 */ /* 0x001ee2000c1e1900 */
[----:B------:R-:W3:Y:S08]  /*29c0*/  @!P4 LDC R12, c[0x0][0x3a8] ;  /* 0x0000ea00ff0ccb82 */ /* 0x000ef00000000800 */
[----:B------:R-:W0:Y:S01]  /*29d0*/  @!P4 LDC R11, c[0x0][0x3a4] ;  /* 0x0000e900ff0bcb82 */ /* 0x000e220000000800 */
[----:B------:R-:W-:Y:S01]  /*29e0*/  VIADD R35, R35, UR7 ;  /* 0x0000000723237c36 */ /* 0x000fe20008000000 */
[----:B------:R-:W-:Y:S01]  /*29f0*/  P2R R26, PR, RZ, 0x40 ;  /* 0x00000040ff1a7803 */ /* 0x000fe20000000000 */
[----:B---3--:R-:W-:-:S04]  /*2a00*/  @!P4 FMUL R12, R9, R12 ;  /* 0x0000000c090cc220 */ /* 0x008fc80000400000 */
[----:B0-----:R-:W-:-:S05]  /*2a10*/  @!P4 FFMA R3, R3, R11, R12 ;  /* 0x0000000b0303c223 */ /* 0x001fca000000000c */
[----:B------:R0:W-:Y:S01]  /*2a20*/  @!P4 STG.E desc[UR12][R14.64+0x18], R3 ;  /* 0x000018030e00c986 */ /* 0x0001e2000c10190c */
[----:B-1----:R-:W-:Y:S02]  /*2a30*/  IADD3 R7, P4, PT, R104, R35, RZ ;  /* 0x0000002368077210 */ /* 0x002fe40007f9e0ff */
[C---:B------:R-:W-:Y:S02]  /*2a40*/  IADD3 R9, PT, PT, R35.reuse, UR7, RZ ;  /* 0x0000000723097c10 */ /* 0x040fe4000fffe0ff */
[----:B------:R-:W-:Y:S02]  /*2a50*/  LEA.HI.X.SX32 R12, R35, R0, 0x1, P4 ;  /* 0x00000000230c7211 */ /* 0x000fe400020f0eff */
[----:B------:R-:W-:-:S04]  /*2a60*/  LEA R22, P4, R7, UR4, 0x2 ;  /* 0x0000000407167c11 */ /* 0x000fc8000f8810ff */
[----:B------:R-:W-:Y:S02]  /*2a70*/  LEA.HI.X R23, R7, UR5, R12, 0x2, P4 ;  /* 0x0000000507177c11 */ /* 0x000fe4000a0f140c */
[----:B--2---:R-:W-:Y:S01]  /*2a80*/  IADD3 R5, P4, PT, R104, R9, RZ ;  /* 0x0000000968057210 */ /* 0x004fe20007f9e0ff */
[----:B------:R-:W-:-:S03]  /*2a90*/  VIADD R7, R9, UR7 ;  /* 0x0000000709077c36 */ /* 0x000fc60008000000 */
[----:B------:R-:W-:Y:S02]  /*2aa0*/  LEA.HI.X.SX32 R12, R9, R0, 0x1, P4 ;  /* 0x00000000090c7211 */ /* 0x000fe400020f0eff */
[----:B------:R-:W-:-:S04]  /*2ab0*/  LEA R20, P4, R5, UR4, 0x2 ;  /* 0x0000000405147c11 */ /* 0x000fc8000f8810ff */
[----:B------:R-:W-:Y:S02]  /*2ac0*/  LEA.HI.X R21, R5, UR5, R12, 0x2, P4 ;  /* 0x0000000505157c11 */ /* 0x000fe4000a0f140c */
[----:B0-----:R-:W-:Y:S02]  /*2ad0*/  IADD3 R3, P4, PT, R104, R7, RZ ;  /* 0x0000000768037210 */ /* 0x001fe40007f9e0ff */
[C---:B------:R-:W-:Y:S02]  /*2ae0*/  IADD3 R5, PT, PT, R7.reuse, UR7, RZ ;  /* 0x0000000707057c10 */ /* 0x040fe4000fffe0ff */
[----:B------:R-:W-:Y:S02]  /*2af0*/  LEA.HI.X.SX32 R12, R7, R0, 0x1, P4 ;  /* 0x00000000070c7211 */ /* 0x000fe400020f0eff */
[----:B------:R-:W-:-:S04]  /*2b00*/  LEA R18, P4, R3, UR4, 0x2 ;  /* 0x0000000403127c11 */ /* 0x000fc8000f8810ff */
[----:B------:R-:W-:Y:S02]  /*2b10*/  LEA.HI.X R19, R3, UR5, R12, 0x2, P4 ;  /* 0x0000000503137c11 */ /* 0x000fe4000a0f140c */
[----:B------:R-:W-:Y:S01]  /*2b20*/  IADD3 R11, P4, PT, R104, R5, RZ ;  /* 0x00000005680b7210 */ /* 0x000fe20007f9e0ff */
[----:B------:R-:W-:-:S03]  /*2b30*/  VIADD R3, R5, UR7 ;  /* 0x0000000705037c36 */ /* 0x000fc60008000000 */
        /* <DEDUP_REMOVED lines=57> */
[----:B------:R-:W2:Y:S01]  /*2ed0*/  @!P6 LDG.E R2, desc[UR12][R22.64+0x14] ;  /* 0x0000140c1602e981 */ /* 0x000ea2000c1e1900 */
[----:B0-----:R-:W2:Y:S08]  /*2ee0*/  @!P6 LDC R11, c[0x0][0x3a8] ;  /* 0x0000ea00ff0beb82 */ /* 0x001eb00000000800 */
[----:B------:R-:W0:Y:S01]  /*2ef0*/  @!P6 LDC R4, c[0x0][0x3a4] ;  /* 0x0000e900ff04eb82 */ /* 0x000e220000000800 */
[----:B--2---:R-:W-:-:S04]  /*2f00*/  @!P6 FMUL R11, R2, R11 ;  /* 0x0000000b020be220 */ /* 0x004fc80000400000 */
[----:B0-----:R-:W-:-:S05]  /*2f10*/  @!P6 FFMA R11, R70, R4, R11 ;  /* 0x00000004460be223 */ /* 0x001fca000000000b */
[----:B------:R0:W-:Y:S01]  /*2f20*/  @!P6 STG.E desc[UR12][R22.64+0x14], R11 ;  /* 0x0000140b1600e986 */ /* 0x0001e2000c10190c */
[----:B------:R-:W-:-:S04]  /*2f30*/  ISETP.NE.AND P6, PT, R26, RZ, PT ;  /* 0x000000ff1a00720c */ /* 0x000fc80003fc5270 */
[----:B------:R-:W-:-:S13]  /*2f40*/  ISETP.GE.OR P6, PT, R0, UR6, P6 ;  /* 0x0000000600007c0c */ /* 0x000fda000b7c6670 */
[----:B------:R-:W2:Y:S01]  /*2f50*/  @!P6 LDG.E R2, desc[UR12][R22.64+0x18] ;  /* 0x0000180c1602e981 */ /* 0x000ea2000c1e1900 */
[----:B-1----:R-:W2:Y:S08]  /*2f60*/  @!P6 LDC R15, c[0x0][0x3a8] ;  /* 0x0000ea00ff0feb82 */ /* 0x002eb00000000800 */
        /* <DEDUP_REMOVED lines=8> */
[----:B0-----:R-:W-:-:S04]  /*2ff0*/  @!P6 FMUL R11, R0, R15 ;  /* 0x0000000f000be220 */ /* 0x001fc80000400000 */
[----:B-1----:R-:W-:Y:S01]  /*3000*/  @!P6 FFMA R15, R72, R2, R11 ;  /* 0x00000002480fe223 */ /* 0x002fe2000000000b */
[----:B------:R-:W-:-:S04]  /*3010*/  IADD3 R0, PT, PT, R106, 0x4, RZ ;  /* 0x000000046a007810 */ /* 0x000fc80007ffe0ff */
[----:B------:R-:W-:Y:S01]  /*3020*/  @!P6 STG.E desc[UR12][R22.64+0x1c], R15 ;  /* 0x00001c0f1600e986 */ /* 0x000fe2000c10190c */
[----:B------:R-:W-:-:S04]  /*3030*/  ISETP.NE.AND P6, PT, R14, RZ, PT ;  /* 0x000000ff0e00720c */ /* 0x000fc80003fc5270 */
[----:B------:R-:W-:-:S13]  /*3040*/  ISETP.GE.OR P6, PT, R0, UR6, P6 ;  /* 0x0000000600007c0c */ /* 0x000fda000b7c6670 */
[----:B------:R-:W0:Y:S01]  /*3050*/  @!P6 LDC.64 R10, c[0x0][0x390] ;  /* 0x0000e400ff0aeb82 */ /* 0x000e220000000a00 */
[----:B------:R-:W-:-:S07]  /*3060*/  @!P6 IMAD.IADD R9, R104, 0x1, R9 ;  /* 0x000000016809e824 */ /* 0x000fce00078e0209 */
        /* <DEDUP_REMOVED lines=91> */
[----:B------:R-:W3:Y:S01]  /*3620*/  @!P6 LDG.E R2, desc[UR12][R18.64+0x10] ;  /* 0x0000100c1202e981 */ /* 0x000ee2000c1e1900 */
[----:B0-----:R-:W3:Y:S08]  /*3630*/  @!P6 LDC R11, c[0x0][0x3a8] ;  /* 0x0000ea00ff0beb82 */ /* 0x001ef00000000800 */
[----:B------:R-:W0:Y:S01]  /*3640*/  @!P6 LDC R4, c[0x0][0x3a4] ;  /* 0x0000e900ff04eb82 */ /* 0x000e220000000800 */
[----:B---3--:R-:W-:-:S04]  /*3650*/  @!P6 FMUL R2, R2, R11 ;  /* 0x0000000b0202e220 */ /* 0x008fc80000400000 */
[----:B0-----:R-:W-:-:S05]  /*3660*/  @!P6 FFMA R87, R87, R4, R2 ;  /* 0x000000045757e223 */ /* 0x001fca0000000002 */
[----:B------:R-:W-:Y:S01]  /*3670*/  @!P6 STG.E desc[UR12][R18.64+0x10], R87 ;  /* 0x000010571200e986 */ /* 0x000fe2000c10190c */
[----:B------:R-:W-:-:S13]  /*3680*/  ISETP.GE.OR P6, PT, R0, UR6, P3 ;  /* 0x0000000600007c0c */ /* 0x000fda0009fc6670 */
[----:B------:R-:W3:Y:S01]  /*3690*/  @!P6 LDG.E R2, desc[UR12][R18.64+0x14] ;  /* 0x0000140c1202e981 */ /* 0x000ee2000c1e1900 */
[----:B-1----:R-:W3:Y:S08]  /*36a0*/  @!P6 LDC R7, c[0x0][0x3a8] ;  /* 0x0000ea00ff07eb82 */ /* 0x002ef00000000800 */
[----:B------:R-:W0:Y:S01]  /*36b0*/  @!P6 LDC R4, c[0x0][0x3a4] ;  /* 0x0000e900ff04eb82 */ /* 0x000e220000000800 */
[----:B---3--:R-:W-:-:S04]  /*36c0*/  @!P6 FMUL R7, R2, R7 ;  /* 0x000000070207e220 */ /* 0x008fc80000400000 */
[----:B0-----:R-:W-:-:S05]  /*36d0*/  @!P6 FFMA R7, R86, R4, R7 ;  /* 0x000000045607e223 */ /* 0x001fca0000000007 */
[----:B------:R0:W-:Y:S01]  /*36e0*/  @!P6 STG.E desc[UR12][R18.64+0x14], R7 ;  /* 0x000014071200e986 */ /* 0x0001e2000c10190c */
[----:B------:R-:W-:-:S04]  /*36f0*/  ISETP.NE.AND P6, PT, R26, RZ, PT ;  /* 0x000000ff1a00720c */ /* 0x000fc80003fc5270 */
[----:B------:R-:W-:-:S13]  /*3700*/  ISETP.GE.OR P6, PT, R0, UR6, P6 ;  /* 0x0000000600007c0c */ /* 0x000fda000b7c6670 */
[----:B------:R-:W3:Y:S01]  /*3710*/  @!P6 LDG.E R2, desc[UR12][R18.64+0x18] ;  /* 0x0000180c1202e981 */ /* 0x000ee2000c1e1900 */
[----:B--2---:R-:W3:Y:S08]  /*3720*/  @!P6 LDC R9, c[0x0][0x3a8] ;  /* 0x0000ea00ff09eb82 */ /* 0x004ef00000000800 */
[----:B------:R-:W1:Y:S01]  /*3730*/  @!P6 LDC R4, c[0x0][0x3a4] ;  /* 0x0000e900ff04eb82 */ /* 0x000e620000000800 */
[----:B---3--:R-:W-:-:S04]  /*3740*/  @!P6 FMUL R2, R2, R9 ;  /* 0x000000090202e220 */ /* 0x008fc80000400000 */
        /* <DEDUP_REMOVED lines=13> */
[----:B------:R-:W-:-:S04]  /*3820*/  @!P6 IMAD.IADD R5, R104, 0x1, R5 ;  /* 0x000000016805e824 */ /* 0x000fc800078e0205 */
[----:B0-----:R-:W-:-:S03]  /*3830*/  @!P6 IMAD.WIDE R4, R5, 0x4, R6 ;  /* 0x000000040504e825 */ /* 0x001fc600078e0206 */
[----:B------:R-:W0:Y:S02]  /*3840*/  @!P6 LDC R7, c[0x0][0x3a8] ;  /* 0x0000ea00ff07eb82 */ /* 0x000e240000000800 */
[----:B------:R-:W0:Y:S06]  /*3850*/  @!P6 LDG.E R2, desc[UR12][R4.64] ;  /* 0x0000000c0402e981 */ /* 0x000e2c000c1e1900 */
[----:B------:R-:W1:Y:S01]  /*3860*/  @!P6 LDC R6, c[0x0][0x3a4] ;  /* 0x0000e900ff06eb82 */ /* 0x000e620000000800 */
        /* <DEDUP_REMOVED lines=50> */
[----:B------:R-:W-:Y:S01]  /*3b90*/  IADD3 R106, PT, PT, R106, 0x7, RZ ;  /* 0x000000076a6a7810 */ /* 0x000fe20007ffe0ff */
[----:B--2---:R-:W-:-:S04]  /*3ba0*/  @!P6 FMUL R5, R0, R5 ;  /* 0x000000050005e220 */ /* 0x004fc80000400000 */
[----:B0-----:R-:W-:-:S05]  /*3bb0*/  @!P6 FFMA R7, R90, R7, R5 ;  /* 0x000000075a07e223 */ /* 0x001fca0000000005 */
[----:B------:R0:W-:Y:S01]  /*3bc0*/  @!P6 STG.E desc[UR12][R16.64+0x1c], R7 ;  /* 0x00001c071000e986 */ /* 0x0001e2000c10190c */
[----:B------:R-:W-:-:S04]  /*3bd0*/  ISETP.NE.AND P6, PT, R14, RZ, PT ;  /* 0x000000ff0e00720c */ /* 0x000fc80003fc5270 */
[----:B------:R-:W-:-:S13]  /*3be0*/  ISETP.GE.OR P6, PT, R106, UR6, P6 ;  /* 0x000000066a007c0c */ /* 0x000fda000b7c6670 */
[----:B------:R-:W1:Y:S01]  /*3bf0*/  @!P6 LDC.64 R4, c[0x0][0x390] ;  /* 0x0000e400ff04eb82 */ /* 0x000e620000000a00 */
[----:B------:R-:W-:-:S05]  /*3c00*/  @!P6 IADD3 R3, PT, PT, R104, R3, RZ ;  /* 0x000000036803e210 */ /* 0x000fca0007ffe0ff */
[----:B-1----:R-:W-:Y:S02]  /*3c10*/  @!P6 IMAD.WIDE R2, R3, 0x4, R4 ;  /* 0x000000040302e825 */ /* 0x002fe400078e0204 */
[----:B------:R-:W1:Y:S03]  /*3c20*/  @!P6 LDC R5, c[0x0][0x3a8] ;  /* 0x0000ea00ff05eb82 */ /* 0x000e660000000800 */
[----:B------:R-:W1:Y:S05]  /*3c30*/  @!P6 LDG.E R0, desc[UR12][R2.64] ;  /* 0x0000000c0200e981 */ /* 0x000e6a000c1e1900 */
[----:B------:R-:W2:Y:S01]  /*3c40*/  @!P6 LDC R4, c[0x0][0x3a4] ;  /* 0x0000e900ff04eb82 */ /* 0x000ea20000000800 */
[----:B------:R-:W-:-:S02]  /*3c50*/  ISETP.GE.OR P5, PT, R106, UR6, P5 ;  /* 0x000000066a007c0c */ /* 0x000fc4000afa6670 */
[C---:B------:R-:W-:Y:S02]  /*3c60*/  ISETP.GE.OR P0, PT, R106.reuse, UR6, P0 ;  /* 0x000000066a007c0c */ /* 0x040fe40008706670 */
[C---:B------:R-:W-:Y:S02]  /*3c70*/  ISETP.GE.OR P1, PT, R106.reuse, UR6, P1 ;  /* 0x000000066a007c0c */ /* 0x040fe40008f26670 */
[C---:B------:R-:W-:Y:S02]  /*3c80*/  ISETP.GE.OR P2, PT, R106.reuse, UR6, P2 ;  /* 0x000000066a007c0c */ /* 0x040fe40009746670 */
[----:B------:R-:W-:-:S07]  /*3c90*/  ISETP.GE.OR P3, PT, R106, UR6, P3 ;  /* 0x000000066a007c0c */ /* 0x000fce0009f66670 */
[----:B------:R-:W3:Y:S08]  /*3ca0*/  @!P0 LDC R10, c[0x0][0x3a4] ;  /* 0x0000e900ff0a8b82 */ /* 0x000ef00000000800 */
[----:B0-----:R-:W0:Y:S08]  /*3cb0*/  @!P1 LDC R7, c[0x0][0x3a8] ;  /* 0x0000ea00ff079b82 */ /* 0x001e300000000800 */
[----:B------:R-:W4:Y:S08]  /*3cc0*/  @!P1 LDC R11, c[0x0][0x3a4] ;  /* 0x0000e900ff0b9b82 */ /* 0x000f300000000800 */
[----:B------:R-:W0:Y:S08]  /*3cd0*/  @!P2 LDC R15, c[0x0][0x3a8] ;  /* 0x0000ea00ff0fab82 */ /* 0x000e300000000800 */
[----:B------:R-:W0:Y:S08]  /*3ce0*/  @!P2 LDC R14, c[0x0][0x3a4] ;  /* 0x0000e900ff0eab82 */ /* 0x000e300000000800 */
[----:B------:R-:W0:Y:S08]  /*3cf0*/  @!P3 LDC R16, c[0x0][0x3a8] ;  /* 0x0000ea00ff10bb82 */ /* 0x000e300000000800 */
[----:B------:R-:W0:Y:S01]  /*3d00*/  @!P3 LDC R17, c[0x0][0x3a4] ;  /* 0x0000e900ff11bb82 */ /* 0x000e220000000800 */
[----:B-1----:R-:W-:-:S04]  /*3d10*/  @!P6 FMUL R5, R0, R5 ;  /* 0x000000050005e220 */ /* 0x002fc80000400000 */
[----:B--2---:R-:W-:-:S05]  /*3d20*/  @!P6 FFMA R5, R92, R4, R5 ;  /* 0x000000045c05e223 */ /* 0x004fca0000000005 */
[----:B------:R1:W-:Y:S04]  /*3d30*/  @!P6 STG.E desc[UR12][R2.64], R5 ;  /* 0x000000050200e986 */ /* 0x0003e8000c10190c */
[----:B------:R-:W2:Y:S04]  /*3d40*/  @!P5 LDG.E R0, desc[UR12][R12.64+0x4] ;  /* 0x0000040c0c00d981 */ /* 0x000ea8000c1e1900 */
[----:B------:R0:W5:Y:S04]  /*3d50*/  @!P0 LDG.E R4, desc[UR12][R12.64+0x8] ;  /* 0x0000080c0c048981 */ /* 0x000168000c1e1900 */
[----:B------:R0:W5:Y:S01]  /*3d60*/  @!P1 LDG.E R6, desc[UR12][R12.64+0xc] ;  /* 0x00000c0c0c069981 */ /* 0x000162000c1e1900 */
[----:B-1----:R-:W2:Y:S03]  /*3d70*/  @!P5 LDC R3, c[0x0][0x3a8] ;  /* 0x0000ea00ff03db82 */ /* 0x002ea60000000800 */
[----:B------:R1:W5:Y:S04]  /*3d80*/  @!P2 LDG.E R8, desc[UR12][R12.64+0x10] ;  /* 0x0000100c0c08a981 */ /* 0x000368000c1e1900 */
[----:B------:R1:W5:Y:S01]  /*3d90*/  @!P3 LDG.E R9, desc[UR12][R12.64+0x14] ;  /* 0x0000140c0c09b981 */ /* 0x000362000c1e1900 */
[----:B------:R-:W0:Y:S01]  /*3da0*/  @!P5 LDC R2, c[0x0][0x3a4] ;  /* 0x0000e900ff02db82 */ /* 0x000e220000000800 */
[----:B------:R-:W-:-:S07]  /*3db0*/  ISETP.NE.AND P6, PT, R26, RZ, PT ;  /* 0x000000ff1a00720c */ /* 0x000fce0003fc5270 */
[----:B------:R-:W0:Y:S01]  /*3dc0*/  @!P0 LDC R5, c[0x0][0x3a8] ;  /* 0x0000ea00ff058b82 */ /* 0x000e220000000800 */
[C---:B------:R-:W-:Y:S01]  /*3dd0*/  ISETP.GE.OR P6, PT, R106.reuse, UR6, P6 ;  /* 0x000000066a007c0c */ /* 0x040fe2000b7c6670 */
[----:B------:R-:W-:Y:S01]  /*3de0*/  BSSY.RECONVERGENT B0, `(.L_x_61) ;  /* 0x000000a000007945 */ /* 0x000fe20003800200 */
[----:B------:R-:W-:Y:S01]  /*3df0*/  ISETP.GE.OR P4, PT, R106, UR6, P4 ;  /* 0x000000066a007c0c */ /* 0x000fe2000a786670 */
[----:B--2---:R-:W-:-:S10]  /*3e00*/  @!P5 FMUL R3, R0, R3 ;  /* 0x000000030003d220 */ /* 0x004fd40000400000 */
[----:B01-34-:R-:W-:Y:S05]  /*3e10*/  @P6 BRA `(.L_x_62) ;  /* 0x0000000000186947 */ /* 0x01bfea0003800000 */
[----:B------:R-:W2:Y:S01]  /*3e20*/  LDG.E R0, desc[UR12][R12.64+0x18] ;  /* 0x0000180c0c007981 */ /* 0x000ea2000c1e1900 */
[----:B------:R-:W2:Y:S01]  /*3e30*/  LDCU UR4, c[0x0][0x3a8] ;  /* 0x00007500ff0477ac */ /* 0x000ea20008000800 */
[----:B------:R-:W0:Y:S01]  /*3e40*/  LDCU UR5, c[0x0][0x3a4] ;  /* 0x00007480ff0577ac */ /* 0x000e220008000800 */
[----:B--2---:R-:W-:-:S04]  /*3e50*/  FMUL R0, R0, UR4 ;  /* 0x0000000400007c20 */ /* 0x004fc80008400000 */
[----:B0-----:R-:W-:-:S05]  /*3e60*/  FFMA R107, R107, UR5, R0 ;  /* 0x000000056b6b7c23 */ /* 0x001fca0008000000 */
[----:B------:R0:W-:Y:S02]  /*3e70*/  STG.E desc[UR12][R12.64+0x18], R107 ;  /* 0x0000186b0c007986 */ /* 0x0001e4000c10190c */
.L_x_62:
[----:B------:R-:W-:Y:S05]  /*3e80*/  BSYNC.RECONVERGENT B0 ;  /* 0x0000000000007941 */ /* 0x000fea0003800200 */
.L_x_61:
        /* <DEDUP_REMOVED lines=22> */
.L_x_63:
        /* <DEDUP_REMOVED lines=9> */
.L_x_834:


//--------------------- .text._Z17sgemm_warp_tilingILi128ELi64ELi8ELi32ELi32ELi8ELi4EEvPKfS1_Pfiiiff --------------------------
	.section	.text._Z17sgemm_warp_tilingILi128ELi64ELi8ELi32ELi32ELi8ELi4EEvPKfS1_Pfiiiff,"ax",@progbits
	.align	128
        .global         _Z17sgemm_warp_tilingILi128ELi64ELi8ELi32ELi32ELi8ELi4EEvPKfS1_Pfiiiff
        .type           _Z17sgemm_warp_tilingILi128ELi64ELi8ELi32ELi32ELi8ELi4EEvPKfS1_Pfiiiff,@function
        .size           _Z17sgemm_warp_tilingILi128ELi64ELi8ELi32ELi32ELi8ELi4EEvPKfS1_Pfiiiff,(.L_x_835 - _Z17sgemm_warp_tilingILi128ELi64ELi8ELi32ELi32ELi8ELi4EEvPKfS1_Pfiiiff)
        .other          _Z17sgemm_warp_tilingILi128ELi64ELi8ELi32ELi32ELi8ELi4EEvPKfS1_Pfiiiff,@"STO_CUDA_ENTRY STV_DEFAULT"
_Z17sgemm_warp_tilingILi128ELi64ELi8ELi32ELi32ELi8ELi4EEvPKfS1_Pfiiiff:
.text._Z17sgemm_warp_tilingILi128ELi64ELi8ELi32ELi32ELi8ELi4EEvPKfS1_Pfiiiff:
[----:B------:R-:W-:Y:S01]  /*0000*/  LDC R1, c[0x0][0x37c] ;  /* 0x0000df00ff017b82 */ /* 0x000fe20000000800 */
[----:B------:R-:W0:Y:S01]  /*0010*/  S2R R11, SR_TID.X ;  /* 0x00000000000b7919 */ /* 0x000e220000002100 */
[----:B------:R-:W1:Y:S06]  /*0020*/  LDCU UR7, c[0x0][0x3a0] ;  /* 0x00007400ff0777ac */ /* 0x000e6c0008000800 */
[----:B------:R-:W2:Y:S01]  /*0030*/  S2UR UR4, SR_CTAID.Y ;  /* 0x00000000000479c3 */ /* 0x000ea20000002600 */
[----:B------:R-:W-:Y:S01]  /*0040*/  HFMA2 R33, -RZ, RZ, 0, 0 ;  /* 0x00000000ff217431 */ /* 0x000fe200000001ff */
[----:B------:R-:W0:Y:S01]  /*0050*/  S2R R0, SR_TID.Y ;  /* 0x0000000000007919 */ /* 0x000e220000002200 */
[----:B------:R-:W3:Y:S01]  /*0060*/  LDCU UR6, c[0x0][0x360] ;  /* 0x00006c00ff0677ac */ /* 0x000ee20008000800 */
        /* <DEDUP_REMOVED lines=8> */
[----:B------:R-:W-:-:S02]  /*00f0*/  MOV R64, RZ ;  /* 0x000000ff00407202 */ /* 0x000fc40000000f00 */
[----:B------:R-:W-:Y:S02]  /*0100*/  CS2R R60, SRZ ;  /* 0x00000000003c7805 */ /* 0x000fe4000001ff00 */
[----:B------:R-:W-:Y:S02]  /*0110*/  CS2R R58, SRZ ;  /* 0x00000000003a7805 */ /* 0x000fe4000001ff00 */
[----:B------:R-:W-:Y:S01]  /*0120*/  MOV R28, RZ ;  /* 0x000000ff001c7202 */ /* 0x000fe20000000f00 */
        /* <DEDUP_REMOVED lines=8> */
[----:B------:R-:W1:Y:S01]  /*01b0*/  LDCU.64 UR10, c[0x0][0x358] ;  /* 0x00006b00ff0a77ac */ /* 0x000e620008000a00 */
[----:B--2---:R-:W-:Y:S01]  /*01c0*/  USHF.L.U32 UR4, UR4, 0x7, URZ ;  /* 0x0000000704047899 */ /* 0x004fe200080006ff */
[----:B---3--:R-:W-:Y:S02]  /*01d0*/  IMAD R2, R2, UR6, RZ ;  /* 0x0000000602027c24 */ /* 0x008fe4000f8e02ff */
[----:B0-----:R-:W-:-:S05]  /*01e0*/  IMAD R11, R0, UR6, R11 ;  /* 0x00000006000b7c24 */ /* 0x001fca000f8e020b */
[--C-:B------:R-:W-:Y:S01]  /*01f0*/  SHF.R.U32.HI R5, RZ, 0x5, R11.reuse ;  /* 0x00000005ff057819 */ /* 0x100fe2000001160b */
[----:B----4-:R-:W-:Y:S01]  /*0200*/  USHF.L.U32 UR5, UR5, 0x6, URZ ;  /* 0x0000000605057899 */ /* 0x010fe200080006ff */
[--C-:B------:R-:W-:Y:S02]  /*0210*/  SHF.R.U32.HI R6, RZ, 0x3, R11.reuse ;  /* 0x00000003ff067819 */ /* 0x100fe4000001160b */
[----:B------:R-:W-:Y:S02]  /*0220*/  SHF.R.U32.HI R3, RZ, 0x6, R11 ;  /* 0x00000006ff037819 */ /* 0x000fe4000001160b */
[----:B------:R-:W-:Y:S02]  /*0230*/  LOP3.LUT R4, R11, 0x7, RZ, 0xc0, !PT ;  /* 0x000000070b047812 */ /* 0x000fe400078ec0ff */
[----:B------:R-:W-:Y:S02]  /*0240*/  LOP3.LUT R5, R5, 0x1, RZ, 0xc0, !PT ;  /* 0x0000000105057812 */ /* 0x000fe400078ec0ff */
[----:B------:R-:W-:Y:S01]  /*0250*/  LOP3.LUT R6, R6, 0x3, RZ, 0xc0, !PT ;  /* 0x0000000306067812 */ /* 0x000fe200078ec0ff */
[----:B-1----:R-:W-:Y:S06]  /*0260*/  BRA.U !UP0, `(.L_x_64) ;  /* 0x0000002508c87547 */ /* 0x002fec000b800000 */
[----:B------:R-:W0:Y:S01]  /*0270*/  I2F.U32.RP R10, R2 ;  /* 0x00000002000a7306 */ /* 0x000e220000209000 */
[-C--:B------:R-:W-:Y:S02]  /*0280*/  IADD3 R7, PT, PT, R11, R2.reuse, RZ ;  /* 0x000000020b077210 */ /* 0x080fe40007ffe0ff */
[----:B------:R-:W-:Y:S02]  /*0290*/  IADD3 R13, PT, PT, RZ, -R2, RZ ;  /* 0x80000002ff0d7210 */ /* 0x000fe40007ffe0ff */
[C---:B------:R-:W-:Y:S02]  /*02a0*/  ISETP.GE.U32.AND P0, PT, R7.reuse, 0x100, PT ;  /* 0x000001000700780c */ /* 0x040fe40003f06070 */
[C---:B------:R-:W-:Y:S02]  /*02b0*/  ISETP.GE.U32.AND P1, PT, R7.reuse, 0x80, PT ;  /* 0x000000800700780c */ /* 0x040fe40003f26070 */
[C---:B------:R-:W-:Y:S02]  /*02c0*/  VIMNMX.U32 R0, PT, PT, R7.reuse, 0x100, !PT ;  /* 0x0000010007007848 */ /* 0x040fe40007fe0000 */
[----:B------:R-:W-:-:S02]  /*02d0*/  VIMNMX.U32 R12, PT, PT, R7, 0x80, !PT ;  /* 0x00000080070c7848 */ /* 0x000fc40007fe0000 */
[----:B------:R-:W-:Y:S01]  /*02e0*/  SEL R14, RZ, 0x1, P1 ;  /* 0x00000001ff0e7807 */ /* 0x000fe20000800000 */
[----:B0-----:R-:W0:Y:S01]  /*02f0*/  MUFU.RCP R10, R10 ;  /* 0x0000000a000a7308 */ /* 0x001e220000001000 */
[----:B------:R-:W-:Y:S02]  /*0300*/  MOV R38, RZ ;  /* 0x000000ff00267202 */ /* 0x000fe40000000f00 */
[----:B0-----:R-:W-:Y:S02]  /*0310*/  IADD3 R8, PT, PT, R10, 0xffffffe, RZ ;  /* 0x0ffffffe0a087810 */ /* 0x001fe40007ffe0ff */
[----:B------:R-:W-:-:S03]  /*0320*/  SEL R10, RZ, 0x1, P0 ;  /* 0x00000001ff0a7807 */ /* 0x000fc60000000000 */
[----:B------:R0:W1:Y:S02]  /*0330*/  F2I.FTZ.U32.TRUNC.NTZ R9, R8 ;  /* 0x0000000800097305 */ /* 0x000064000021f000 */
[----:B0-----:R-:W-:Y:S01]  /*0340*/  MOV R8, RZ ;  /* 0x000000ff00087202 */ /* 0x001fe20000000f00 */
[----:B-1----:R-:W-:-:S04]  /*0350*/  IMAD R13, R13, R9, RZ ;  /* 0x000000090d0d7224 */ /* 0x002fc800078e02ff */
[----:B------:R-:W-:Y:S01]  /*0360*/  IMAD.HI.U32 R8, R9, R13, R8 ;  /* 0x0000000d09087227 */ /* 0x000fe200078e0008 */
[-C--:B------:R-:W-:Y:S02]  /*0370*/  IADD3 R9, PT, PT, R0, -R7.reuse, -R10 ;  /* 0x8000000700097210 */ /* 0x080fe40007ffe80a */
[----:B------:R-:W-:-:S03]  /*0380*/  IADD3 R13, PT, PT, R12, -R7, -R14 ;  /* 0x800000070c0d7210 */ /* 0x000fc60007ffe80e */
[----:B------:R-:W-:-:S04]  /*0390*/  IMAD.HI.U32 R0, R8, R9, RZ ;  /* 0x0000000908007227 */ /* 0x000fc800078e00ff */
[----:B------:R-:W-:Y:S01]  /*03a0*/  IMAD.HI.U32 R8, R8, R13, RZ ;  /* 0x0000000d08087227 */ /* 0x000fe200078e00ff */
[----:B------:R-:W-:-:S04]  /*03b0*/  IADD3 R12, PT, PT, -R0, RZ, RZ ;  /* 0x000000ff000c7210 */ /* 0x000fc80007ffe1ff */
[----:B------:R-:W-:Y:S01]  /*03c0*/  IADD3 R15, PT, PT, -R8, RZ, RZ ;  /* 0x000000ff080f7210 */ /* 0x000fe20007ffe1ff */
[----:B------:R-:W-:-:S04]  /*03d0*/  IMAD R9, R2, R12, R9 ;  /* 0x0000000c02097224 */ /* 0x000fc800078e0209 */
[----:B------:R-:W-:Y:S01]  /*03e0*/  IMAD R13, R2, R15, R13 ;  /* 0x0000000f020d7224 */ /* 0x000fe200078e020d */
[----:B------:R-:W-:-:S04]  /*03f0*/  ISETP.GE.U32.AND P0, PT, R9, R2, PT ;  /* 0x000000020900720c */ /* 0x000fc80003f06070 */
[----:B------:R-:W-:-:S09]  /*0400*/  ISETP.GE.U32.AND P2, PT, R13, R2, PT ;  /* 0x000000020d00720c */ /* 0x000fd20003f46070 */
[----:B------:R-:W-:Y:S02]  /*0410*/  @P0 IADD3 R9, PT, PT, -R2, R9, RZ ;  /* 0x0000000902090210 */ /* 0x000fe40007ffe1ff */
[----:B------:R-:W-:Y:S02]  /*0420*/  @P0 IADD3 R0, PT, PT, R0, 0x1, RZ ;  /* 0x0000000100000810 */ /* 0x000fe40007ffe0ff */
[----:B------:R-:W-:Y:S02]  /*0430*/  @P2 IADD3 R13, PT, PT, -R2, R13, RZ ;  /* 0x0000000d020d2210 */ /* 0x000fe40007ffe1ff */
[-C--:B------:R-:W-:Y:S02]  /*0440*/  ISETP.GE.U32.AND P1, PT, R9, R2.reuse, PT ;  /* 0x000000020900720c */ /* 0x080fe40003f26070 */
[----:B------:R-:W-:Y:S02]  /*0450*/  ISETP.GE.U32.AND P3, PT, R13, R2, PT ;  /* 0x000000020d00720c */ /* 0x000fe40003f66070 */
[----:B------:R-:W-:-:S02]  /*0460*/  @P2 IADD3 R8, PT, PT, R8, 0x1, RZ ;  /* 0x0000000108082810 */ /* 0x000fc40007ffe0ff */
[----:B------:R-:W-:Y:S02]  /*0470*/  ISETP.NE.U32.AND P0, PT, R2, RZ, PT ;  /* 0x000000ff0200720c */ /* 0x000fe40003f05070 */
[----:B------:R-:W-:-:S05]  /*0480*/  LOP3.LUT R9, RZ, R2, RZ, 0x33, !PT ;  /* 0x00000002ff097212 */ /* 0x000fca00078e33ff */
[----:B------:R-:W-:Y:S02]  /*0490*/  @P1 IADD3 R0, PT, PT, R0, 0x1, RZ ;  /* 0x0000000100001810 */ /* 0x000fe40007ffe0ff */
[----:B------:R-:W-:Y:S02]  /*04a0*/  @P3 IADD3 R8, PT, PT, R8, 0x1, RZ ;  /* 0x0000000108083810 */ /* 0x000fe40007ffe0ff */
[C---:B------:R-:W-:Y:S02]  /*04b0*/  SEL R13, R9.reuse, R0, !P0 ;  /* 0x00000000090d7207 */ /* 0x040fe40004000000 */
[----:B------:R-:W-:Y:S02]  /*04c0*/  SEL R15, R9, R8, !P0 ;  /* 0x00000008090f7207 */ /* 0x000fe40004000000 */
[----:B------:R-:W-:Y:S02]  /*04d0*/  MOV R0, RZ ;  /* 0x000000ff00007202 */ /* 0x000fe40000000f00 */
[----:B------:R-:W-:-:S02]  /*04e0*/  IADD3 R9, PT, PT, R10, R13, RZ ;  /* 0x0000000d0a097210 */ /* 0x000fc40007ffe0ff */
[----:B------:R-:W-:-:S07]  /*04f0*/  IADD3 R8, PT, PT, R14, R15, RZ ;  /* 0x0000000f0e087210 */ /* 0x000fce0007ffe0ff */
.L_x_75:
[----:B------:R-:W-:Y:S01]  /*0500*/  ISETP.GT.U32.AND P0, PT, R11, 0xff, PT ;  /* 0x000000ff0b00780c */ /* 0x000fe20003f04070 */
[----:B------:R-:W0:Y:S01]  /*0510*/  LDCU UR7, c[0x0][0x3a0] ;  /* 0x00007400ff0777ac */ /* 0x000e220008000800 */
[----:B------:R-:W-:Y:S11]  /*0520*/  BSSY.RECONVERGENT B0, `(.L_x_65) ;  /* 0x0000099000007945 */ /* 0x000ff60003800200 */
[----:B------:R-:W-:Y:S05]  /*0530*/  @P0 BRA `(.L_x_66) ;  /* 0x00000008005c0947 */ /* 0x000fea0003800000 */
[----:B------:R-:W-:Y:S01]  /*0540*/  LOP3.LUT R19, R9, 0x3, RZ, 0xc0, !PT ;  /* 0x0000000309137812 */ /* 0x000fe200078ec0ff */
[----:B------:R-:W-:Y:S01]  /*0550*/  BSSY.RECONVERGENT B1, `(.L_x_67) ;  /* 0x0000041000017945 */ /* 0x000fe20003800200 */
[----:B------:R-:W-:Y:S02]  /*0560*/  MOV R65, R11 ;  /* 0x0000000b00417202 */ /* 0x000fe40000000f00 */
[----:B------:R-:W-:-:S13]  /*0570*/  ISETP.NE.AND P0, PT, R19, 0x3, PT ;  /* 0x000000031300780c */ /* 0x000fda0003f05270 */
[----:B------:R-:W-:Y:S05]  /*0580*/  @!P0 BRA `(.L_x_68) ;  /* 0x0000000000f48947 */ /* 0x000fea0003800000 */
[----:B------:R-:W1:Y:S01]  /*0590*/  LDCU UR6, c[0x0][0x3a0] ;  /* 0x00007400ff0677ac */ /* 0x000e620008000800 */
[----:B------:R-:W2:Y:S01]  /*05a0*/  LDC.64 R16, c[0x0][0x380] ;  /* 0x0000e000ff107b82 */ /* 0x000ea20000000a00 */
[----:B------:R-:W-:Y:S02]  /*05b0*/  SHF.L.U32 R10, R11, 0x2, RZ ;  /* 0x000000020b0a7819 */ /* 0x000fe400000006ff */
[----:B------:R-:W-:Y:S02]  /*05c0*/  SHF.R.U32.HI R18, RZ, 0x1, R11 ;  /* 0x00000001ff127819 */ /* 0x000fe4000001160b */
[----:B------:R-:W-:Y:S02]  /*05d0*/  LOP3.LUT R10, R10, 0x4, RZ, 0xc0, !PT ;  /* 0x000000040a0a7812 */ /* 0x000fe400078ec0ff */
[----:B------:R-:W-:-:S05]  /*05e0*/  IADD3 R13, PT, PT, R18, UR4, RZ ;  /* 0x00000004120d7c10 */ /* 0x000fca000fffe0ff */
[----:B-1----:R-:W-:-:S05]  /*05f0*/  IMAD R13, R13, UR6, R10 ;  /* 0x000000060d0d7c24 */ /* 0x002fca000f8e020a */
[----:B------:R-:W-:-:S05]  /*0600*/  LEA R13, R0, R13, 0x3 ;  /* 0x0000000d000d7211 */ /* 0x000fca00078e18ff */
[----:B--2---:R-:W-:-:S06]  /*0610*/  IMAD.WIDE R12, R13, 0x4, R16 ;  /* 0x000000040d0c7825 */ /* 0x004fcc00078e0210 */
[----:B------:R-:W2:Y:S01]  /*0620*/  LDG.E.128.CONSTANT R12, desc[UR10][R12.64] ;  /* 0x0000000a0c0c7981 */ /* 0x000ea2000c1e9d00 */
[----:B------:R-:W-:Y:S02]  /*0630*/  MOV R10, 0x400 ;  /* 0x00000400000a7802 */ /* 0x000fe40000000f00 */
[----:B------:R-:W-:Y:S01]  /*0640*/  SHF.L.U32 R20, R11, 0xb, RZ ;  /* 0x0000000b0b147819 */ /* 0x000fe200000006ff */
[----:B------:R-:W1:Y:S01]  /*0650*/  S2R R21, SR_CgaCtaId ;  /* 0x0000000000157919 */ /* 0x000e620000008800 */
[----:B------:R-:W-:Y:S02]  /*0660*/  LOP3.LUT P0, RZ, R9, 0x3, RZ, 0xc0, !PT ;  /* 0x0000000309ff7812 */ /* 0x000fe4000780c0ff */
[----:B------:R-:W-:Y:S02]  /*0670*/  MOV R65, R7 ;  /* 0x0000000700417202 */ /* 0x000fe40000000f00 */
[----:B-1----:R-:W-:Y:S02]  /*0680*/  LEA R10, R21, R10, 0x18 ;  /* 0x0000000a150a7211 */ /* 0x002fe400078ec0ff */
[----:B------:R-:W-:-:S04]  /*0690*/  LOP3.LUT R21, R20, 0x800, RZ, 0xc0, !PT ;  /* 0x0000080014157812 */ /* 0x000fc800078ec0ff */
[----:B------:R-:W-:-:S04]  /*06a0*/  IADD3 R21, PT, PT, R21, R10, RZ ;  /* 0x0000000a15157210 */ /* 0x000fc80007ffe0ff */
[----:B------:R-:W-:-:S05]  /*06b0*/  LEA R21, R18, R21, 0x2 ;  /* 0x0000001512157211 */ /* 0x000fca00078e10ff */
[----:B--2---:R1:W-:Y:S04]  /*06c0*/  STS [R21], R12 ;  /* 0x0000000c15007388 */ /* 0x0043e80000000800 */
[----:B------:R1:W-:Y:S04]  /*06d0*/  STS [R21+0x200], R13 ;  /* 0x0002000d15007388 */ /* 0x0003e80000000800 */
[----:B------:R1:W-:Y:S04]  /*06e0*/  STS [R21+0x400], R14 ;  /* 0x0004000e15007388 */ /* 0x0003e80000000800 */
[----:B------:R1:W-:Y:S01]  /*06f0*/  STS [R21+0x600], R15 ;  /* 0x0006000f15007388 */ /* 0x0003e20000000800 */
[----:B------:R-:W-:Y:S05]  /*0700*/  @!P0 BRA `(.L_x_68) ;  /* 0x0000000000948947 */ /* 0x000fea0003800000 */
[----:B------:R-:W2:Y:S01]  /*0710*/  LDC R18, c[0x0][0x3a0] ;  /* 0x0000e800ff127b82 */ /* 0x000ea20000000800 */
[C---:B-1----:R-:W-:Y:S02]  /*0720*/  SHF.L.U32 R12, R7.reuse, 0x2, RZ ;  /* 0x00000002070c7819 */ /* 0x042fe400000006ff */
[----:B------:R-:W-:Y:S02]  /*0730*/  LEA.HI R14, R7, UR4, RZ, 0x1f ;  /* 0x00000004070e7c11 */ /* 0x000fe4000f8ff8ff */
[----:B------:R-:W-:-:S05]  /*0740*/  LOP3.LUT R13, R12, 0x4, RZ, 0xc0, !PT ;  /* 0x000000040c0d7812 */ /* 0x000fca00078ec0ff */
[----:B--2---:R-:W-:-:S05]  /*0750*/  IMAD R13, R14, R18, R13 ;  /* 0x000000120e0d7224 */ /* 0x004fca00078e020d */
[----:B------:R-:W-:-:S05]  /*0760*/  LEA R13, R0, R13, 0x3 ;  /* 0x0000000d000d7211 */ /* 0x000fca00078e18ff */
[----:B------:R-:W-:-:S06]  /*0770*/  IMAD.WIDE R12, R13, 0x4, R16 ;  /* 0x000000040d0c7825 */ /* 0x000fcc00078e0210 */
[----:B------:R-:W2:Y:S01]  /*0780*/  LDG.E.128.CONSTANT R12, desc[UR10][R12.64] ;  /* 0x0000000a0c0c7981 */ /* 0x000ea2000c1e9d00 */
[C---:B------:R-:W-:Y:S02]  /*0790*/  SHF.L.U32 R20, R7.reuse, 0xb, RZ ;  /* 0x0000000b07147819 */ /* 0x040fe400000006ff */
[----:B------:R-:W-:Y:S02]  /*07a0*/  SHF.L.U32 R22, R7, 0x1, RZ ;  /* 0x0000000107167819 */ /* 0x000fe400000006ff */
[----:B------:R-:W-:Y:S02]  /*07b0*/  LOP3.LUT R21, R20, 0x800, RZ, 0xc0, !PT ;  /* 0x0000080014157812 */ /* 0x000fe400078ec0ff */
[----:B------:R-:W-:Y:S02]  /*07c0*/  LOP3.LUT R22, R22, 0xfffffffc, RZ, 0xc0, !PT ;  /* 0xfffffffc16167812 */ /* 0x000fe400078ec0ff */
[----:B------:R-:W-:Y:S02]  /*07d0*/  ISETP.NE.AND P0, PT, R19, 0x1, PT ;  /* 0x000000011300780c */ /* 0x000fe40003f05270 */
[----:B------:R-:W-:-:S02]  /*07e0*/  IADD3 R21, PT, PT, R22, R10, R21 ;  /* 0x0000000a16157210 */ /* 0x000fc40007ffe015 */
[----:B------:R-:W-:-:S03]  /*07f0*/  IADD3 R65, PT, PT, R2, R7, RZ ;  /* 0x0000000702417210 */ /* 0x000fc60007ffe0ff */
[----:B--2---:R2:W-:Y:S04]  /*0800*/  STS [R21], R12 ;  /* 0x0000000c15007388 */ /* 0x0045e80000000800 */
[----:B------:R2:W-:Y:S04]  /*0810*/  STS [R21+0x200], R13 ;  /* 0x0002000d15007388 */ /* 0x0005e80000000800 */
[----:B------:R2:W-:Y:S04]  /*0820*/  STS [R21+0x400], R14 ;  /* 0x0004000e15007388 */ /* 0x0005e80000000800 */
[----:B------:R2:W-:Y:S01]  /*0830*/  STS [R21+0x600], R15 ;  /* 0x0006000f15007388 */ /* 0x0005e20000000800 */
[----:B------:R-:W-:Y:S05]  /*0840*/  @!P0 BRA `(.L_x_68) ;  /* 0x0000000000448947 */ /* 0x000fea0003800000 */
[C---:B--2---:R-:W-:Y:S02]  /*0850*/  SHF.L.U32 R12, R65.reuse, 0x2, RZ ;  /* 0x00000002410c7819 */ /* 0x044fe400000006ff */
[----:B------:R-:W-:Y:S02]  /*0860*/  LEA.HI R14, R65, UR4, RZ, 0x1f ;  /* 0x00000004410e7c11 */ /* 0x000fe4000f8ff8ff */
[----:B------:R-:W-:-:S05]  /*0870*/  LOP3.LUT R13, R12, 0x4, RZ, 0xc0, !PT ;  /* 0x000000040c0d7812 */ /* 0x000fca00078ec0ff */
[----:B------:R-:W-:-:S05]  /*0880*/  IMAD R13, R14, R18, R13 ;  /* 0x000000120e0d7224 */ /* 0x000fca00078e020d */
[----:B------:R-:W-:-:S05]  /*0890*/  LEA R13, R0, R13, 0x3 ;  /* 0x0000000d000d7211 */ /* 0x000fca00078e18ff */
[----:B------:R-:W-:-:S06]  /*08a0*/  IMAD.WIDE R12, R13, 0x4, R16 ;  /* 0x000000040d0c7825 */ /* 0x000fcc00078e0210 */
[----:B------:R-:W2:Y:S01]  /*08b0*/  LDG.E.128.CONSTANT R12, desc[UR10][R12.64] ;  /* 0x0000000a0c0c7981 */ /* 0x000ea2000c1e9d00 */
[C---:B------:R-:W-:Y:S02]  /*08c0*/  SHF.L.U32 R16, R65.reuse, 0xb, RZ ;  /* 0x0000000b41107819 */ /* 0x040fe400000006ff */
[----:B------:R-:W-:Y:S02]  /*08d0*/  SHF.L.U32 R18, R65, 0x1, RZ ;  /* 0x0000000141127819 */ /* 0x000fe400000006ff */
[----:B------:R-:W-:Y:S02]  /*08e0*/  LOP3.LUT R17, R16, 0x800, RZ, 0xc0, !PT ;  /* 0x0000080010117812 */ /* 0x000fe400078ec0ff */
[----:B------:R-:W-:Y:S02]  /*08f0*/  LOP3.LUT R18, R18, 0xfffffffc, RZ, 0xc0, !PT ;  /* 0xfffffffc12127812 */ /* 0x000fe400078ec0ff */
[----:B------:R-:W-:Y:S02]  /*0900*/  IADD3 R65, PT, PT, R2, R65, RZ ;  /* 0x0000004102417210 */ /* 0x000fe40007ffe0ff */
[----:B------:R-:W-:-:S05]  /*0910*/  IADD3 R17, PT, PT, R18, R10, R17 ;  /* 0x0000000a12117210 */ /* 0x000fca0007ffe011 */
[----:B--2---:R3:W-:Y:S04]  /*0920*/  STS [R17], R12 ;  /* 0x0000000c11007388 */ /* 0x0047e80000000800 */
[----:B------:R3:W-:Y:S04]  /*0930*/  STS [R17+0x200], R13 ;  /* 0x0002000d11007388 */ /* 0x0007e80000000800 */
[----:B------:R3:W-:Y:S04]  /*0940*/  STS [R17+0x400], R14 ;  /* 0x0004000e11007388 */ /* 0x0007e80000000800 */
[----:B------:R3:W-:Y:S02]  /*0950*/  STS [R17+0x600], R15 ;  /* 0x0006000f11007388 */ /* 0x0007e40000000800 */
.L_x_68:
[----:B0-----:R-:W-:Y:S05]  /*0960*/  BSYNC.RECONVERGENT B1 ;  /* 0x0000000000017941 */ /* 0x001fea0003800200 */
.L_x_67:
[----:B------:R-:W-:-:S13]  /*0970*/  ISETP.GE.U32.AND P0, PT, R9, 0x3, PT ;  /* 0x000000030900780c */ /* 0x000fda0003f06070 */
[----:B------:R-:W-:Y:S05]  /*0980*/  @!P0 BRA `(.L_x_66) ;  /* 0x0000000400488947 */ /* 0x000fea0003800000 */
[----:B-123--:R-:W0:Y:S01]  /*0990*/  S2R R13, SR_CgaCtaId ;  /* 0x00000000000d7919 */ /* 0x00ee220000008800 */
[----:B------:R-:W-:Y:S01]  /*09a0*/  SHF.L.U32 R63, R65, 0x2, RZ ;  /* 0x00000002413f7819 */ /* 0x000fe200000006ff */
[C---:B------:R-:W-:Y:S01]  /*09b0*/  IMAD R25, R2.reuse, 0x3, R65 ;  /* 0x0000000302197824 */ /* 0x040fe200078e0241 */
[----:B------:R-:W-:Y:S02]  /*09c0*/  MOV R10, 0x400 ;  /* 0x00000400000a7802 */ /* 0x000fe40000000f00 */
[CC--:B------:R-:W-:Y:S01]  /*09d0*/  IADD3 R21, PT, PT, R2.reuse, R65.reuse, RZ ;  /* 0x0000004102157210 */ /* 0x0c0fe20007ffe0ff */
[C---:B------:R-:W-:Y:S01]  /*09e0*/  IMAD R27, R2.reuse, 0xc, R63 ;  /* 0x0000000c021b7824 */ /* 0x040fe200078e023f */
[C---:B------:R-:W-:Y:S02]  /*09f0*/  LEA R29, R2.reuse, R65, 0x1 ;  /* 0x00000041021d7211 */ /* 0x040fe400078e08ff */
[----:B------:R-:W-:Y:S02]  /*0a00*/  LEA R31, R2, R63, 0x3 ;  /* 0x0000003f021f7211 */ /* 0x000fe400078e18ff */
[----:B------:R-:W-:-:S02]  /*0a10*/  SHF.L.U32 R23, R21, 0x2, RZ ;  /* 0x0000000215177819 */ /* 0x000fc400000006ff */
[----:B0-----:R-:W-:-:S07]  /*0a20*/  LEA R10, R13, R10, 0x18 ;  /* 0x0000000a0d0a7211 */ /* 0x001fce00078ec0ff */
.L_x_69:
[----:B------:R-:W0:Y:S01]  /*0a30*/  LDC.64 R66, c[0x0][0x380] ;  /* 0x0000e000ff427b82 */ /* 0x000e220000000a00 */
[C---:B----4-:R-:W-:Y:S02]  /*0a40*/  LOP3.LUT R13, R63.reuse, 0x4, RZ, 0xc0, !PT ;  /* 0x000000043f0d7812 */ /* 0x050fe400078ec0ff */
[----:B------:R-:W-:Y:S02]  /*0a50*/  SHF.R.U32.HI R20, RZ, 0x1, R65 ;  /* 0x00000001ff147819 */ /* 0x000fe40000011641 */
[----:B------:R-:W-:Y:S02]  /*0a60*/  LEA R13, R0, R13, 0x3 ;  /* 0x0000000d000d7211 */ /* 0x000fe400078e18ff */
[----:B------:R-:W-:Y:S02]  /*0a70*/  IADD3 R12, PT, PT, R20, UR4, RZ ;  /* 0x00000004140c7c10 */ /* 0x000fe4000fffe0ff */
[----:B------:R-:W-:-:S03]  /*0a80*/  SHF.L.U32 R14, R63, 0x9, RZ ;  /* 0x000000093f0e7819 */ /* 0x000fc600000006ff */
[----:B------:R-:W-:Y:S01]  /*0a90*/  IMAD R13, R12, UR7, R13 ;  /* 0x000000070c0d7c24 */ /* 0x000fe2000f8e020d */
[----:B------:R-:W-:Y:S02]  /*0aa0*/  SHF.R.U32.HI R22, RZ, 0x1, R21 ;  /* 0x00000001ff167819 */ /* 0x000fe40000011615 */
[----:B------:R-:W-:Y:S02]  /*0ab0*/  LOP3.LUT R15, R14, 0x800, RZ, 0xc0, !PT ;  /* 0x000008000e0f7812 */ /* 0x000fe400078ec0ff */
[----:B------:R-:W-:Y:S02]  /*0ac0*/  IADD3 R12, PT, PT, R22, UR4, RZ ;  /* 0x00000004160c7c10 */ /* 0x000fe4000fffe0ff */
[----:B------:R-:W-:-:S04]  /*0ad0*/  IADD3 R15, PT, PT, R10, R15, RZ ;  /* 0x0000000f0a0f7210 */ /* 0x000fc80007ffe0ff */
[----:B------:R-:W-:Y:S01]  /*0ae0*/  LEA R20, R20, R15, 0x2 ;  /* 0x0000000f14147211 */ /* 0x000fe200078e10ff */
[----:B0-----:R-:W-:Y:S01]  /*0af0*/  IMAD.WIDE R16, R13, 0x4, R66 ;  /* 0x000000040d107825 */ /* 0x001fe200078e0242 */
[----:B------:R-:W-:-:S04]  /*0b00*/  LOP3.LUT R13, R23, 0x4, RZ, 0xc0, !PT ;  /* 0x00000004170d7812 */ /* 0x000fc800078ec0ff */
[----:B------:R-:W-:Y:S01]  /*0b10*/  LEA R13, R0, R13, 0x3 ;  /* 0x0000000d000d7211 */ /* 0x000fe200078e18ff */
[----:B------:R-:W2:Y:S04]  /*0b20*/  LDG.E.128.CONSTANT R16, desc[UR10][R16.64] ;  /* 0x0000000a10107981 */ /* 0x000ea8000c1e9d00 */
[----:B------:R-:W-:Y:S01]  /*0b30*/  IMAD R13, R12, UR7, R13 ;  /* 0x000000070c0d7c24 */ /* 0x000fe2000f8e020d */
[----:B------:R-:W-:-:S04]  /*0b40*/  SHF.L.U32 R12, R23, 0x9, RZ ;  /* 0x00000009170c7819 */ /* 0x000fc800000006ff */
[----:B------:R-:W-:Y:S01]  /*0b50*/  LOP3.LUT R15, R12, 0x800, RZ, 0xc0, !PT ;  /* 0x000008000c0f7812 */ /* 0x000fe200078ec0ff */
[----:B------:R-:W-:-:S03]  /*0b60*/  IMAD.WIDE R12, R13, 0x4, R66 ;  /* 0x000000040d0c7825 */ /* 0x000fc600078e0242 */
[----:B------:R-:W-:-:S04]  /*0b70*/  IADD3 R15, PT, PT, R10, R15, RZ ;  /* 0x0000000f0a0f7210 */ /* 0x000fc80007ffe0ff */
[----:B------:R-:W-:Y:S02]  /*0b80*/  LEA R22, R22, R15, 0x2 ;  /* 0x0000000f16167211 */ /* 0x000fe400078e10ff */
[----:B------:R-:W3:Y:S01]  /*0b90*/  LDG.E.128.CONSTANT R12, desc[UR10][R12.64] ;  /* 0x0000000a0c0c7981 */ /* 0x000ee2000c1e9d00 */
[----:B------:R-:W-:-:S03]  /*0ba0*/  SHF.L.U32 R24, R27, 0x9, RZ ;  /* 0x000000091b187819 */ /* 0x000fc600000006ff */
[----:B--2---:R0:W-:Y:S04]  /*0bb0*/  STS [R20], R16 ;  /* 0x0000001014007388 */ /* 0x0041e80000000800 */
[----:B------:R1:W-:Y:S04]  /*0bc0*/  STS [R20+0x200], R17 ;  /* 0x0002001114007388 */ /* 0x0003e80000000800 */
[----:B------:R2:W-:Y:S01]  /*0bd0*/  STS [R20+0x400], R18 ;  /* 0x0004001214007388 */ /* 0x0005e20000000800 */
[----:B0-----:R-:W-:Y:S02]  /*0be0*/  SHF.R.U32.HI R16, RZ, 0x1, R29 ;  /* 0x00000001ff107819 */ /* 0x001fe4000001161d */
[----:B-1----:R-:W-:-:S04]  /*0bf0*/  LOP3.LUT R17, R31, 0x4, RZ, 0xc0, !PT ;  /* 0x000000041f117812 */ /* 0x002fc800078ec0ff */
[----:B------:R-:W-:Y:S02]  /*0c00*/  LEA R17, R0, R17, 0x3 ;  /* 0x0000001100117211 */ /* 0x000fe400078e18ff */
[----:B--2---:R-:W-:Y:S01]  /*0c10*/  IADD3 R18, PT, PT, R16, UR4, RZ ;  /* 0x0000000410127c10 */ /* 0x004fe2000fffe0ff */
[----:B------:R-:W-:Y:S04]  /*0c20*/  STS [R20+0x600], R19 ;  /* 0x0006001314007388 */ /* 0x000fe80000000800 */
[----:B---3--:R0:W-:Y:S01]  /*0c30*/  STS [R22+0x200], R13 ;  /* 0x0002000d16007388 */ /* 0x0081e20000000800 */
[----:B------:R-:W-:Y:S01]  /*0c40*/  IMAD R17, R18, UR7, R17 ;  /* 0x0000000712117c24 */ /* 0x000fe2000f8e0211 */
[----:B------:R-:W-:Y:S02]  /*0c50*/  SHF.L.U32 R18, R31, 0x9, RZ ;  /* 0x000000091f127819 */ /* 0x000fe400000006ff */
[----:B------:R1:W-:Y:S02]  /*0c60*/  STS [R22+0x400], R14 ;  /* 0x0004000e16007388 */ /* 0x0003e40000000800 */
[----:B------:R-:W-:-:S02]  /*0c70*/  LOP3.LUT R69, R18, 0x800, RZ, 0xc0, !PT ;  /* 0x0000080012457812 */ /* 0x000fc400078ec0ff */
[----:B0-----:R-:W-:Y:S01]  /*0c80*/  LOP3.LUT R13, R27, 0x4, RZ, 0xc0, !PT ;  /* 0x000000041b0d7812 */ /* 0x001fe200078ec0ff */
[----:B------:R0:W-:Y:S01]  /*0c90*/  STS [R22], R12 ;  /* 0x0000000c16007388 */ /* 0x0001e20000000800 */
[----:B-1----:R-:W-:Y:S02]  /*0ca0*/  SHF.R.U32.HI R14, RZ, 0x1, R25 ;  /* 0x00000001ff0e7819 */ /* 0x002fe40000011619 */
[----:B------:R-:W-:Y:S02]  /*0cb0*/  LEA R13, R0, R13, 0x3 ;  /* 0x0000000d000d7211 */ /* 0x000fe400078e18ff */
[----:B0-----:R-:W-:Y:S02]  /*0cc0*/  IADD3 R12, PT, PT, R14, UR4, RZ ;  /* 0x000000040e0c7c10 */ /* 0x001fe4000fffe0ff */
[----:B------:R-:W-:-:S03]  /*0cd0*/  IADD3 R69, PT, PT, R10, R69, RZ ;  /* 0x000000450a457210 */ /* 0x000fc60007ffe0ff */
[----:B------:R-:W-:Y:S01]  /*0ce0*/  IMAD R13, R12, UR7, R13 ;  /* 0x000000070c0d7c24 */ /* 0x000fe2000f8e020d */
[----:B------:R-:W-:Y:S01]  /*0cf0*/  LEA R20, R16, R69, 0x2 ;  /* 0x0000004510147211 */ /* 0x000fe200078e10ff */
[----:B------:R-:W-:-:S04]  /*0d00*/  IMAD.WIDE R16, R17, 0x4, R66 ;  /* 0x0000000411107825 */ /* 0x000fc800078e0242 */
[----:B------:R-:W-:Y:S01]  /*0d10*/  IMAD.WIDE R12, R13, 0x4, R66 ;  /* 0x000000040d0c7825 */ /* 0x000fe200078e0242 */
[----:B------:R-:W-:Y:S01]  /*0d20*/  LOP3.LUT R67, R24, 0x800, RZ, 0xc0, !PT ;  /* 0x0000080018437812 */ /* 0x000fe200078ec0ff */
[----:B------:R0:W-:Y:S03]  /*0d30*/  STS [R22+0x600], R15 ;  /* 0x0006000f16007388 */ /* 0x0001e60000000800 */
[----:B------:R-:W-:Y:S01]  /*0d40*/  IADD3 R67, PT, PT, R10, R67, RZ ;  /* 0x000000430a437210 */ /* 0x000fe20007ffe0ff */
[----:B------:R-:W2:Y:S03]  /*0d50*/  LDG.E.128.CONSTANT R16, desc[UR10][R16.64] ;  /* 0x0000000a10107981 */ /* 0x000ea6000c1e9d00 */
[----:B0-----:R-:W-:Y:S02]  /*0d60*/  LEA R22, R14, R67, 0x2 ;  /* 0x000000430e167211 */ /* 0x001fe400078e10ff */
[----:B------:R-:W3:Y:S01]  /*0d70*/  LDG.E.128.CONSTANT R12, desc[UR10][R12.64] ;  /* 0x0000000a0c0c7981 */ /* 0x000ee2000c1e9d00 */
[----:B------:R-:W-:-:S04]  /*0d80*/  IADD3 R65, PT, PT, R2, R65, R2 ;  /* 0x0000004102417210 */ /* 0x000fc80007ffe002 */
[----:B------:R-:W-:-:S04]  /*0d90*/  IADD3 R65, PT, PT, R2, R65, R2 ;  /* 0x0000004102417210 */ /* 0x000fc80007ffe002 */
[----:B------:R-:W-:Y:S02]  /*0da0*/  ISETP.GE.U32.AND P0, PT, R65, 0x100, PT ;  /* 0x000001004100780c */ /* 0x000fe40003f06070 */
[C---:B------:R-:W-:Y:S02]  /*0db0*/  LEA R31, R2.reuse, R31, 0x4 ;  /* 0x0000001f021f7211 */ /* 0x040fe400078e20ff */
[C---:B------:R-:W-:Y:S02]  /*0dc0*/  LEA R29, R2.reuse, R29, 0x2 ;  /* 0x0000001d021d7211 */ /* 0x040fe400078e10ff */
[C---:B------:R-:W-:Y:S02]  /*0dd0*/  LEA R21, R2.reuse, R21, 0x2 ;  /* 0x0000001502157211 */ /* 0x040fe400078e10ff */
[C---:B------:R-:W-:Y:S02]  /*0de0*/  LEA R23, R2.reuse, R23, 0x4 ;  /* 0x0000001702177211 */ /* 0x040fe400078e20ff */
[----:B------:R-:W-:-:S02]  /*0df0*/  LEA R63, R2, R63, 0x4 ;  /* 0x0000003f023f7211 */ /* 0x000fc400078e20ff */
[C---:B------:R-:W-:Y:S02]  /*0e00*/  LEA R25, R2.reuse, R25, 0x2 ;  /* 0x0000001902197211 */ /* 0x040fe400078e10ff */
[----:B------:R-:W-:Y:S01]  /*0e10*/  LEA R27, R2, R27, 0x4 ;  /* 0x0000001b021b7211 */ /* 0x000fe200078e20ff */
[----:B--2---:R4:W-:Y:S04]  /*0e20*/  STS [R20], R16 ;  /* 0x0000001014007388 */ /* 0x0049e80000000800 */
[----:B------:R4:W-:Y:S04]  /*0e30*/  STS [R20+0x200], R17 ;  /* 0x0002001114007388 */ /* 0x0009e80000000800 */
[----:B------:R4:W-:Y:S04]  /*0e40*/  STS [R20+0x400], R18 ;  /* 0x0004001214007388 */ /* 0x0009e80000000800 */
[----:B------:R4:W-:Y:S04]  /*0e50*/  STS [R20+0x600], R19 ;  /* 0x0006001314007388 */ /* 0x0009e80000000800 */
[----:B---3--:R4:W-:Y:S04]  /*0e60*/  STS [R22], R12 ;  /* 0x0000000c16007388 */ /* 0x0089e80000000800 */
[----:B------:R4:W-:Y:S04]  /*0e70*/  STS [R22+0x200], R13 ;  /* 0x0002000d16007388 */ /* 0x0009e80000000800 */
[----:B------:R4:W-:Y:S04]  /*0e80*/  STS [R22+0x400], R14 ;  /* 0x0004000e16007388 */ /* 0x0009e80000000800 */
[----:B------:R4:W-:Y:S01]  /*0e90*/  STS [R22+0x600], R15 ;  /* 0x0006000f16007388 */ /* 0x0009e20000000800 */
[----:B------:R-:W-:Y:S05]  /*0ea0*/  @!P0 BRA `(.L_x_69) ;  /* 0xfffffff800e08947 */ /* 0x000fea000383ffff */
.L_x_66:
[----:B0-----:R-:W-:Y:S05]  /*0eb0*/  BSYNC.RECONVERGENT B0 ;  /* 0x0000000000007941 */ /* 0x001fea0003800200 */
.L_x_65:
[----:B------:R-:W-:Y:S01]  /*0ec0*/  ISETP.GT.U32.AND P0, PT, R11, 0x7f, PT ;  /* 0x0000007f0b00780c */ /* 0x000fe20003f04070 */
[----:B------:R-:W0:Y:S01]  /*0ed0*/  LDCU UR6, c[0x0][0x39c] ;  /* 0x00007380ff0677ac */ /* 0x000e220008000800 */
[----:B------:R-:W-:Y:S11]  /*0ee0*/  BSSY.RECONVERGENT B0, `(.L_x_70) ;  /* 0x000007d000007945 */ /* 0x000ff60003800200 */
[----:B------:R-:W-:Y:S05]  /*0ef0*/  @P0 BRA `(.L_x_71) ;  /* 0x0000000400ec0947 */ /* 0x000fea0003800000 */
[C---:B----4-:R-:W-:Y:S01]  /*0f00*/  LOP3.LUT R20, R8.reuse, 0x3, RZ, 0xc0, !PT ;  /* 0x0000000308147812 */ /* 0x050fe200078ec0ff */
[----:B------:R-:W-:Y:S01]  /*0f10*/  BSSY.RECONVERGENT B1, `(.L_x_72) ;  /* 0x0000039000017945 */ /* 0x000fe20003800200 */
[----:B------:R-:W-:Y:S02]  /*0f20*/  ISETP.GE.U32.AND P1, PT, R8, 0x3, PT ;  /* 0x000000030800780c */ /* 0x000fe40003f26070 */
[----:B------:R-:W-:Y:S02]  /*0f30*/  ISETP.NE.AND P0, PT, R20, 0x3, PT ;  /* 0x000000031400780c */ /* 0x000fe40003f05270 */
[----:B------:R-:W-:-:S11]  /*0f40*/  MOV R29, R11 ;  /* 0x0000000b001d7202 */ /* 0x000fd60000000f00 */
[----:B------:R-:W-:Y:S05]  /*0f50*/  @!P0 BRA `(.L_x_73) ;  /* 0x0000000000d08947 */ /* 0x000fea0003800000 */
[----:B------:R-:W4:Y:S01]  /*0f60*/  LDC R18, c[0x0][0x39c] ;  /* 0x0000e700ff127b82 */ /* 0x000f220000000800 */
[----:B------:R-:W-:Y:S02]  /*0f70*/  SHF.L.U32 R10, R11, 0x2, RZ ;  /* 0x000000020b0a7819 */ /* 0x000fe400000006ff */
[----:B------:R-:W-:Y:S02]  /*0f80*/  SHF.R.U32.HI R19, RZ, 0x4, R11 ;  /* 0x00000004ff137819 */ /* 0x000fe4000001160b */
[----:B------:R-:W-:Y:S02]  /*0f90*/  LOP3.LUT R10, R10, 0x3c, RZ, 0xc0, !PT ;  /* 0x0000003c0a0a7812 */ /* 0x000fe400078ec0ff */
[----:B-123--:R-:W-:Y:S01]  /*0fa0*/  LEA R13, R0, R19, 0x3 ;  /* 0x00000013000d7211 */ /* 0x00efe200078e18ff */
[----:B------:R-:W1:Y:S01]  /*0fb0*/  LDC.64 R16, c[0x0][0x388] ;  /* 0x0000e200ff107b82 */ /* 0x000e620000000a00 */
[----:B------:R-:W-:-:S05]  /*0fc0*/  IADD3 R10, PT, PT, R10, UR5, RZ ;  /* 0x000000050a0a7c10 */ /* 0x000fca000fffe0ff */
[----:B----4-:R-:W-:-:S04]  /*0fd0*/  IMAD R13, R13, R18, R10 ;  /* 0x000000120d0d7224 */ /* 0x010fc800078e020a */
[----:B-1----:R-:W-:-:S06]  /*0fe0*/  IMAD.WIDE R12, R13, 0x4, R16 ;  /* 0x000000040d0c7825 */ /* 0x002fcc00078e0210 */
[----:B------:R-:W2:Y:S01]  /*0ff0*/  LDG.E.128.CONSTANT R12, desc[UR10][R12.64] ;  /* 0x0000000a0c0c7981 */ /* 0x000ea2000c1e9d00 */
[----:B------:R-:W-:Y:S02]  /*1000*/  MOV R10, 0x400 ;  /* 0x00000400000a7802 */ /* 0x000fe40000000f00 */
[----:B------:R-:W-:Y:S01]  /*1010*/  SHF.L.U32 R21, R11, 0x4, RZ ;  /* 0x000000040b157819 */ /* 0x000fe200000006ff */
[----:B------:R-:W1:Y:S01]  /*1020*/  S2R R23, SR_CgaCtaId ;  /* 0x0000000000177919 */ /* 0x000e620000008800 */
[----:B------:R-:W-:Y:S02]  /*1030*/  IADD3 R10, PT, PT, R10, 0x1000, RZ ;  /* 0x000010000a0a7810 */ /* 0x000fe40007ffe0ff */
[----:B------:R-:W-:Y:S02]  /*1040*/  LOP3.LUT R22, R21, 0xf0, RZ, 0xc0, !PT ;  /* 0x000000f015167812 */ /* 0x000fe400078ec0ff */
[----:B------:R-:W-:Y:S02]  /*1050*/  LOP3.LUT P0, RZ, R8, 0x3, RZ, 0xc0, !PT ;  /* 0x0000000308ff7812 */ /* 0x000fe4000780c0ff */
[----:B------:R-:W-:-:S02]  /*1060*/  MOV R29, R7 ;  /* 0x00000007001d7202 */ /* 0x000fc40000000f00 */
[----:B-1----:R-:W-:-:S04]  /*1070*/  LEA R10, R23, R10, 0x18 ;  /* 0x0000000a170a7211 */ /* 0x002fc800078ec0ff */
[----:B------:R-:W-:-:S04]  /*1080*/  LEA R19, R19, R10, 0x8 ;  /* 0x0000000a13137211 */ /* 0x000fc800078e40ff */
[----:B------:R-:W-:-:S05]  /*1090*/  IADD3 R19, PT, PT, R19, R22, RZ ;  /* 0x0000001613137210 */ /* 0x000fca0007ffe0ff */
[----:B--2---:R4:W-:Y:S01]  /*10a0*/  STS.128 [R19], R12 ;  /* 0x0000000c13007388 */ /* 0x0049e20000000c00 */
[----:B------:R-:W-:Y:S05]  /*10b0*/  @!P0 BRA `(.L_x_73) ;  /* 0x0000000000788947 */ /* 0x000fea0003800000 */
[----:B------:R-:W-:Y:S02]  /*10c0*/  ISETP.NE.AND P0, PT, R20, 0x1, PT ;  /* 0x000000011400780c */ /* 0x000fe40003f05270 */
[----:B------:R-:W-:Y:S02]  /*10d0*/  IADD3 R21, PT, PT, R2, R7, RZ ;  /* 0x0000000702157210 */ /* 0x000fe40007ffe0ff */
[----:B----4-:R-:W-:Y:S02]  /*10e0*/  SHF.L.U32 R12, R7, 0x2, RZ ;  /* 0x00000002070c7819 */ /* 0x010fe400000006ff */
[----:B------:R-:W-:Y:S02]  /*10f0*/  SHF.R.U32.HI R23, RZ, 0x4, R7 ;  /* 0x00000004ff177819 */ /* 0x000fe40000011607 */
[----:B------:R-:W-:Y:S02]  /*1100*/  LOP3.LUT R12, R12, 0x3c, RZ, 0xc0, !PT ;  /* 0x0000003c0c0c7812 */ /* 0x000fe400078ec0ff */
[----:B------:R-:W-:-:S02]  /*1110*/  SHF.R.U32.HI R25, RZ, 0x4, R21 ;  /* 0x00000004ff197819 */ /* 0x000fc40000011615 */
[----:B------:R-:W-:Y:S02]  /*1120*/  LEA R13, R0, R23, 0x3 ;  /* 0x00000017000d7211 */ /* 0x000fe400078e18ff */
[----:B------:R-:W-:Y:S02]  /*1130*/  @P0 SHF.L.U32 R14, R21, 0x2, RZ ;  /* 0x00000002150e0819 */ /* 0x000fe400000006ff */
[----:B------:R-:W-:Y:S02]  /*1140*/  IADD3 R12, PT, PT, R12, UR5, RZ ;  /* 0x000000050c0c7c10 */ /* 0x000fe4000fffe0ff */
[----:B------:R-:W-:Y:S02]  /*1150*/  @P0 LOP3.LUT R14, R14, 0x3c, RZ, 0xc0, !PT ;  /* 0x0000003c0e0e0812 */ /* 0x000fe400078ec0ff */
[----:B------:R-:W-:Y:S01]  /*1160*/  @P0 LEA R15, R0, R25, 0x3 ;  /* 0x00000019000f0211 */ /* 0x000fe200078e18ff */
[----:B------:R-:W-:Y:S01]  /*1170*/  IMAD R13, R13, R18, R12 ;  /* 0x000000120d0d7224 */ /* 0x000fe200078e020c */
[----:B------:R-:W-:-:S03]  /*1180*/  @P0 IADD3 R14, PT, PT, R14, UR5, RZ ;  /* 0x000000050e0e0c10 */ /* 0x000fc6000fffe0ff */
[----:B------:R-:W-:-:S04]  /*1190*/  IMAD.WIDE R12, R13, 0x4, R16 ;  /* 0x000000040d0c7825 */ /* 0x000fc800078e0210 */
[----:B------:R-:W-:-:S04]  /*11a0*/  @P0 IMAD R15, R15, R18, R14 ;  /* 0x000000120f0f0224 */ /* 0x000fc800078e020e */
[----:B------:R-:W-:Y:S02]  /*11b0*/  @P0 IMAD.WIDE R16, R15, 0x4, R16 ;  /* 0x000000040f100825 */ /* 0x000fe400078e0210 */
[----:B------:R-:W2:Y:S04]  /*11c0*/  LDG.E.128.CONSTANT R12, desc[UR10][R12.64] ;  /* 0x0000000a0c0c7981 */ /* 0x000ea8000c1e9d00 */
[----:B------:R-:W3:Y:S01]  /*11d0*/  @P0 LDG.E.128.CONSTANT R16, desc[UR10][R16.64] ;  /* 0x0000000a10100981 */ /* 0x000ee2000c1e9d00 */
[-C--:B------:R-:W-:Y:S02]  /*11e0*/  LEA R23, R23, R10.reuse, 0x8 ;  /* 0x0000000a17177211 */ /* 0x080fe400078e40ff */
[----:B------:R-:W-:Y:S02]  /*11f0*/  @P0 LEA R25, R25, R10, 0x8 ;  /* 0x0000000a19190211 */ /* 0x000fe400078e40ff */
[----:B------:R-:W-:-:S02]  /*1200*/  SHF.L.U32 R10, R7, 0x4, RZ ;  /* 0x00000004070a7819 */ /* 0x000fc400000006ff */
[----:B------:R-:W-:Y:S02]  /*1210*/  @P0 SHF.L.U32 R20, R21, 0x4, RZ ;  /* 0x0000000415140819 */ /* 0x000fe400000006ff */
[----:B------:R-:W-:Y:S02]  /*1220*/  LOP3.LUT R10, R10, 0xf0, RZ, 0xc0, !PT ;  /* 0x000000f00a0a7812 */ /* 0x000fe400078ec0ff */
[----:B------:R-:W-:Y:S02]  /*1230*/  @P0 LOP3.LUT R20, R20, 0xf0, RZ, 0xc0, !PT ;  /* 0x000000f014140812 */ /* 0x000fe400078ec0ff */
[----:B------:R-:W-:Y:S02]  /*1240*/  IADD3 R10, PT, PT, R23, R10, RZ ;  /* 0x0000000a170a7210 */ /* 0x000fe40007ffe0ff */
[----:B------:R-:W-:Y:S02]  /*1250*/  @P0 IADD3 R20, PT, PT, R25, R20, RZ ;  /* 0x0000001419140210 */ /* 0x000fe40007ffe0ff */
[----:B------:R-:W-:-:S02]  /*1260*/  MOV R29, R21 ;  /* 0x00000015001d7202 */ /* 0x000fc40000000f00 */
[----:B------:R-:W-:Y:S01]  /*1270*/  @P0 IADD3 R29, PT, PT, R2, R21, RZ ;  /* 0x00000015021d0210 */ /* 0x000fe20007ffe0ff */
[----:B--2---:R1:W-:Y:S04]  /*1280*/  STS.128 [R10], R12 ;  /* 0x0000000c0a007388 */ /* 0x0043e80000000c00 */
[----:B---3--:R1:W-:Y:S02]  /*1290*/  @P0 STS.128 [R20], R16 ;  /* 0x0000001014000388 */ /* 0x0083e40000000c00 */
.L_x_73:
[----:B0-----:R-:W-:Y:S05]  /*12a0*/  BSYNC.RECONVERGENT B1 ;  /* 0x0000000000017941 */ /* 0x001fea0003800200 */
.L_x_72:
[----:B------:R-:W-:Y:S05]  /*12b0*/  @!P1 BRA `(.L_x_71) ;  /* 0x0000000000fc9947 */ /* 0x000fea0003800000 */
[----:B-1234-:R-:W0:Y:S01]  /*12c0*/  S2R R13, SR_CgaCtaId ;  /* 0x00000000000d7919 */ /* 0x01ee220000008800 */
[----:B------:R-:W-:-:S04]  /*12d0*/  MOV R10, 0x400 ;  /* 0x00000400000a7802 */ /* 0x000fc80000000f00 */
[----:B------:R-:W-:-:S04]  /*12e0*/  IADD3 R10, PT, PT, R10, 0x1000, RZ ;  /* 0x000010000a0a7810 */ /* 0x000fc80007ffe0ff */
[----:B0-----:R-:W-:-:S07]  /*12f0*/  LEA R10, R13, R10, 0x18 ;  /* 0x0000000a0d0a7211 */ /* 0x001fce00078ec0ff */
.L_x_74:
[----:B0-----:R-:W0:Y:S01]  /*1300*/  LDC.64 R16, c[0x0][0x388] ;  /* 0x0000e200ff107b82 */ /* 0x001e220000000a00 */
[----:B------:R-:W-:Y:S02]  /*1310*/  SHF.L.U32 R12, R29, 0x2, RZ ;  /* 0x000000021d0c7819 */ /* 0x000fe400000006ff */
[----:B------:R-:W-:Y:S02]  /*1320*/  SHF.R.U32.HI R19, RZ, 0x4, R29 ;  /* 0x00000004ff137819 */ /* 0x000fe4000001161d */
[----:B------:R-:W-:Y:S02]  /*1330*/  LOP3.LUT R12, R12, 0x3c, RZ, 0xc0, !PT ;  /* 0x0000003c0c0c7812 */ /* 0x000fe400078ec0ff */
[----:B------:R-:W-:Y:S02]  /*1340*/  LEA R13, R0, R19, 0x3 ;  /* 0x00000013000d7211 */ /* 0x000fe400078e18ff */
[----:B------:R-:W-:-:S05]  /*1350*/  IADD3 R12, PT, PT, R12, UR5, RZ ;  /* 0x000000050c0c7c10 */ /* 0x000fca000fffe0ff */
[----:B------:R-:W-:-:S04]  /*1360*/  IMAD R13, R13, UR6, R12 ;  /* 0x000000060d0d7c24 */ /* 0x000fc8000f8e020c */
[----:B0-----:R-:W-:-:S06]  /*1370*/  IMAD.WIDE R12, R13, 0x4, R16 ;  /* 0x000000040d0c7825 */ /* 0x001fcc00078e0210 */
[----:B------:R-:W2:Y:S01]  /*1380*/  LDG.E.128.CONSTANT R12, desc[UR10][R12.64] ;  /* 0x0000000a0c0c7981 */ /* 0x000ea2000c1e9d00 */
[----:B------:R-:W-:Y:S02]  /*1390*/  SHF.L.U32 R18, R29, 0x4, RZ ;  /* 0x000000041d127819 */ /* 0x000fe400000006ff */
[----:B------:R-:W-:Y:S02]  /*13a0*/  IADD3 R21, PT, PT, R2, R29, RZ ;  /* 0x0000001d02157210 */ /* 0x000fe40007ffe0ff */
[----:B------:R-:W-:Y:S02]  /*13b0*/  LEA R19, R19, R10, 0x8 ;  /* 0x0000000a13137211 */ /* 0x000fe400078e40ff */
[----:B------:R-:W-:Y:S02]  /*13c0*/  LOP3.LUT R18, R18, 0xf0, RZ, 0xc0, !PT ;  /* 0x000000f012127812 */ /* 0x000fe400078ec0ff */
[----:B------:R-:W-:Y:S02]  /*13d0*/  SHF.L.U32 R20, R21, 0x2, RZ ;  /* 0x0000000215147819 */ /* 0x000fe400000006ff */
[----:B------:R-:W-:-:S02]  /*13e0*/  IADD3 R25, PT, PT, R2, R21, RZ ;  /* 0x0000001502197210 */ /* 0x000fc40007ffe0ff */
[----:B------:R-:W-:Y:S02]  /*13f0*/  IADD3 R18, PT, PT, R19, R18, RZ ;  /* 0x0000001213127210 */ /* 0x000fe40007ffe0ff */
[----:B------:R-:W-:Y:S02]  /*1400*/  SHF.R.U32.HI R19, RZ, 0x4, R21 ;  /* 0x00000004ff137819 */ /* 0x000fe40000011615 */
[----:B------:R-:W-:Y:S02]  /*1410*/  LOP3.LUT R20, R20, 0x3c, RZ, 0xc0, !PT ;  /* 0x0000003c14147812 */ /* 0x000fe400078ec0ff */
[----:B------:R-:W-:Y:S02]  /*1420*/  SHF.L.U32 R22, R25, 0x2, RZ ;  /* 0x0000000219167819 */ /* 0x000fe400000006ff */
[----:B------:R-:W-:Y:S02]  /*1430*/  LEA R23, R0, R19, 0x3 ;  /* 0x0000001300177211 */ /* 0x000fe400078e18ff */
[----:B------:R-:W-:-:S02]  /*1440*/  IADD3 R20, PT, PT, R20, UR5, RZ ;  /* 0x0000000514147c10 */ /* 0x000fc4000fffe0ff */
[----:B------:R-:W-:Y:S02]  /*1450*/  SHF.R.U32.HI R27, RZ, 0x4, R25 ;  /* 0x00000004ff1b7819 */ /* 0x000fe40000011619 */
[----:B------:R-:W-:Y:S01]  /*1460*/  LOP3.LUT R22, R22, 0x3c, RZ, 0xc0, !PT ;  /* 0x0000003c16167812 */ /* 0x000fe200078ec0ff */
[----:B------:R-:W-:Y:S01]  /*1470*/  IMAD R23, R23, UR6, R20 ;  /* 0x0000000617177c24 */ /* 0x000fe2000f8e0214 */
[----:B------:R-:W-:Y:S02]  /*1480*/  IADD3 R29, PT, PT, R2, R25, RZ ;  /* 0x00000019021d7210 */ /* 0x000fe40007ffe0ff */
[----:B------:R-:W-:Y:S02]  /*1490*/  LEA R31, R0, R27, 0x3 ;  /* 0x0000001b001f7211 */ /* 0x000fe400078e18ff */
[----:B------:R-:W-:Y:S02]  /*14a0*/  IADD3 R22, PT, PT, R22, UR5, RZ ;  /* 0x0000000516167c10 */ /* 0x000fe4000fffe0ff */
[----:B------:R-:W-:-:S02]  /*14b0*/  SHF.L.U32 R20, R29, 0x2, RZ ;  /* 0x000000021d147819 */ /* 0x000fc400000006ff */
[----:B------:R-:W-:Y:S02]  /*14c0*/  SHF.L.U32 R21, R21, 0x4, RZ ;  /* 0x0000000415157819 */ /* 0x000fe400000006ff */
[----:B------:R-:W-:Y:S02]  /*14d0*/  LEA R24, R19, R10, 0x8 ;  /* 0x0000000a13187211 */ /* 0x000fe400078e40ff */
[----:B------:R-:W-:-:S04]  /*14e0*/  LOP3.LUT R21, R21, 0xf0, RZ, 0xc0, !PT ;  /* 0x000000f015157812 */ /* 0x000fc800078ec0ff */
[----:B------:R-:W-:Y:S01]  /*14f0*/  IADD3 R24, PT, PT, R24, R21, RZ ;  /* 0x0000001518187210 */ /* 0x000fe20007ffe0ff */
[----:B--2---:R0:W-:Y:S02]  /*1500*/  STS.128 [R18], R12 ;  /* 0x0000000c12007388 */ /* 0x0041e40000000c00 */
[----:B0-----:R-:W-:Y:S01]  /*1510*/  IMAD.WIDE R12, R23, 0x4, R16 ;  /* 0x00000004170c7825 */ /* 0x001fe200078e0210 */
[----:B------:R-:W-:-:S03]  /*1520*/  LOP3.LUT R18, R20, 0x3c, RZ, 0xc0, !PT ;  /* 0x0000003c14127812 */ /* 0x000fc600078ec0ff */
[----:B------:R-:W-:Y:S01]  /*1530*/  IMAD R23, R31, UR6, R22 ;  /* 0x000000061f177c24 */ /* 0x000fe2000f8e0216 */
[----:B------:R-:W-:Y:S01]  /*1540*/  SHF.R.U32.HI R31, RZ, 0x4, R29 ;  /* 0x00000004ff1f7819 */ /* 0x000fe2000001161d */
[----:B------:R-:W2:Y:S01]  /*1550*/  LDG.E.128.CONSTANT R12, desc[UR10][R12.64] ;  /* 0x0000000a0c0c7981 */ /* 0x000ea2000c1e9d00 */
[----:B------:R-:W-:Y:S02]  /*1560*/  IADD3 R18, PT, PT, R18, UR5, RZ ;  /* 0x0000000512127c10 */ /* 0x000fe4000fffe0ff */
[----:B------:R-:W-:-:S05]  /*1570*/  LEA R63, R0, R31, 0x3 ;  /* 0x0000001f003f7211 */ /* 0x000fca00078e18ff */
[----:B------:R-:W-:Y:S02]  /*1580*/  IMAD R63, R63, UR6, R18 ;  /* 0x000000063f3f7c24 */ /* 0x000fe4000f8e0212 */
[----:B------:R-:W-:-:S04]  /*1590*/  IMAD.WIDE R18, R23, 0x4, R16 ;  /* 0x0000000417127825 */ /* 0x000fc800078e0210 */
[----:B------:R-:W-:Y:S02]  /*15a0*/  IMAD.WIDE R20, R63, 0x4, R16 ;  /* 0x000000043f147825 */ /* 0x000fe400078e0210 */
[----:B------:R-:W3:Y:S04]  /*15b0*/  LDG.E.128.CONSTANT R16, desc[UR10][R18.64] ;  /* 0x0000000a12107981 */ /* 0x000ee8000c1e9d00 */
[----:B------:R-:W4:Y:S01]  /*15c0*/  LDG.E.128.CONSTANT R20, desc[UR10][R20.64] ;  /* 0x0000000a14147981 */ /* 0x000f22000c1e9d00 */
[----:B------:R-:W-:Y:S02]  /*15d0*/  SHF.L.U32 R25, R25, 0x4, RZ ;  /* 0x0000000419197819 */ /* 0x000fe400000006ff */
[----:B------:R-:W-:Y:S02]  /*15e0*/  SHF.L.U32 R30, R29, 0x4, RZ ;  /* 0x000000041d1e7819 */ /* 0x000fe400000006ff */
[----:B------:R-:W-:-:S02]  /*15f0*/  LEA R27, R27, R10, 0x8 ;  /* 0x0000000a1b1b7211 */ /* 0x000fc400078e40ff */
[----:B------:R-:W-:Y:S02]  /*1600*/  LOP3.LUT R26, R25, 0xf0, RZ, 0xc0, !PT ;  /* 0x000000f0191a7812 */ /* 0x000fe400078ec0ff */
[----:B------:R-:W-:Y:S02]  /*1610*/  LEA R31, R31, R10, 0x8 ;  /* 0x0000000a1f1f7211 */ /* 0x000fe400078e40ff */
[----:B------:R-:W-:Y:S02]  /*1620*/  LOP3.LUT R30, R30, 0xf0, RZ, 0xc0, !PT ;  /* 0x000000f01e1e7812 */ /* 0x000fe400078ec0ff */
[----:B------:R-:W-:Y:S02]  /*1630*/  IADD3 R26, PT, PT, R27, R26, RZ ;  /* 0x0000001a1b1a7210 */ /* 0x000fe40007ffe0ff */
[----:B------:R-:W-:Y:S02]  /*1640*/  IADD3 R30, PT, PT, R31, R30, RZ ;  /* 0x0000001e1f1e7210 */ /* 0x000fe40007ffe0ff */
[----:B------:R-:W-:-:S04]  /*1650*/  IADD3 R29, PT, PT, R2, R29, RZ ;  /* 0x0000001d021d7210 */ /* 0x000fc80007ffe0ff */
[----:B------:R-:W-:Y:S01]  /*1660*/  ISETP.GE.U32.AND P0, PT, R29, 0x80, PT ;  /* 0x000000801d00780c */ /* 0x000fe20003f06070 */
[----:B--2---:R0:W-:Y:S04]  /*1670*/  STS.128 [R24], R12 ;  /* 0x0000000c18007388 */ /* 0x0041e80000000c00 */
[----:B---3--:R0:W-:Y:S04]  /*1680*/  STS.128 [R26], R16 ;  /* 0x000000101a007388 */ /* 0x0081e80000000c00 */
[----:B----4-:R0:W-:Y:S04]  /*1690*/  STS.128 [R30], R20 ;  /* 0x000000141e007388 */ /* 0x0101e80000000c00 */
[----:B------:R-:W-:Y:S05]  /*16a0*/  @!P0 BRA `(.L_x_74) ;  /* 0xfffffffc00148947 */ /* 0x000fea000383ffff */
.L_x_71:
[----:B0-----:R-:W-:Y:S05]  /*16b0*/  BSYNC.RECONVERGENT B0 ;  /* 0x0000000000007941 */ /* 0x001fea0003800200 */
.L_x_70:
[----:B------:R-:W0:Y:S08]  /*16c0*/  S2UR UR7, SR_CgaCtaId ;  /* 0x00000000000779c3 */ /* 0x000e300000008800 */
[----:B------:R-:W-:Y:S01]  /*16d0*/  BAR.SYNC.DEFER_BLOCKING 0x0 ;  /* 0x0000000000007b1d */ /* 0x000fe20000010000 */
[----:B-1----:R-:W-:Y:S02]  /*16e0*/  LEA R10, R3, R6, 0x2 ;  /* 0x00000006030a7211 */ /* 0x002fe400078e10ff */
[----:B--234-:R-:W-:-:S02]  /*16f0*/  LEA R12, R5, R4, 0x3 ;  /* 0x00000004050c7211 */ /* 0x01cfc400078e18ff */
[----:B------:R-:W-:Y:S01]  /*1700*/  SHF.L.U32 R10, R10, 0x3, RZ ;  /* 0x000000030a0a7819 */ /* 0x000fe200000006ff */
[----:B------:R-:W-:Y:S01]  /*1710*/  UMOV UR6, 0x400 ;  /* 0x0000040000067882 */ /* 0x000fe20000000000 */
[----:B------:R-:W-:Y:S01]  /*1720*/  SHF.L.U32 R12, R12, 0x2, RZ ;  /* 0x000000020c0c7819 */ /* 0x000fe200000006ff */
[----:B------:R-:W-:Y:S02]  /*1730*/  UIADD3 UR8, UPT, UPT, UR6, 0x1000, URZ ;  /* 0x0000100006087890 */ /* 0x000fe4000fffe0ff */
[----:B0-----:R-:W-:Y:S02]  /*1740*/  ULEA UR6, UR7, UR6, 0x18 ;  /* 0x0000000607067291 */ /* 0x001fe4000f8ec0ff */
[----:B------:R-:W-:-:S04]  /*1750*/  ULEA UR8, UR7, UR8, 0x18 ;  /* 0x0000000807087291 */ /* 0x000fc8000f8ec0ff */
[----:B------:R-:W-:Y:S02]  /*1760*/  LEA R10, R10, UR6, 0x2 ;  /* 0x000000060a0a7c11 */ /* 0x000fe4000f8e10ff */
[----:B------:R-:W-:-:S03]  /*1770*/  LEA R32, R12, UR8, 0x2 ;  /* 0x000000080c207c11 */ /* 0x000fc6000f8e10ff */
[----:B------:R-:W-:Y:S01]  /*1780*/  LDS.128 R12, [R10] ;  /* 0x000000000a0c7984 */ /* 0x000fe20000000c00 */
[----:B------:R-:W0:Y:S03]  /*1790*/  LDCU UR6, c[0x0][0x3a0] ;  /* 0x00007400ff0677ac */ /* 0x000e260008000800 */
[----:B------:R-:W1:Y:S04]  /*17a0*/  LDS.128 R20, [R32] ;  /* 0x0000000020147984 */ /* 0x000e680000000c00 */
[----:B------:R-:W2:Y:S04]  /*17b0*/  LDS.128 R24, [R10+0x10] ;  /* 0x000010000a187984 */ /* 0x000ea80000000c00 */
[----:B------:R-:W-:Y:S01]  /*17c0*/  LDS.128 R16, [R32+0x100] ;  /* 0x0001000020107984 */ /* 0x000fe20000000c00 */
[----:B0-----:R-:W-:-:S04]  /*17d0*/  UIADD3 UR6, UPT, UPT, UR6, -0x1, URZ ;  /* 0xffffffff06067890 */ /* 0x001fc8000fffe0ff */
[----:B------:R-:W-:-:S04]  /*17e0*/  USHF.R.S32.HI UR7, URZ, 0x1f, UR6 ;  /* 0x0000001fff077899 */ /* 0x000fc80008011406 */
[----:B------:R-:W-:-:S04]  /*17f0*/  ULEA.HI UR7, UR7, UR6, URZ, 0x3 ;  /* 0x0000000607077291 */ /* 0x000fc8000f8f18ff */
[----:B------:R-:W-:-:S06]  /*1800*/  USHF.R.S32.HI UR7, URZ, 0x3, UR7 ;  /* 0x00000003ff077899 */ /* 0x000fcc0008011407 */
[C---:B------:R-:W-:Y:S02]  /*1810*/  ISETP.NE.AND P0, PT, R0.reuse, UR7, PT ;  /* 0x0000000700007c0c */ /* 0x040fe4000bf05270 */
[----:B------:R-:W-:Y:S01]  /*1820*/  IADD3 R0, PT, PT, R0, 0x1, RZ ;  /* 0x0000000100007810 */ /* 0x000fe20007ffe0ff */
[C---:B-1----:R-:W-:Y:S01]  /*1830*/  FFMA R39, R12.reuse, R20, R39 ;  /* 0x000000140c277223 */ /* 0x042fe20000000027 */
        /* <DEDUP_REMOVED lines=15> */
[C---:B--2---:R-:W-:Y:S01]  /*1930*/  FFMA R61, R24.reuse, R20, R61 ;  /* 0x00000014183d7223 */ /* 0x044fe2000000003d */
[----:B------:R-:W0:Y:S01]  /*1940*/  LDS.128 R12, [R10+0x210] ;  /* 0x000210000a0c7984 */ /* 0x000e220000000c00 */
[C---:B------:R-:W-:Y:S01]  /*1950*/  FFMA R54, R24.reuse, R21, R54 ;  /* 0x0000001518367223 */ /* 0x040fe20000000036 */
[CC--:B------:R-:W-:Y:S01]  /*1960*/  FFMA R63, R24.reuse, R22.reuse, R56 ;  /* 0x00000016183f7223 */ /* 0x0c0fe20000000038 */
[----:B------:R-:W-:Y:S01]  /*1970*/  FFMA R24, R24, R23, R28 ;  /* 0x0000001718187223 */ /* 0x000fe2000000001c */
[C---:B------:R-:W-:Y:S01]  /*1980*/  FFMA R65, R20.reuse, R25, R58 ;  /* 0x0000001914417223 */ /* 0x040fe2000000003a */
[----:B------:R-:W1:Y:S01]  /*1990*/  LDS.128 R28, [R10+0x200] ;  /* 0x000200000a1c7984 */ /* 0x000e620000000c00 */
        /* <DEDUP_REMOVED lines=10> */
[----:B------:R-:W-:-:S02]  /*1a40*/  FFMA R38, R27, R23, R38 ;  /* 0x000000171b267223 */ /* 0x000fc40000000026 */
[----:B------:R-:W-:Y:S01]  /*1a50*/  LDS.128 R20, [R10+0x410] ;  /* 0x000410000a147984 */ /* 0x000fe20000000c00 */
[C---:B0-----:R-:W-:Y:S01]  /*1a60*/  FFMA R61, R12.reuse, R16, R61 ;  /* 0x000000100c3d7223 */ /* 0x041fe2000000003d */
[C---:B------:R-:W-:Y:S01]  /*1a70*/  FFMA R54, R12.reuse, R17, R54 ;  /* 0x000000110c367223 */ /* 0x040fe20000000036 */
[C---:B------:R-:W-:Y:S01]  /*1a80*/  FFMA R63, R12.reuse, R18, R63 ;  /* 0x000000120c3f7223 */ /* 0x040fe2000000003f */
[----:B------:R-:W-:Y:S01]  /*1a90*/  FFMA R12, R12, R19, R24 ;  /* 0x000000130c0c7223 */ /* 0x000fe20000000018 */
[----:B------:R-:W-:Y:S01]  /*1aa0*/  FFMA R65, R16, R13, R65 ;  /* 0x0000000d10417223 */ /* 0x000fe20000000041 */
[----:B------:R-:W0:Y:S01]  /*1ab0*/  LDS.128 R24, [R32+0x200] ;  /* 0x0002000020187984 */ /* 0x000e220000000c00 */
        /* <DEDUP_REMOVED lines=12> */
[C---:B------:R-:W-:Y:S01]  /*1b80*/  FFMA R57, R16.reuse, R31, R57 ;  /* 0x0000001f10397223 */ /* 0x040fe20000000039 */
[C---:B------:R-:W-:Y:S01]  /*1b90*/  FFMA R50, R31.reuse, R17, R50 ;  /* 0x000000111f327223 */ /* 0x040fe20000000032 */
[CC--:B------:R-:W-:Y:S01]  /*1ba0*/  FFMA R59, R31.reuse, R18.reuse, R59 ;  /* 0x000000121f3b7223 */ /* 0x0c0fe2000000003b */
[----:B------:R-:W-:Y:S01]  /*1bb0*/  FFMA R52, R31, R19, R52 ;  /* 0x000000131f347223 */ /* 0x000fe20000000034 */
[C---:B------:R-:W-:Y:S01]  /*1bc0*/  FFMA R60, R13.reuse, R17, R60 ;  /* 0x000000110d3c7223 */ /* 0x040fe2000000003c */
[----:B------:R-:W1:Y:S01]  /*1bd0*/  LDS.128 R28, [R10+0x400] ;  /* 0x000400000a1c7984 */ /* 0x000e620000000c00 */
        /* <DEDUP_REMOVED lines=13> */
[CC--:B------:R-:W-:Y:S01]  /*1cb0*/  FFMA R63, R20.reuse, R26.reuse, R63 ;  /* 0x0000001a143f7223 */ /* 0x0c0fe2000000003f */
[----:B------:R-:W-:Y:S01]  /*1cc0*/  FFMA R20, R20, R27, R12 ;  /* 0x0000001b14147223 */ /* 0x000fe2000000000c */
[C---:B------:R-:W-:Y:S01]  /*1cd0*/  FFMA R65, R24.reuse, R21, R65 ;  /* 0x0000001518417223 */ /* 0x040fe20000000041 */
[----:B------:R-:W0:Y:S01]  /*1ce0*/  LDS.128 R12, [R10+0x610] ;  /* 0x000610000a0c7984 */ /* 0x000e220000000c00 */
        /* <DEDUP_REMOVED lines=27> */
[----:B------:R-:W1:Y:S04]  /*1ea0*/  LDS.128 R28, [R10+0x600] ;  /* 0x000600000a1c7984 */ /* 0x000e680000000c00 */
        /* <DEDUP_REMOVED lines=34> */
[C---:B0-----:R-:W-:Y:S01]  /*20d0*/  FFMA R61, R20.reuse, R24, R61 ;  /* 0x00000018143d7223 */ /* 0x041fe2000000003d */
[----:B------:R-:W0:Y:S01]  /*20e0*/  LDS.128 R28, [R10+0x800] ;  /* 0x000800000a1c7984 */ /* 0x000e220000000c00 */
[C---:B------:R-:W-:Y:S01]  /*20f0*/  FFMA R54, R20.reuse, R25, R54 ;  /* 0x0000001914367223 */ /* 0x040fe20000000036 */
[CC--:B------:R-:W-:Y:S01]  /*2100*/  FFMA R63, R20.reuse, R26.reuse, R63 ;  /* 0x0000001a143f7223 */ /* 0x0c0fe2000000003f */
[----:B------:R-:W-:Y:S01]  /*2110*/  FFMA R20, R20, R27, R12 ;  /* 0x0000001b14147223 */ /* 0x000fe2000000000c */
[----:B------:R-:W-:Y:S01]  /*2120*/  LDS.128 R16, [R32+0x500] ;  /* 0x0005000020107984 */ /* 0x000fe20000000c00 */
[C---:B------:R-:W-:Y:S01]  /*2130*/  FFMA R65, R24.reuse, R21, R65 ;  /* 0x0000001518417223 */ /* 0x040fe20000000041 */
[C---:B------:R-:W-:Y:S01]  /*2140*/  FFMA R60, R21.reuse, R25, R60 ;  /* 0x00000019153c7223 */ /* 0x040fe2000000003c */
[C---:B------:R-:W-:Y:S01]  /*2150*/  FFMA R67, R21.reuse, R26, R67 ;  /* 0x0000001a15437223 */ /* 0x040fe20000000043 */
[----:B------:R-:W1:Y:S01]  /*2160*/  LDS.128 R12, [R10+0xa10] ;  /* 0x000a10000a0c7984 */ /* 0x000e620000000c00 */
        /* <DEDUP_REMOVED lines=128> */
[----:B------:R-:W-:Y:S06]  /*2970*/  BAR.SYNC.DEFER_BLOCKING 0x0 ;  /* 0x0000000000007b1d */ /* 0x000fec0000010000 */
[----:B------:R-:W-:Y:S05]  /*2980*/  @P0 BRA `(.L_x_75) ;  /* 0xffffffd800dc0947 */ /* 0x000fea000383ffff */
.L_x_64:
[----:B------:R-:W0:Y:S01]  /*2990*/  LDCU.64 UR6, c[0x0][0x398] ;  /* 0x00007300ff0677ac */ /* 0x000e220008000a00 */
[----:B------:R-:W-:Y:S02]  /*29a0*/  LEA R0, R4, UR5, 0x2 ;  /* 0x0000000504007c11 */ /* 0x000fe4000f8e10ff */
[----:B------:R-:W-:Y:S01]  /*29b0*/  LEA R3, R3, UR4, 0x5 ;  /* 0x0000000403037c11 */ /* 0x000fe2000f8e28ff */
[----:B------:R-:W1:Y:S01]  /*29c0*/  LDCU.64 UR4, c[0x0][0x390] ;  /* 0x00007200ff0477ac */ /* 0x000e620008000a00 */
[----:B------:R-:W-:Y:S02]  /*29d0*/  LEA R0, R5, R0, 0x5 ;  /* 0x0000000005007211 */ /* 0x000fe400078e28ff */
[----:B------:R-:W-:Y:S02]  /*29e0*/  LEA R8, R6, R3, 0x3 ;  /* 0x0000000306087211 */ /* 0x000fe400078e18ff */
[----:B0-----:R-:W-:-:S03]  /*29f0*/  ISETP.GE.AND P1, PT, R0, UR7, PT ;  /* 0x0000000700007c0c */ /* 0x001fc6000bf26270 */
[C---:B------:R-:W-:Y:S01]  /*2a00*/  IMAD R11, R8.reuse, UR7, RZ ;  /* 0x00000007080b7c24 */ /* 0x040fe2000f8e02ff */
[----:B------:R-:W-:-:S13]  /*2a10*/  ISETP.LT.AND P1, PT, R8, UR6, !P1 ;  /* 0x0000000608007c0c */ /* 0x000fda000cf21270 */
[----:B------:R-:W0:Y:S01]  /*2a20*/  @P1 LDC.64 R4, c[0x0][0x390] ;  /* 0x0000e400ff041b82 */ /* 0x000e220000000a00 */
[----:B------:R-:W-:-:S07]  /*2a30*/  @P1 IADD3 R3, PT, PT, R0, R11, RZ ;  /* 0x0000000b00031210 */ /* 0x000fce0007ffe0ff */
[----:B------:R-:W2:Y:S08]  /*2a40*/  @P1 LDC R6, c[0x0][0x3a8] ;  /* 0x0000ea00ff061b82 */ /* 0x000eb00000000800 */
[----:B------:R-:W3:Y:S01]  /*2a50*/  @P1 LDC R12, c[0x0][0x3a4] ;  /* 0x0000e900ff0c1b82 */ /* 0x000ee20000000800 */
[----:B0-----:R-:W-:-:S05]  /*2a60*/  @P1 IMAD.WIDE R4, R3, 0x4, R4 ;  /* 0x0000000403041825 */ /* 0x001fca00078e0204 */
[----:B------:R-:W2:Y:S01]  /*2a70*/  @P1 LDG.E R3, desc[UR10][R4.64] ;  /* 0x0000000a04031981 */ /* 0x000ea2000c1e1900 */
[----:B------:R-:W-:Y:S02]  /*2a80*/  IADD3 R2, PT, PT, R0, 0x1, RZ ;  /* 0x0000000100027810 */ /* 0x000fe40007ffe0ff */
[----:B------:R-:W-:Y:S02]  /*2a90*/  SHF.R.S32.HI R9, RZ, 0x1f, R0 ;  /* 0x0000001fff097819 */ /* 0x000fe40000011400 */
[----:B------:R-:W-:Y:S02]  /*2aa0*/  ISETP.GE.AND P0, PT, R2, UR7, PT ;  /* 0x0000000702007c0c */ /* 0x000fe4000bf06270 */
[----:B------:R-:W-:Y:S02]  /*2ab0*/  IADD3 R7, P2, PT, R0, R11, RZ ;  /* 0x0000000b00077210 */ /* 0x000fe40007f5e0ff */
[----:B------:R-:W-:Y:S02]  /*2ac0*/  ISETP.GE.OR P4, PT, R8, UR6, P0 ;  /* 0x0000000608007c0c */ /* 0x000fe40008786670 */
[----:B------:R-:W-:-:S02]  /*2ad0*/  LEA.HI.X.SX32 R10, R11, R9, 0x1, P2 ;  /* 0x000000090b0a7211 */ /* 0x000fc400010f0eff */
[----:B-1----:R-:W-:Y:S01]  /*2ae0*/  LEA R2, P2, R7, UR4, 0x2 ;  /* 0x0000000407027c11 */ /* 0x002fe2000f8410ff */
[----:B--2---:R-:W-:-:S03]  /*2af0*/  @P1 FMUL R6, R3, R6 ;  /* 0x0000000603061220 */ /* 0x004fc60000400000 */
[----:B------:R-:W-:Y:S01]  /*2b00*/  LEA.HI.X R3, R7, UR5, R10, 0x2, P2 ;  /* 0x0000000507037c11 */ /* 0x000fe200090f140a */
[----:B---3--:R-:W-:-:S05]  /*2b10*/  @P1 FFMA R39, R39, R12, R6 ;  /* 0x0000000c27271223 */ /* 0x008fca0000000006 */
[----:B------:R0:W-:Y:S04]  /*2b20*/  @P1 STG.E desc[UR10][R4.64], R39 ;  /* 0x0000002704001986 */ /* 0x0001e8000c10190a */
[----:B------:R-:W2:Y:S01]  /*2b30*/  @!P4 LDG.E R6, desc[UR10][R2.64+0x4] ;  /* 0x0000040a0206c981 */ /* 0x000ea2000c1e1900 */
[C---:B------:R-:W-:Y:S02]  /*2b40*/  IADD3 R7, PT, PT, R0.reuse, 0x2, RZ ;  /* 0x0000000200077810 */ /* 0x040fe40007ffe0ff */
[----:B------:R-:W-:Y:S02]  /*2b50*/  IADD3 R10, PT, PT, R0, 0x3, RZ ;  /* 0x00000003000a7810 */ /* 0x000fe40007ffe0ff */
[----:B------:R-:W-:Y:S02]  /*2b60*/  ISETP.GE.AND P2, PT, R7, UR7, PT ;  /* 0x0000000707007c0c */ /* 0x000fe4000bf46270 */
[----:B------:R-:W-:Y:S01]  /*2b70*/  ISETP.GE.AND P1, PT, R10, UR7, PT ;  /* 0x000000070a007c0c */ /* 0x000fe2000bf26270 */
[----:B------:R-:W2:Y:S01]  /*2b80*/  @!P4 LDC R7, c[0x0][0x3a8] ;  /* 0x0000ea00ff07cb82 */ /* 0x000ea20000000800 */
[----:B------:R-:W-:-:S02]  /*2b90*/  ISETP.GE.OR P5, PT, R8, UR6, P2 ;  /* 0x0000000608007c0c */ /* 0x000fc400097a6670 */
[----:B------:R-:W-:-:S05]  /*2ba0*/  ISETP.GE.OR P6, PT, R8, UR6, P1 ;  /* 0x0000000608007c0c */ /* 0x000fca0008fc6670 */
[----:B0-----:R-:W0:Y:S06]  /*2bb0*/  @!P4 LDC R4, c[0x0][0x3a4] ;  /* 0x0000e900ff04cb82 */ /* 0x001e2c0000000800 */
[----:B------:R-:W3:Y:S01]  /*2bc0*/  @!P5 LDG.E R12, desc[UR10][R2.64+0x8] ;  /* 0x0000080a020cd981 */ /* 0x000ee2000c1e1900 */
[----:B------:R-:W-:Y:S01]  /*2bd0*/  ISETP.GE.AND P3, PT, R0, UR7, PT ;  /* 0x0000000700007c0c */ /* 0x000fe2000bf66270 */
[----:B------:R-:W3:Y:S02]  /*2be0*/  @!P5 LDC R15, c[0x0][0x3a8] ;  /* 0x0000ea00ff0fdb82 */ /* 0x000ee40000000800 */
[----:B------:R-:W4:Y:S01]  /*2bf0*/  @!P6 LDG.E R13, desc[UR10][R2.64+0xc] ;  /* 0x00000c0a020de981 */ /* 0x000f22000c1e1900 */
[----:B------:R-:W-:-:S02]  /*2c00*/  IADD3 R10, PT, PT, R8, 0x1, RZ ;  /* 0x00000001080a7810 */ /* 0x000fc40007ffe0ff */
[----:B------:R-:W-:-:S03]  /*2c10*/  IADD3 R11, PT, PT, R11, UR7, RZ ;  /* 0x000000070b0b7c10 */ /* 0x000fc6000fffe0ff */
[----:B------:R-:W4:Y:S08]  /*2c20*/  @!P6 LDC R14, c[0x0][0x3a8] ;  /* 0x0000ea00ff0eeb82 */ /* 0x000f300000000800 */
[----:B------:R-:W1:Y:S01]  /*2c30*/  @!P6 LDC R16, c[0x0][0x3a4] ;  /* 0x0000e900ff10eb82 */ /* 0x000e620000000800 */
[----:B--2---:R-:W-:-:S07]  /*2c40*/  @!P4 FMUL R5, R6, R7 ;  /* 0x000000070605c220 */ /* 0x004fce0000400000 */
[----:B------:R-:W2:Y:S01]  /*2c50*/  @!P5 LDC R6, c[0x0][0x3a4] ;  /* 0x0000e900ff06db82 */ /* 0x000ea20000000800 */
[----:B0-----:R-:W-:-:S05]  /*2c60*/  @!P4 FFMA R7, R36, R4, R5 ;  /* 0x000000042407c223 */ /* 0x001fca0000000005 */
[----:B------:R0:W-:Y:S01]  /*2c70*/  @!P4 STG.E desc[UR10][R2.64+0x4], R7 ;  /* 0x000004070200c986 */ /* 0x0001e2000c10190a */
[----:B------:R-:W-:Y:S01]  /*2c80*/  ISETP.GE.OR P4, PT, R10, UR6, P3 ;  /* 0x000000060a007c0c */ /* 0x000fe20009f86670 */
[----:B---3--:R-:W-:-:S12]  /*2c90*/  @!P5 FMUL R12, R12, R15 ;  /* 0x0000000f0c0cd220 */ /* 0x008fd80000400000 */
[----:B------:R-:W3:Y:S01]  /*2ca0*/  @!P4 LDC.64 R4, c[0x0][0x390] ;  /* 0x0000e400ff04cb82 */ /* 0x000ee20000000a00 */
[----:B------:R-:W-:Y:S01]  /*2cb0*/  @!P4 IADD3 R15, PT, PT, R0, R11, RZ ;  /* 0x0000000b000fc210 */ /* 0x000fe20007ffe0ff */
[----:B----4-:R-:W-:Y:S01]  /*2cc0*/  @!P6 FMUL R13, R13, R14 ;  /* 0x0000000e0d0de220 */ /* 0x010fe20000400000 */
[----:B--2---:R-:W-:-:S03]  /*2cd0*/  @!P5 FFMA R41, R41, R6, R12 ;  /* 0x000000062929d223 */ /* 0x004fc6000000000c */
[----:B-1----:R-:W-:Y:S02]  /*2ce0*/  @!P6 FFMA R13, R40, R16, R13 ;  /* 0x00000010280de223 */ /* 0x002fe4000000000d */
[----:B------:R-:W1:Y:S01]  /*2cf0*/  @!P4 LDC R12, c[0x0][0x3a8] ;  /* 0x0000ea00ff0ccb82 */ /* 0x000e620000000800 */
[----:B------:R-:W-:Y:S04]  /*2d00*/  @!P5 STG.E desc[UR10][R2.64+0x8], R41 ;  /* 0x000008290200d986 */ /* 0x000fe8000c10190a */
[----:B------:R2:W-:Y:S03]  /*2d10*/  @!P6 STG.E desc[UR10][R2.64+0xc], R13 ;  /* 0x00000c0d0200e986 */ /* 0x0005e6000c10190a */
[----:B------:R-:W4:Y:S01]  /*2d20*/  @!P4 LDC R16, c[0x0][0x3a4] ;  /* 0x0000e900ff10cb82 */ /* 0x000f220000000800 */
[----:B---3--:R-:W-:-:S05]  /*2d30*/  @!P4 IMAD.WIDE R4, R15, 0x4, R4 ;  /* 0x000000040f04c825 */ /* 0x008fca00078e0204 */
[----:B0-----:R-:W1:Y:S01]  /*2d40*/  @!P4 LDG.E R7, desc[UR10][R4.64] ;  /* 0x0000000a0407c981 */ /* 0x001e62000c1e1900 */
[----:B------:R-:W-:Y:S02]  /*2d50*/  IADD3 R14, P6, PT, R0, R11, RZ ;  /* 0x0000000b000e7210 */ /* 0x000fe40007fde0ff */
[----:B------:R-:W-:Y:S02]  /*2d60*/  ISETP.GE.OR P5, PT, R10, UR6, P0 ;  /* 0x000000060a007c0c */ /* 0x000fe400087a6670 */
[----:B------:R-:W-:Y:S02]  /*2d70*/  LEA.HI.X.SX32 R15, R11, R9, 0x1, P6 ;  /* 0x000000090b0f7211 */ /* 0x000fe400030f0eff */
[----:B------:R-:W-:-:S09]  /*2d80*/  LEA R6, P6, R14, UR4, 0x2 ;  /* 0x000000040e067c11 */ /* 0x000fd2000f8c10ff */
[----:B--2---:R-:W0:Y:S08]  /*2d90*/  @!P5 LDC R3, c[0x0][0x3a8] ;  /* 0x0000ea00ff03db82 */ /* 0x004e300000000800 */
[----:B------:R-:W2:Y:S01]  /*2da0*/  @!P5 LDC R13, c[0x0][0x3a4] ;  /* 0x0000e900ff0ddb82 */ /* 0x000ea20000000800 */
[----:B-1----:R-:W-:Y:S01]  /*2db0*/  @!P4 FMUL R12, R7, R12 ;  /* 0x0000000c070cc220 */ /* 0x002fe20000400000 */
[----:B------:R-:W-:-:S03]  /*2dc0*/  LEA.HI.X R7, R14, UR5, R15, 0x2, P6 ;  /* 0x000000050e077c11 */ /* 0x000fc6000b0f140f */
[----:B----4-:R-:W-:-:S05]  /*2dd0*/  @!P4 FFMA R45, R45, R16, R12 ;  /* 0x000000102d2dc223 */ /* 0x010fca000000000c */
[----:B------:R1:W-:Y:S04]  /*2de0*/  @!P4 STG.E desc[UR10][R4.64], R45 ;  /* 0x0000002d0400c986 */ /* 0x0003e8000c10190a */
[----:B------:R-:W0:Y:S01]  /*2df0*/  @!P5 LDG.E R2, desc[UR10][R6.64+0x4] ;  /* 0x0000040a0602d981 */ /* 0x000e22000c1e1900 */
[C---:B------:R-:W-:Y:S02]  /*2e00*/  ISETP.GE.OR P4, PT, R10.reuse, UR6, P2 ;  /* 0x000000060a007c0c */ /* 0x040fe40009786670 */
[----:B------:R-:W-:-:S11]  /*2e10*/  ISETP.GE.OR P6, PT, R10, UR6, P1 ;  /* 0x000000060a007c0c */ /* 0x000fd60008fc6670 */
[----:B------:R-:W3:Y:S01]  /*2e20*/  @!P4 LDG.E R10, desc[UR10][R6.64+0x8] ;  /* 0x0000080a060ac981 */ /* 0x000ee2000c1e1900 */
[----:B------:R-:W-:Y:S01]  /*2e30*/  IADD3 R14, PT, PT, R8, 0x2, RZ ;  /* 0x00000002080e7810 */ /* 0x000fe20007ffe0ff */
[----:B-1----:R-:W3:Y:S02]  /*2e40*/  @!P4 LDC R5, c[0x0][0x3a8] ;  /* 0x0000ea00ff05cb82 */ /* 0x002ee40000000800 */
[----:B------:R-:W4:Y:S01]  /*2e50*/  @!P6 LDG.E R12, desc[UR10][R6.64+0xc] ;  /* 0x00000c0a060ce981 */ /* 0x000f22000c1e1900 */
[----:B------:R-:W-:-:S05]  /*2e60*/  IADD3 R11, PT, PT, R11, UR7, RZ ;  /* 0x000000070b0b7c10 */ /* 0x000fca000fffe0ff */
[----:B------:R-:W4:Y:S08]  /*2e70*/  @!P6 LDC R15, c[0x0][0x3a8] ;  /* 0x0000ea00ff0feb82 */ /* 0x000f300000000800 */
[----:B------:R-:W1:Y:S08]  /*2e80*/  @!P4 LDC R4, c[0x0][0x3a4] ;  /* 0x0000e900ff04cb82 */ /* 0x000e700000000800 */
[----:B------:R-:W5:Y:S01]  /*2e90*/  @!P6 LDC R16, c[0x0][0x3a4] ;  /* 0x0000e900ff10eb82 */ /* 0x000f620000000800 */
[----:B0-----:R-:W-:-:S04]  /*2ea0*/  @!P5 FMUL R3, R2, R3 ;  /* 0x000000030203d220 */ /* 0x001fc80000400000 */
[----:B--2---:R-:W-:-:S05]  /*2eb0*/  @!P5 FFMA R13, R42, R13, R3 ;  /* 0x0000000d2a0dd223 */ /* 0x004fca0000000003 */
[----:B------:R5:W-:Y:S01]  /*2ec0*/  @!P5 STG.E desc[UR10][R6.64+0x4], R13 ;  /* 0x0000040d0600d986 */ /* 0x000be2000c10190a */
[----:B------:R-:W-:Y:S01]  /*2ed0*/  ISETP.GE.OR P5, PT, R14, UR6, P3 ;  /* 0x000000060e007c0c */ /* 0x000fe20009fa6670 */
[----:B---3--:R-:W-:Y:S01]  /*2ee0*/  @!P4 FMUL R10, R10, R5 ;  /* 0x000000050a0ac220 */ /* 0x008fe20000400000 */
[----:B----4-:R-:W-:-:S03]  /*2ef0*/  @!P6 FMUL R5, R12, R15 ;  /* 0x0000000f0c05e220 */ /* 0x010fc60000400000 */
[----:B-1----:R-:W-:Y:S01]  /*2f00*/  @!P4 FFMA R47, R47, R4, R10 ;  /* 0x000000042f2fc223 */ /* 0x002fe2000000000a */
[----:B-----5:R-:W-:-:S07]  /*2f10*/  @!P6 FFMA R13, R46, R16, R5 ;  /* 0x000000102e0de223 */ /* 0x020fce0000000005 */
[----:B------:R-:W0:Y:S01]  /*2f20*/  @!P5 LDC.64 R2, c[0x0][0x390] ;  /* 0x0000e400ff02db82 */ /* 0x000e220000000a00 */
[----:B------:R-:W-:Y:S01]  /*2f30*/  @!P5 IADD3 R15, PT, PT, R0, R11, RZ ;  /* 0x0000000b000fd210 */ /* 0x000fe20007ffe0ff */
[----:B------:R-:W-:Y:S04]  /*2f40*/  @!P4 STG.E desc[UR10][R6.64+0x8], R47 ;  /* 0x0000082f0600c986 */ /* 0x000fe8000c10190a */
[----:B------:R1:W-:Y:S02]  /*2f50*/  @!P6 STG.E desc[UR10][R6.64+0xc], R13 ;  /* 0x00000c0d0600e986 */ /* 0x0003e4000c10190a */
[----:B------:R-:W2:Y:S08]  /*2f60*/  @!P5 LDC R10, c[0x0][0x3a8] ;  /* 0x0000ea00ff0adb82 */ /* 0x000eb00000000800 */
[----:B------:R-:W3:Y:S01]  /*2f70*/  @!P5 LDC R16, c[0x0][0x3a4] ;  /* 0x0000e900ff10db82 */ /* 0x000ee20000000800 */
[----:B0-----:R-:W-:-:S05]  /*2f80*/  @!P5 IMAD.WIDE R4, R15, 0x4, R2 ;  /* 0x000000040f04d825 */ /* 0x001fca00078e0202 */
[----:B------:R-:W2:Y:S01]  /*2f90*/  @!P5 LDG.E R3, desc[UR10][R4.64] ;  /* 0x0000000a0403d981 */ /* 0x000ea2000c1e1900 */
[----:B------:R-:W-:Y:S02]  /*2fa0*/  IADD3 R12, P6, PT, R0, R11, RZ ;  /* 0x0000000b000c7210 */ /* 0x000fe40007fde0ff */
[----:B------:R-:W-:Y:S02]  /*2fb0*/  ISETP.GE.OR P4, PT, R14, UR6, P0 ;  /* 0x000000060e007c0c */ /* 0x000fe40008786670 */
[----:B------:R-:W-:Y:S02]  /*2fc0*/  LEA.HI.X.SX32 R15, R11, R9, 0x1, P6 ;  /* 0x000000090b0f7211 */ /* 0x000fe400030f0eff */
[----:B------:R-:W-:-:S09]  /*2fd0*/  LEA R2, P6, R12, UR4, 0x2 ;  /* 0x000000040c027c11 */ /* 0x000fd2000f8c10ff */
[----:B-1----:R-:W0:Y:S01]  /*2fe0*/  @!P4 LDC R13, c[0x0][0x3a8] ;  /* 0x0000ea00ff0dcb82 */ /* 0x002e220000000800 */
[----:B--2---:R-:W-:Y:S01]  /*2ff0*/  @!P5 FMUL R10, R3, R10 ;  /* 0x0000000a030ad220 */ /* 0x004fe20000400000 */
[----:B------:R-:W-:-:S03]  /*3000*/  LEA.HI.X R3, R12, UR5, R15, 0x2, P6 ;  /* 0x000000050c037c11 */ /* 0x000fc6000b0f140f */
[----:B---3--:R-:W-:-:S03]  /*3010*/  @!P5 FFMA R49, R49, R16, R10 ;  /* 0x000000103131d223 */ /* 0x008fc6000000000a */
[----:B------:R-:W1:Y:S02]  /*3020*/  @!P4 LDC R12, c[0x0][0x3a4] ;  /* 0x0000e900ff0ccb82 */ /* 0x000e640000000800 */
[----:B------:R2:W-:Y:S04]  /*3030*/  @!P5 STG.E desc[UR10][R4.64], R49 ;  /* 0x000000310400d986 */ /* 0x0005e8000c10190a */
[----:B------:R-:W0:Y:S01]  /*3040*/  @!P4 LDG.E R6, desc[UR10][R2.64+0x4] ;  /* 0x0000040a0206c981 */ /* 0x000e22000c1e1900 */
[C---:B------:R-:W-:Y:S02]  /*3050*/  ISETP.GE.OR P5, PT, R14.reuse, UR6, P2 ;  /* 0x000000060e007c0c */ /* 0x040fe400097a6670 */
[----:B------:R-:W-:-:S11]  /*3060*/  ISETP.GE.OR P6, PT, R14, UR6, P1 ;  /* 0x000000060e007c0c */ /* 0x000fd60008fc6670 */
[----:B------:R-:W3:Y:S02]  /*3070*/  @!P5 LDG.E R7, desc[UR10][R2.64+0x8] ;  /* 0x0000080a0207d981 */ /* 0x000ee4000c1e1900 */
[----:B------:R-:W4:Y:S02]  /*3080*/  @!P6 LDC R15, c[0x0][0x3a8] ;  /* 0x0000ea00ff0feb82 */ /* 0x000f240000000800 */
[----:B------:R-:W4:Y:S01]  /*3090*/  @!P6 LDG.E R10, desc[UR10][R2.64+0xc] ;  /* 0x00000c0a020ae981 */ /* 0x000f22000c1e1900 */
[----:B------:R-:W-:-:S05]  /*30a0*/  IADD3 R11, PT, PT, R11, UR7, RZ ;  /* 0x000000070b0b7c10 */ /* 0x000fca000fffe0ff */
[----:B------:R-:W5:Y:S01]  /*30b0*/  @!P6 LDC R14, c[0x0][0x3a4] ;  /* 0x0000e900ff0eeb82 */ /* 0x000f620000000800 */
[----:B0-----:R-:W-:-:S07]  /*30c0*/  @!P4 FMUL R6, R6, R13 ;  /* 0x0000000d0606c220 */ /* 0x001fce0000400000 */
[----:B------:R-:W0:Y:S01]  /*30d0*/  @!P5 LDC R13, c[0x0][0x3a4] ;  /* 0x0000e900ff0ddb82 */ /* 0x000e220000000800 */
[----:B-1----:R-:W-:Y:S01]  /*30e0*/  @!P4 FFMA R51, R51, R12, R6 ;  /* 0x0000000c3333c223 */ /* 0x002fe20000000006 */
[----:B------:R-:W-:-:S04]  /*30f0*/  IADD3 R12, PT, PT, R8, 0x3, RZ ;  /* 0x00000003080c7810 */ /* 0x000fc80007ffe0ff */
[----:B------:R-:W-:Y:S01]  /*3100*/  @!P4 STG.E desc[UR10][R2.64+0x4], R51 ;  /* 0x000004330200c986 */ /* 0x000fe2000c10190a */
[----:B------:R-:W-:Y:S01]  /*3110*/  ISETP.GE.OR P4, PT, R12, UR6, P3 ;  /* 0x000000060c007c0c */ /* 0x000fe20009f86670 */
[----:B------:R-:W3:-:S12]  /*3120*/  @!P5 LDC R6, c[0x0][0x3a8] ;  /* 0x0000ea00ff06db82 */ /* 0x000ed80000000800 */
[----:B--2---:R-:W1:Y:S08]  /*3130*/  @!P4 LDC.64 R4, c[0x0][0x390] ;  /* 0x0000e400ff04cb82 */ /* 0x004e700000000a00 */
[----:B------:R-:W2:Y:S01]  /*3140*/  @!P4 LDC R16, c[0x0][0x3a4] ;  /* 0x0000e900ff10cb82 */ /* 0x000ea20000000800 */
[----:B---3--:R-:W-:Y:S01]  /*3150*/  @!P5 FMUL R6, R7, R6 ;  /* 0x000000060706d220 */ /* 0x008fe20000400000 */
[----:B----4-:R-:W-:Y:S01]  /*3160*/  @!P6 FMUL R7, R10, R15 ;  /* 0x0000000f0a07e220 */ /* 0x010fe20000400000 */
[----:B------:R-:W-:-:S02]  /*3170*/  @!P4 IADD3 R15, PT, PT, R0, R11, RZ ;  /* 0x0000000b000fc210 */ /* 0x000fc40007ffe0ff */
[----:B0-----:R-:W-:Y:S01]  /*3180*/  @!P5 FFMA R53, R53, R13, R6 ;  /* 0x0000000d3535d223 */ /* 0x001fe20000000006 */
[----:B-----5:R-:W-:Y:S02]  /*3190*/  @!P6 FFMA R13, R48, R14, R7 ;  /* 0x0000000e300de223 */ /* 0x020fe40000000007 */
[----:B------:R-:W0:Y:S02]  /*31a0*/  @!P4 LDC R10, c[0x0][0x3a8] ;  /* 0x0000ea00ff0acb82 */ /* 0x000e240000000800 */
[----:B------:R-:W-:Y:S01]  /*31b0*/  @!P5 STG.E desc[UR10][R2.64+0x8], R53 ;  /* 0x000008350200d986 */ /* 0x000fe2000c10190a */
[----:B-1----:R-:W-:-:S03]  /*31c0*/  @!P4 IMAD.WIDE R4, R15, 0x4, R4 ;  /* 0x000000040f04c825 */ /* 0x002fc600078e0204 */
[----:B------:R1:W-:Y:S04]  /*31d0*/  @!P6 STG.E desc[UR10][R2.64+0xc], R13 ;  /* 0x00000c0d0200e986 */ /* 0x0003e8000c10190a */
[----:B------:R-:W0:Y:S01]  /*31e0*/  @!P4 LDG.E R7, desc[UR10][R4.64] ;  /* 0x0000000a0407c981 */ /* 0x000e22000c1e1900 */
[----:B------:R-:W-:Y:S02]  /*31f0*/  IADD3 R14, P6, PT, R0, R11, RZ ;  /* 0x0000000b000e7210 */ /* 0x000fe40007fde0ff */
[----:B------:R-:W-:Y:S02]  /*3200*/  ISETP.GE.OR P5, PT, R12, UR6, P0 ;  /* 0x000000060c007c0c */ /* 0x000fe400087a6670 */
[----:B------:R-:W-:Y:S02]  /*3210*/  LEA.HI.X.SX32 R15, R11, R9, 0x1, P6 ;  /* 0x000000090b0f7211 */ /* 0x000fe400030f0eff */
[----:B------:R-:W-:-:S09]  /*3220*/  LEA R6, P6, R14, UR4, 0x2 ;  /* 0x000000040e067c11 */ /* 0x000fd2000f8c10ff */
[----:B-1----:R-:W1:Y:S08]  /*3230*/  @!P5 LDC R3, c[0x0][0x3a8] ;  /* 0x0000ea00ff03db82 */ /* 0x002e700000000800 */
[----:B------:R-:W3:Y:S01]  /*3240*/  @!P5 LDC R13, c[0x0][0x3a4] ;  /* 0x0000e900ff0ddb82 */ /* 0x000ee20000000800 */
[----:B0-----:R-:W-:Y:S01]  /*3250*/  @!P4 FMUL R10, R7, R10 ;  /* 0x0000000a070ac220 */ /* 0x001fe20000400000 */
[----:B------:R-:W-:-:S03]  /*3260*/  LEA.HI.X R7, R14, UR5, R15, 0x2, P6 ;  /* 0x000000050e077c11 */ /* 0x000fc6000b0f140f */
[----:B--2---:R-:W-:-:S05]  /*3270*/  @!P4 FFMA R57, R57, R16, R10 ;  /* 0x000000103939c223 */ /* 0x004fca000000000a */
[----:B------:R0:W-:Y:S04]  /*3280*/  @!P4 STG.E desc[UR10][R4.64], R57 ;  /* 0x000000390400c986 */ /* 0x0001e8000c10190a */
[----:B------:R-:W1:Y:S01]  /*3290*/  @!P5 LDG.E R2, desc[UR10][R6.64+0x4] ;  /* 0x0000040a0602d981 */ /* 0x000e62000c1e1900 */
[C---:B------:R-:W-:Y:S02]  /*32a0*/  ISETP.GE.OR P4, PT, R12.reuse, UR6, P2 ;  /* 0x000000060c007c0c */ /* 0x040fe40009786670 */
[----:B------:R-:W-:-:S11]  /*32b0*/  ISETP.GE.OR P6, PT, R12, UR6, P1 ;  /* 0x000000060c007c0c */ /* 0x000fd60008fc6670 */
[----:B------:R-:W2:Y:S01]  /*32c0*/  @!P4 LDG.E R10, desc[UR10][R6.64+0x8] ;  /* 0x0000080a060ac981 */ /* 0x000ea2000c1e1900 */
[----:B------:R-:W-:Y:S01]  /*32d0*/  IADD3 R14, PT, PT, R8, 0x4, RZ ;  /* 0x00000004080e7810 */ /* 0x000fe20007ffe0ff */
[----:B0-----:R-:W2:Y:S02]  /*32e0*/  @!P4 LDC R5, c[0x0][0x3a8] ;  /* 0x0000ea00ff05cb82 */ /* 0x001ea40000000800 */
[----:B------:R-:W4:Y:S01]  /*32f0*/  @!P6 LDG.E R12, desc[UR10][R6.64+0xc] ;  /* 0x00000c0a060ce981 */ /* 0x000f22000c1e1900 */
[----:B------:R-:W-:-:S05]  /*3300*/  IADD3 R11, PT, PT, R11, UR7, RZ ;  /* 0x000000070b0b7c10 */ /* 0x000fca000fffe0ff */
[----:B------:R-:W4:Y:S08]  /*3310*/  @!P6 LDC R15, c[0x0][0x3a8] ;  /* 0x0000ea00ff0feb82 */ /* 0x000f300000000800 */
[----:B------:R-:W0:Y:S08]  /*3320*/  @!P4 LDC R4, c[0x0][0x3a4] ;  /* 0x0000e900ff04cb82 */ /* 0x000e300000000800 */
[----:B------:R-:W5:Y:S01]  /*3330*/  @!P6 LDC R16, c[0x0][0x3a4] ;  /* 0x0000e900ff10eb82 */ /* 0x000f620000000800 */
[----:B-1----:R-:W-:-:S04]  /*3340*/  @!P5 FMUL R3, R2, R3 ;  /* 0x000000030203d220 */ /* 0x002fc80000400000 */
[----:B---3--:R-:W-:-:S05]  /*3350*/  @!P5 FFMA R13, R50, R13, R3 ;  /* 0x0000000d320dd223 */ /* 0x008fca0000000003 */
[----:B------:R5:W-:Y:S01]  /*3360*/  @!P5 STG.E desc[UR10][R6.64+0x4], R13 ;  /* 0x0000040d0600d986 */ /* 0x000be2000c10190a */
[----:B------:R-:W-:Y:S01]  /*3370*/  ISETP.GE.OR P5, PT, R14, UR6, P3 ;  /* 0x000000060e007c0c */ /* 0x000fe20009fa6670 */
[----:B--2---:R-:W-:Y:S01]  /*3380*/  @!P4 FMUL R10, R10, R5 ;  /* 0x000000050a0ac220 */ /* 0x004fe20000400000 */
[----:B----4-:R-:W-:-:S03]  /*3390*/  @!P6 FMUL R5, R12, R15 ;  /* 0x0000000f0c05e220 */ /* 0x010fc60000400000 */
[----:B0-----:R-:W-:Y:S01]  /*33a0*/  @!P4 FFMA R59, R59, R4, R10 ;  /* 0x000000043b3bc223 */ /* 0x001fe2000000000a */
        /* <DEDUP_REMOVED lines=13> */
[----:B-1----:R-:W0:Y:S08]  /*3480*/  @!P4 LDC R7, c[0x0][0x3a8] ;  /* 0x0000ea00ff07cb82 */ /* 0x002e300000000800 */
[----:B------:R-:W1:Y:S01]  /*3490*/  @!P4 LDC R13, c[0x0][0x3a4] ;  /* 0x0000e900ff0dcb82 */ /* 0x000e620000000800 */
[----:B--2---:R-:W-:Y:S01]  /*34a0*/  @!P5 FMUL R10, R3, R10 ;  /* 0x0000000a030ad220 */ /* 0x004fe20000400000 */
[----:B------:R-:W-:-:S03]  /*34b0*/  LEA.HI.X R3, R12, UR5, R15, 0x2, P6 ;  /* 0x000000050c037c11 */ /* 0x000fc6000b0f140f */
[----:B---3--:R-:W-:-:S05]  /*34c0*/  @!P5 FFMA R61, R61, R16, R10 ;  /* 0x000000103d3dd223 */ /* 0x008fca000000000a */
[----:B------:R2:W-:Y:S04]  /*34d0*/  @!P5 STG.E desc[UR10][R4.64], R61 ;  /* 0x0000003d0400d986 */ /* 0x0005e8000c10190a */
[----:B------:R-:W0:Y:S01]  /*34e0*/  @!P4 LDG.E R6, desc[UR10][R2.64+0x4] ;  /* 0x0000040a0206c981 */ /* 0x000e22000c1e1900 */
[C---:B------:R-:W-:Y:S02]  /*34f0*/  ISETP.GE.OR P5, PT, R14.reuse, UR6, P2 ;  /* 0x000000060e007c0c */ /* 0x040fe400097a6670 */
[----:B------:R-:W-:-:S11]  /*3500*/  ISETP.GE.OR P6, PT, R14, UR6, P1 ;  /* 0x000000060e007c0c */ /* 0x000fd60008fc6670 */
[----:B------:R-:W3:Y:S01]  /*3510*/  @!P5 LDG.E R10, desc[UR10][R2.64+0x8] ;  /* 0x0000080a020ad981 */ /* 0x000ee2000c1e1900 */
[----:B------:R-:W-:Y:S01]  /*3520*/  IADD3 R14, PT, PT, R8, 0x5, RZ ;  /* 0x00000005080e7810 */ /* 0x000fe20007ffe0ff */
[----:B------:R-:W4:Y:S02]  /*3530*/  @!P6 LDC R17, c[0x0][0x3a8] ;  /* 0x0000ea00ff11eb82 */ /* 0x000f240000000800 */
[----:B------:R-:W4:Y:S01]  /*3540*/  @!P6 LDG.E R12, desc[UR10][R2.64+0xc] ;  /* 0x00000c0a020ce981 */ /* 0x000f22000c1e1900 */
[----:B------:R-:W-:-:S05]  /*3550*/  IADD3 R15, PT, PT, R11, UR7, RZ ;  /* 0x000000070b0f7c10 */ /* 0x000fca000fffe0ff */
[----:B------:R-:W5:Y:S01]  /*3560*/  @!P6 LDC R16, c[0x0][0x3a4] ;  /* 0x0000e900ff10eb82 */ /* 0x000f620000000800 */
[----:B0-----:R-:W-:-:S07]  /*3570*/  @!P4 FMUL R7, R6, R7 ;  /* 0x000000070607c220 */ /* 0x001fce0000400000 */
[----:B------:R-:W0:Y:S01]  /*3580*/  @!P5 LDC R6, c[0x0][0x3a4] ;  /* 0x0000e900ff06db82 */ /* 0x000e220000000800 */
[----:B-1----:R-:W-:-:S05]  /*3590*/  @!P4 FFMA R7, R54, R13, R7 ;  /* 0x0000000d3607c223 */ /* 0x002fca0000000007 */
[----:B------:R1:W-:Y:S01]  /*35a0*/  @!P4 STG.E desc[UR10][R2.64+0x4], R7 ;  /* 0x000004070200c986 */ /* 0x0003e2000c10190a */
[----:B------:R-:W-:Y:S01]  /*35b0*/  ISETP.GE.OR P4, PT, R14, UR6, P3 ;  /* 0x000000060e007c0c */ /* 0x000fe20009f86670 */
[----:B------:R-:W3:-:S12]  /*35c0*/  @!P5 LDC R13, c[0x0][0x3a8] ;  /* 0x0000ea00ff0ddb82 */ /* 0x000ed80000000800 */
[----:B--2---:R-:W1:Y:S01]  /*35d0*/  @!P4 LDC.64 R4, c[0x0][0x390] ;  /* 0x0000e400ff04cb82 */ /* 0x004e620000000a00 */
[----:B---3--:R-:W-:Y:S01]  /*35e0*/  @!P5 FMUL R11, R10, R13 ;  /* 0x0000000d0a0bd220 */ /* 0x008fe20000400000 */
[----:B----4-:R-:W-:Y:S01]  /*35f0*/  @!P6 FMUL R13, R12, R17 ;  /* 0x000000110c0de220 */ /* 0x010fe20000400000 */
[----:B------:R-:W-:-:S05]  /*3600*/  @!P4 IADD3 R17, PT, PT, R0, R15, RZ ;  /* 0x0000000f0011c210 */ /* 0x000fca0007ffe0ff */
[----:B------:R-:W2:Y:S01]  /*3610*/  @!P4 LDC R12, c[0x0][0x3a8] ;  /* 0x0000ea00ff0ccb82 */ /* 0x000ea20000000800 */
[----:B0-----:R-:W-:Y:S01]  /*3620*/  @!P5 FFMA R11, R56, R6, R11 ;  /* 0x00000006380bd223 */ /* 0x001fe2000000000b */
[----:B-----5:R-:W-:-:S04]  /*3630*/  @!P6 FFMA R13, R28, R16, R13 ;  /* 0x000000101c0de223 */ /* 0x020fc8000000000d */
[----:B------:R-:W-:Y:S02]  /*3640*/  @!P5 STG.E desc[UR10][R2.64+0x8], R11 ;  /* 0x0000080b0200d986 */ /* 0x000fe4000c10190a */
[----:B------:R-:W0:Y:S01]  /*3650*/  @!P4 LDC R16, c[0x0][0x3a4] ;  /* 0x0000e900ff10cb82 */ /* 0x000e220000000800 */
[----:B-1----:R-:W-:Y:S01]  /*3660*/  @!P4 IMAD.WIDE R6, R17, 0x4, R4 ;  /* 0x000000041106c825 */ /* 0x002fe200078e0204 */
[----:B------:R1:W-:Y:S04]  /*3670*/  @!P6 STG.E desc[UR10][R2.64+0xc], R13 ;  /* 0x00000c0d0200e986 */ /* 0x0003e8000c10190a */
[----:B------:R-:W2:Y:S01]  /*3680*/  @!P4 LDG.E R5, desc[UR10][R6.64] ;  /* 0x0000000a0605c981 */ /* 0x000ea2000c1e1900 */
[----:B------:R-:W-:Y:S02]  /*3690*/  IADD3 R10, P6, PT, R0, R15, RZ ;  /* 0x0000000f000a7210 */ /* 0x000fe40007fde0ff */
[----:B------:R-:W-:-:S02]  /*36a0*/  ISETP.GE.OR P5, PT, R14, UR6, P0 ;  /* 0x000000060e007c0c */ /* 0x000fc400087a6670 */
[----:B------:R-:W-:Y:S02]  /*36b0*/  LEA.HI.X.SX32 R19, R15, R9, 0x1, P6 ;  /* 0x000000090f137211 */ /* 0x000fe400030f0eff */
[----:B------:R-:W-:-:S09]  /*36c0*/  LEA R4, P6, R10, UR4, 0x2 ;  /* 0x000000040a047c11 */ /* 0x000fd2000f8c10ff */
[----:B-1----:R-:W1:Y:S08]  /*36d0*/  @!P5 LDC R3, c[0x0][0x3a8] ;  /* 0x0000ea00ff03db82 */ /* 0x002e700000000800 */
[----:B------:R-:W3:Y:S01]  /*36e0*/  @!P5 LDC R11, c[0x0][0x3a4] ;  /* 0x0000e900ff0bdb82 */ /* 0x000ee20000000800 */
[----:B--2---:R-:W-:Y:S01]  /*36f0*/  @!P4 FMUL R17, R5, R12 ;  /* 0x0000000c0511c220 */ /* 0x004fe20000400000 */
[----:B------:R-:W-:-:S03]  /*3700*/  LEA.HI.X R5, R10, UR5, R19, 0x2, P6 ;  /* 0x000000050a057c11 */ /* 0x000fc6000b0f1413 */
[----:B0-----:R-:W-:-:S05]  /*3710*/  @!P4 FFMA R17, R58, R16, R17 ;  /* 0x000000103a11c223 */ /* 0x001fca0000000011 */
[----:B------:R0:W-:Y:S04]  /*3720*/  @!P4 STG.E desc[UR10][R6.64], R17 ;  /* 0x000000110600c986 */ /* 0x0001e8000c10190a */
[----:B------:R-:W1:Y:S01]  /*3730*/  @!P5 LDG.E R2, desc[UR10][R4.64+0x4] ;  /* 0x0000040a0402d981 */ /* 0x000e62000c1e1900 */
[C---:B------:R-:W-:Y:S02]  /*3740*/  ISETP.GE.OR P4, PT, R14.reuse, UR6, P2 ;  /* 0x000000060e007c0c */ /* 0x040fe40009786670 */
[----:B------:R-:W-:-:S11]  /*3750*/  ISETP.GE.OR P6, PT, R14, UR6, P1 ;  /* 0x000000060e007c0c */ /* 0x000fd60008fc6670 */
[----:B------:R-:W2:Y:S01]  /*3760*/  @!P4 LDG.E R10, desc[UR10][R4.64+0x8] ;  /* 0x0000080a040ac981 */ /* 0x000ea2000c1e1900 */
[----:B------:R-:W-:Y:S01]  /*3770*/  IADD3 R14, PT, PT, R8, 0x6, RZ ;  /* 0x00000006080e7810 */ /* 0x000fe20007ffe0ff */
[----:B------:R-:W4:Y:S02]  /*3780*/  @!P6 LDC R13, c[0x0][0x3a8] ;  /* 0x0000ea00ff0deb82 */ /* 0x000f240000000800 */
[----:B------:R-:W4:Y:S01]  /*3790*/  @!P6 LDG.E R12, desc[UR10][R4.64+0xc] ;  /* 0x00000c0a040ce981 */ /* 0x000f22000c1e1900 */
[----:B------:R-:W-:-:S05]  /*37a0*/  IADD3 R15, PT, PT, R15, UR7, RZ ;  /* 0x000000070f0f7c10 */ /* 0x000fca000fffe0ff */
[----:B------:R-:W5:Y:S01]  /*37b0*/  @!P6 LDC R16, c[0x0][0x3a4] ;  /* 0x0000e900ff10eb82 */ /* 0x000f620000000800 */
[----:B-1----:R-:W-:-:S07]  /*37c0*/  @!P5 FMUL R3, R2, R3 ;  /* 0x000000030203d220 */ /* 0x002fce0000400000 */
[----:B------:R-:W1:Y:S01]  /*37d0*/  @!P4 LDC R2, c[0x0][0x3a4] ;  /* 0x0000e900ff02cb82 */ /* 0x000e620000000800 */
[----:B---3--:R-:W-:-:S05]  /*37e0*/  @!P5 FFMA R3, R60, R11, R3 ;  /* 0x0000000b3c03d223 */ /* 0x008fca0000000003 */
[----:B------:R3:W-:Y:S01]  /*37f0*/  @!P5 STG.E desc[UR10][R4.64+0x4], R3 ;  /* 0x000004030400d986 */ /* 0x0007e2000c10190a */
[----:B------:R-:W-:Y:S01]  /*3800*/  ISETP.GE.OR P5, PT, R14, UR6, P3 ;  /* 0x000000060e007c0c */ /* 0x000fe20009fa6670 */
[----:B------:R-:W2:Y:S01]  /*3810*/  @!P4 LDC R11, c[0x0][0x3a8] ;  /* 0x0000ea00ff0bcb82 */ /* 0x000ea20000000800 */
[----:B----4-:R-:W-:-:S04]  /*3820*/  @!P6 FMUL R13, R12, R13 ;  /* 0x0000000d0c0de220 */ /* 0x010fc80000400000 */
[----:B-----5:R-:W-:-:S07]  /*3830*/  @!P6 FFMA R13, R64, R16, R13 ;  /* 0x00000010400de223 */ /* 0x020fce000000000d */
[----:B0-----:R-:W0:Y:S01]  /*3840*/  @!P5 LDC.64 R6, c[0x0][0x390] ;  /* 0x0000e400ff06db82 */ /* 0x001e220000000a00 */
[----:B------:R-:W-:Y:S01]  /*3850*/  @!P5 IADD3 R17, PT, PT, R0, R15, RZ ;  /* 0x0000000f0011d210 */ /* 0x000fe20007ffe0ff */
[----:B------:R4:W-:Y:S06]  /*3860*/  @!P6 STG.E desc[UR10][R4.64+0xc], R13 ;  /* 0x00000c0d0400e986 */ /* 0x0009ec000c10190a */
[----:B------:R-:W5:Y:S01]  /*3870*/  @!P5 LDC R16, c[0x0][0x3a4] ;  /* 0x0000e900ff10db82 */ /* 0x000f620000000800 */
[----:B--2---:R-:W-:-:S04]  /*3880*/  @!P4 FMUL R11, R10, R11 ;  /* 0x0000000b0a0bc220 */ /* 0x004fc80000400000 */
[----:B-1----:R-:W-:-:S05]  /*3890*/  @!P4 FFMA R11, R62, R2, R11 ;  /* 0x000000023e0bc223 */ /* 0x002fca000000000b */
[----:B------:R1:W-:Y:S01]  /*38a0*/  @!P4 STG.E desc[UR10][R4.64+0x8], R11 ;  /* 0x0000080b0400c986 */ /* 0x0003e2000c10190a */
[----:B0-----:R-:W-:Y:S02]  /*38b0*/  @!P5 IMAD.WIDE R6, R17, 0x4, R6 ;  /* 0x000000041106d825 */ /* 0x001fe400078e0206 */
[----:B------:R-:W0:Y:S03]  /*38c0*/  @!P5 LDC R17, c[0x0][0x3a8] ;  /* 0x0000ea00ff11db82 */ /* 0x000e260000000800 */
[----:B------:R-:W0:Y:S01]  /*38d0*/  @!P5 LDG.E R2, desc[UR10][R6.64] ;  /* 0x0000000a0602d981 */ /* 0x000e22000c1e1900 */
[----:B---3--:R-:W-:-:S04]  /*38e0*/  IADD3 R3, P4, PT, R0, R15, RZ ;  /* 0x0000000f00037210 */ /* 0x008fc80007f9e0ff */
[----:B------:R-:W-:Y:S02]  /*38f0*/  LEA.HI.X.SX32 R12, R15, R9, 0x1, P4 ;  /* 0x000000090f0c7211 */ /* 0x000fe400020f0eff */
[----:B------:R-:W-:Y:S02]  /*3900*/  ISETP.GE.OR P4, PT, R14, UR6, P0 ;  /* 0x000000060e007c0c */ /* 0x000fe40008786670 */
[----:B------:R-:W-:Y:S01]  /*3910*/  IADD3 R8, PT, PT, R8, 0x7, RZ ;  /* 0x0000000708087810 */ /* 0x000fe20007ffe0ff */
[----:B0-----:R-:W-:Y:S01]  /*3920*/  @!P5 FMUL R10, R2, R17 ;  /* 0x00000011020ad220 */ /* 0x001fe20000400000 */
[----:B------:R-:W-:-:S09]  /*3930*/  LEA R2, P6, R3, UR4, 0x2 ;  /* 0x0000000403027c11 */ /* 0x000fd2000f8c10ff */
[----:B----4-:R-:W0:Y:S01]  /*3940*/  @!P4 LDC R13, c[0x0][0x3a8] ;  /* 0x0000ea00ff0dcb82 */ /* 0x010e220000000800 */
[----:B-----5:R-:W-:Y:S01]  /*3950*/  @!P5 FFMA R35, R35, R16, R10 ;  /* 0x000000102323d223 */ /* 0x020fe2000000000a */
[----:B------:R-:W-:Y:S02]  /*3960*/  LEA.HI.X R3, R3, UR5, R12, 0x2, P6 ;  /* 0x0000000503037c11 */ /* 0x000fe4000b0f140c */
[C---:B------:R-:W-:Y:S02]  /*3970*/  ISETP.GE.OR P6, PT, R14.reuse, UR6, P1 ;  /* 0x000000060e007c0c */ /* 0x040fe40008fc6670 */
[----:B------:R2:W-:Y:S01]  /*3980*/  @!P5 STG.E desc[UR10][R6.64], R35 ;  /* 0x000000230600d986 */ /* 0x0005e2000c10190a */
[----:B------:R-:W-:Y:S02]  /*3990*/  ISETP.GE.OR P5, PT, R14, UR6, P2 ;  /* 0x000000060e007c0c */ /* 0x000fe400097a6670 */
[----:B------:R-:W-:Y:S01]  /*39a0*/  ISETP.GE.OR P3, PT, R8, UR6, P3 ;  /* 0x0000000608007c0c */ /* 0x000fe20009f66670 */
[----:B------:R-:W0:Y:S01]  /*39b0*/  @!P4 LDG.E R10, desc[UR10][R2.64+0x4] ;  /* 0x0000040a020ac981 */ /* 0x000e22000c1e1900 */
[----:B------:R-:W3:Y:S06]  /*39c0*/  @!P4 LDC R14, c[0x0][0x3a4] ;  /* 0x0000e900ff0ecb82 */ /* 0x000eec0000000800 */
[----:B------:R-:W2:Y:S02]  /*39d0*/  @!P6 LDG.E R12, desc[UR10][R2.64+0xc] ;  /* 0x00000c0a020ce981 */ /* 0x000ea4000c1e1900 */
[----:B------:R-:W2:Y:S02]  /*39e0*/  @!P6 LDC R19, c[0x0][0x3a8] ;  /* 0x0000ea00ff13eb82 */ /* 0x000ea40000000800 */
[----:B-1----:R-:W4:Y:S06]  /*39f0*/  @!P5 LDG.E R11, desc[UR10][R2.64+0x8] ;  /* 0x0000080a020bd981 */ /* 0x002f2c000c1e1900 */
[----:B------:R-:W4:Y:S08]  /*3a00*/  @!P5 LDC R16, c[0x0][0x3a8] ;  /* 0x0000ea00ff10db82 */ /* 0x000f300000000800 */
[----:B------:R-:W1:Y:S08]  /*3a10*/  @!P5 LDC R17, c[0x0][0x3a4] ;  /* 0x0000e900ff11db82 */ /* 0x000e700000000800 */
[----:B------:R-:W5:Y:S08]  /*3a20*/  @!P6 LDC R18, c[0x0][0x3a4] ;  /* 0x0000e900ff12eb82 */ /* 0x000f700000000800 */
[----:B------:R-:W1:Y:S01]  /*3a30*/  @!P3 LDC.64 R4, c[0x0][0x390] ;  /* 0x0000e400ff04bb82 */ /* 0x000e620000000a00 */
[----:B------:R-:W-:Y:S01]  /*3a40*/  IADD3 R15, PT, PT, R15, UR7, RZ ;  /* 0x000000070f0f7c10 */ /* 0x000fe2000fffe0ff */
[----:B0-----:R-:W-:-:S03]  /*3a50*/  @!P4 FMUL R10, R10, R13 ;  /* 0x0000000d0a0ac220 */ /* 0x001fc60000400000 */
[----:B------:R-:W-:Y:S01]  /*3a60*/  @!P3 IADD3 R13, PT, PT, R0, R15, RZ ;  /* 0x0000000f000db210 */ /* 0x000fe20007ffe0ff */
[----:B--2---:R-:W-:Y:S01]  /*3a70*/  @!P6 FMUL R7, R12, R19 ;  /* 0x000000130c07e220 */ /* 0x004fe20000400000 */
[----:B----4-:R-:W-:Y:S01]  /*3a80*/  @!P5 FMUL R6, R11, R16 ;  /* 0x000000100b06d220 */ /* 0x010fe20000400000 */
[----:B---3--:R-:W-:Y:S02]  /*3a90*/  @!P4 FFMA R33, R33, R14, R10 ;  /* 0x0000000e2121c223 */ /* 0x008fe4000000000a */
[----:B-----5:R-:W-:Y:S01]  /*3aa0*/  @!P6 FFMA R11, R34, R18, R7 ;  /* 0x00000012220be223 */ /* 0x020fe20000000007 */
[----:B-1----:R-:W-:-:S04]  /*3ab0*/  @!P3 IMAD.WIDE R4, R13, 0x4, R4 ;  /* 0x000000040d04b825 */ /* 0x002fc800078e0204 */
[----:B------:R-:W-:Y:S01]  /*3ac0*/  @!P5 FFMA R37, R37, R17, R6 ;  /* 0x000000112525d223 */ /* 0x000fe20000000006 */
[----:B------:R-:W0:Y:S01]  /*3ad0*/  @!P3 LDC R12, c[0x0][0x3a8] ;  /* 0x0000ea00ff0cbb82 */ /* 0x000e220000000800 */
[----:B------:R-:W-:Y:S04]  /*3ae0*/  @!P4 STG.E desc[UR10][R2.64+0x4], R33 ;  /* 0x000004210200c986 */ /* 0x000fe8000c10190a */
[----:B------:R-:W-:Y:S03]  /*3af0*/  @!P5 STG.E desc[UR10][R2.64+0x8], R37 ;  /* 0x000008250200d986 */ /* 0x000fe6000c10190a */
[----:B------:R-:W1:Y:S01]  /*3b00*/  @!P3 LDC R13, c[0x0][0x3a4] ;  /* 0x0000e900ff0dbb82 */ /* 0x000e620000000800 */
[----:B------:R2:W-:Y:S04]  /*3b10*/  @!P6 STG.E desc[UR10][R2.64+0xc], R11 ;  /* 0x00000c0b0200e986 */ /* 0x0005e8000c10190a */
[----:B------:R-:W0:Y:S01]  /*3b20*/  @!P3 LDG.E R7, desc[UR10][R4.64] ;  /* 0x0000000a0407b981 */ /* 0x000e22000c1e1900 */
[----:B------:R-:W-:-:S02]  /*3b30*/  IADD3 R10, P4, PT, R0, R15, RZ ;  /* 0x0000000f000a7210 */ /* 0x000fc40007f9e0ff */
[----:B------:R-:W-:Y:S02]  /*3b40*/  ISETP.GE.OR P0, PT, R8, UR6, P0 ;  /* 0x0000000608007c0c */ /* 0x000fe40008706670 */
[----:B------:R-:W-:Y:S02]  /*3b50*/  LEA.HI.X.SX32 R9, R15, R9, 0x1, P4 ;  /* 0x000000090f097211 */ /* 0x000fe400020f0eff */
[----:B------:R-:W-:-:S09]  /*3b60*/  LEA R6, P4, R10, UR4, 0x2 ;  /* 0x000000040a067c11 */ /* 0x000fd2000f8810ff */
[----:B--2---:R-:W2:Y:S08]  /*3b70*/  @!P0 LDC R3, c[0x0][0x3a8] ;  /* 0x0000ea00ff038b82 */ /* 0x004eb00000000800 */
[----:B------:R-:W3:Y:S01]  /*3b80*/  @!P0 LDC R2, c[0x0][0x3a4] ;  /* 0x0000e900ff028b82 */ /* 0x000ee20000000800 */
[----:B0-----:R-:W-:Y:S01]  /*3b90*/  @!P3 FMUL R0, R7, R12 ;  /* 0x0000000c0700b220 */ /* 0x001fe20000400000 */
[----:B------:R-:W-:-:S03]  /*3ba0*/  LEA.HI.X R7, R10, UR5, R9, 0x2, P4 ;  /* 0x000000050a077c11 */ /* 0x000fc6000a0f1409 */
[----:B-1----:R-:W-:-:S05]  /*3bb0*/  @!P3 FFMA R43, R43, R13, R0 ;  /* 0x0000000d2b2bb223 */ /* 0x002fca0000000000 */
[----:B------:R0:W-:Y:S04]  /*3bc0*/  @!P3 STG.E desc[UR10][R4.64], R43 ;  /* 0x0000002b0400b986 */ /* 0x0001e8000c10190a */
[----:B------:R-:W2:Y:S01]  /*3bd0*/  @!P0 LDG.E R0, desc[UR10][R6.64+0x4] ;  /* 0x0000040a06008981 */ /* 0x000ea2000c1e1900 */
[C---:B------:R-:W-:Y:S01]  /*3be0*/  ISETP.GE.OR P2, PT, R8.reuse, UR6, P2 ;  /* 0x0000000608007c0c */ /* 0x040fe20009746670 */
[----:B------:R-:W-:Y:S01]  /*3bf0*/  BSSY.RECONVERGENT B0, `(.L_x_76) ;  /* 0x000000b000007945 */ /* 0x000fe20003800200 */
[----:B------:R-:W-:Y:S01]  /*3c00*/  ISETP.GE.OR P1, PT, R8, UR6, P1 ;  /* 0x0000000608007c0c */ /* 0x000fe20008f26670 */
[----:B--2---:R-:W-:-:S04]  /*3c10*/  @!P0 FMUL R3, R0, R3 ;  /* 0x0000000300038220 */ /* 0x004fc80000400000 */
[----:B---3--:R-:W-:-:S06]  /*3c20*/  @!P0 FFMA R3, R44, R2, R3 ;  /* 0x000000022c038223 */ /* 0x008fcc0000000003 */
[----:B0-----:R-:W-:Y:S05]  /*3c30*/  @P2 BRA `(.L_x_77) ;  /* 0x0000000000182947 */ /* 0x001fea0003800000 */
[----:B------:R-:W2:Y:S01]  /*3c40*/  LDG.E R0, desc[UR10][R6.64+0x8] ;  /* 0x0000080a06007981 */ /* 0x000ea2000c1e1900 */
[----:B------:R-:W2:Y:S01]  /*3c50*/  LDCU UR4, c[0x0][0x3a8] ;  /* 0x00007500ff0477ac */ /* 0x000ea20008000800 */
[----:B------:R-:W0:Y:S01]  /*3c60*/  LDCU UR5, c[0x0][0x3a4] ;  /* 0x00007480ff0577ac */ /* 0x000e220008000800 */
[----:B--2---:R-:W-:-:S04]  /*3c70*/  FMUL R0, R0, UR4 ;  /* 0x0000000400007c20 */ /* 0x004fc80008400000 */
[----:B0-----:R-:W-:-:S05]  /*3c80*/  FFMA R55, R55, UR5, R0 ;  /* 0x0000000537377c23 */ /* 0x001fca0008000000 */
[----:B------:R0:W-:Y:S02]  /*3c90*/  STG.E desc[UR10][R6.64+0x8], R55 ;  /* 0x0000083706007986 */ /* 0x0001e4000c10190a */
.L_x_77:
[----:B------:R-:W-:Y:S05]  /*3ca0*/  BSYNC.RECONVERGENT B0 ;  /* 0x0000000000007941 */ /* 0x000fea0003800200 */
.L_x_76:
        /* <DEDUP_REMOVED lines=9> */
.L_x_78:
        /* <DEDUP_REMOVED lines=12> */
.L_x_835:


//--------------------- .text._Z17sgemm_warp_tilingILi128ELi64ELi8ELi32ELi32ELi4ELi8EEvPKfS1_Pfiiiff --------------------------
	.section	.text._Z17sgemm_warp_tilingILi128ELi64ELi8ELi32ELi32ELi4ELi8EEvPKfS1_Pfiiiff,"ax",@progbits
	.align	128
        .global         _Z17sgemm_warp_tilingILi128ELi64ELi8ELi32ELi32ELi4ELi8EEvPKfS1_Pfiiiff
        .type           _Z17sgemm_warp_tilingILi128ELi64ELi8ELi32ELi32ELi4ELi8EEvPKfS1_Pfiiiff,@function
        .size           _Z17sgemm_warp_tilingILi128ELi64ELi8ELi32ELi32ELi4ELi8EEvPKfS1_Pfiiiff,(.L_x_836 - _Z17sgemm_warp_tilingILi128ELi64ELi8ELi32ELi32ELi4ELi8EEvPKfS1_Pfiiiff)
        .other          _Z17sgemm_warp_tilingILi128ELi64ELi8ELi32ELi32ELi4ELi8EEvPKfS1_Pfiiiff,@"STO_CUDA_ENTRY STV_DEFAULT"
_Z17sgemm_warp_tilingILi128ELi64ELi8ELi32ELi32ELi4ELi8EEvPKfS1_Pfiiiff:
.text._Z17sgemm_warp_tilingILi128ELi64ELi8ELi32ELi32ELi4ELi8EEvPKfS1_Pfiiiff:
        /* <DEDUP_REMOVED lines=9> */
[----:B------:R-:W-:Y:S01]  /*0090*/  CS2R R36, SRZ ;  /* 0x0000000000247805 */ /* 0x000fe2000001ff00 */
[----:B------:R-:W3:Y:S01]  /*00a0*/  LDCU UR7, c[0x0][0x364] ;  /* 0x00006c80ff0777ac */ /* 0x000ee20008000800 */
[----:B------:R-:W4:Y:S01]  /*00b0*/  S2UR UR5, SR_CTAID.X ;  /* 0x00000000000579c3 */ /* 0x000f220000002500 */
        /* <DEDUP_REMOVED lines=8> */
[----:B-1----:R-:W-:Y:S01]  /*0140*/  UISETP.GE.AND UP0, UPT, UR8, -0x6, UPT ;  /* 0xfffffffa0800788c */ /* 0x002fe2000bf06270 */
[----:B------:R-:W-:Y:S02]  /*0150*/  CS2R R38, SRZ ;  /* 0x0000000000267805 */ /* 0x000fe4000001ff00 */
[----:B------:R-:W-:Y:S02]  /*0160*/  CS2R R16, SRZ ;  /* 0x0000000000107805 */ /* 0x000fe4000001ff00 */
[----:B------:R-:W-:-:S02]  /*0170*/  CS2R R42, SRZ ;  /* 0x00000000002a7805 */ /* 0x000fc4000001ff00 */
[----:B------:R-:W-:Y:S02]  /*0180*/  CS2R R28, SRZ ;  /* 0x00000000001c7805 */ /* 0x000fe4000001ff00 */
[----:B------:R-:W-:Y:S01]  /*0190*/  MOV R59, RZ ;  /* 0x000000ff003b7202 */ /* 0x000fe20000000f00 */
[----:B------:R-:W1:Y:S01]  /*01a0*/  LDCU.64 UR10, c[0x0][0x358] ;  /* 0x00006b00ff0a77ac */ /* 0x000e620008000a00 */
[----:B------:R-:W-:Y:S01]  /*01b0*/  MOV R53, RZ ;  /* 0x000000ff00357202 */ /* 0x000fe20000000f00 */
[----:B--2---:R-:W-:Y:S02]  /*01c0*/  USHF.L.U32 UR4, UR4, 0x7, URZ ;  /* 0x0000000704047899 */ /* 0x004fe400080006ff */
[----:B----4-:R-:W-:Y:S01]  /*01d0*/  USHF.L.U32 UR5, UR5, 0x6, URZ ;  /* 0x0000000605057899 */ /* 0x010fe200080006ff */
[----:B0-----:R-:W-:Y:S01]  /*01e0*/  IMAD R10, R3, UR6, R10 ;  /* 0x00000006030a7c24 */ /* 0x001fe2000f8e020a */
[----:B---3--:R-:W-:-:S04]  /*01f0*/  UIMAD UR6, UR6, UR7, URZ ;  /* 0x00000007060672a4 */ /* 0x008fc8000f8e02ff */
[--C-:B------:R-:W-:Y:S02]  /*0200*/  SHF.R.U32.HI R5, RZ, 0x5, R10.reuse ;  /* 0x00000005ff057819 */ /* 0x100fe4000001160a */
[--C-:B------:R-:W-:Y:S02]  /*0210*/  SHF.R.U32.HI R6, RZ, 0x2, R10.reuse ;  /* 0x00000002ff067819 */ /* 0x100fe4000001160a */
[----:B------:R-:W-:Y:S02]  /*0220*/  SHF.R.U32.HI R11, RZ, 0x6, R10 ;  /* 0x00000006ff0b7819 */ /* 0x000fe4000001160a */
[----:B------:R-:W-:Y:S02]  /*0230*/  LOP3.LUT R4, R10, 0x3, RZ, 0xc0, !PT ;  /* 0x000000030a047812 */ /* 0x000fe400078ec0ff */
[----:B------:R-:W-:Y:S02]  /*0240*/  LOP3.LUT R5, R5, 0x1, RZ, 0xc0, !PT ;  /* 0x0000000105057812 */ /* 0x000fe400078ec0ff */
[----:B------:R-:W-:Y:S01]  /*0250*/  LOP3.LUT R6, R6, 0x7, RZ, 0xc0, !PT ;  /* 0x0000000706067812 */ /* 0x000fe200078ec0ff */
[----:B-1----:R-:W-:Y:S06]  /*0260*/  BRA.U !UP0, `(.L_x_79) ;  /* 0x0000002508ec7547 */ /* 0x002fec000b800000 */
[----:B------:R-:W0:Y:S01]  /*0270*/  I2F.U32.RP R8, UR6 ;  /* 0x0000000600087d06 */ /* 0x000e220008209000 */
[----:B------:R-:W-:Y:S02]  /*0280*/  IADD3 R7, PT, PT, R10, UR6, RZ ;  /* 0x000000060a077c10 */ /* 0x000fe4000fffe0ff */
[----:B------:R-:W-:Y:S02]  /*0290*/  IADD3 R13, PT, PT, RZ, -UR6, RZ ;  /* 0x80000006ff0d7c10 */ /* 0x000fe4000fffe0ff */
[C---:B------:R-:W-:Y:S02]  /*02a0*/  ISETP.GE.U32.AND P0, PT, R7.reuse, 0x100, PT ;  /* 0x000001000700780c */ /* 0x040fe40003f06070 */
[C---:B------:R-:W-:Y:S02]  /*02b0*/  ISETP.GE.U32.AND P1, PT, R7.reuse, 0x80, PT ;  /* 0x000000800700780c */ /* 0x040fe40003f26070 */
[----:B------:R-:W-:Y:S02]  /*02c0*/  VIMNMX.U32 R0, PT, PT, R7, 0x100, !PT ;  /* 0x0000010007007848 */ /* 0x000fe40007fe0000 */
[----:B------:R-:W-:-:S02]  /*02d0*/  SEL R9, RZ, 0x1, P0 ;  /* 0x00000001ff097807 */ /* 0x000fc40000000000 */
[----:B------:R-:W-:Y:S01]  /*02e0*/  VIMNMX.U32 R12, PT, PT, R7, 0x80, !PT ;  /* 0x00000080070c7848 */ /* 0x000fe20007fe0000 */
[----:B0-----:R-:W0:Y:S01]  /*02f0*/  MUFU.RCP R8, R8 ;  /* 0x0000000800087308 */ /* 0x001e220000001000 */
[-C--:B------:R-:W-:Y:S02]  /*0300*/  IADD3 R0, PT, PT, R0, -R7.reuse, -R9 ;  /* 0x8000000700007210 */ /* 0x080fe40007ffe809 */
[----:B------:R-:W-:Y:S02]  /*0310*/  MOV R34, RZ ;  /* 0x000000ff00227202 */ /* 0x000fe40000000f00 */
[----:B0-----:R-:W-:Y:S02]  /*0320*/  IADD3 R2, PT, PT, R8, 0xffffffe, RZ ;  /* 0x0ffffffe08027810 */ /* 0x001fe40007ffe0ff */
[----:B------:R-:W-:Y:S02]  /*0330*/  SEL R8, RZ, 0x1, P1 ;  /* 0x00000001ff087807 */ /* 0x000fe40000800000 */
[----:B------:R0:W1:Y:S02]  /*0340*/  F2I.FTZ.U32.TRUNC.NTZ R3, R2 ;  /* 0x0000000200037305 */ /* 0x000064000021f000 */
[----:B------:R-:W-:-:S02]  /*0350*/  IADD3 R12, PT, PT, R12, -R7, -R8 ;  /* 0x800000070c0c7210 */ /* 0x000fc40007ffe808 */
[----:B0-----:R-:W-:Y:S01]  /*0360*/  MOV R2, RZ ;  /* 0x000000ff00027202 */ /* 0x001fe20000000f00 */
[----:B-1----:R-:W-:-:S04]  /*0370*/  IMAD R13, R13, R3, RZ ;  /* 0x000000030d0d7224 */ /* 0x002fc800078e02ff */
[----:B------:R-:W-:-:S06]  /*0380*/  IMAD.HI.U32 R3, R3, R13, R2 ;  /* 0x0000000d03037227 */ /* 0x000fcc00078e0002 */
[----:B------:R-:W-:-:S04]  /*0390*/  IMAD.HI.U32 R2, R3, R0, RZ ;  /* 0x0000000003027227 */ /* 0x000fc800078e00ff */
[----:B------:R-:W-:Y:S01]  /*03a0*/  IMAD.HI.U32 R14, R3, R12, RZ ;  /* 0x0000000c030e7227 */ /* 0x000fe200078e00ff */
[----:B------:R-:W-:-:S04]  /*03b0*/  IADD3 R3, PT, PT, -R2, RZ, RZ ;  /* 0x000000ff02037210 */ /* 0x000fc80007ffe1ff */
[----:B------:R-:W-:Y:S01]  /*03c0*/  IADD3 R13, PT, PT, -R14, RZ, RZ ;  /* 0x000000ff0e0d7210 */ /* 0x000fe20007ffe1ff */
[----:B------:R-:W-:Y:S01]  /*03d0*/  IMAD R0, R3, UR6, R0 ;  /* 0x0000000603007c24 */ /* 0x000fe2000f8e0200 */
[----:B------:R-:W-:-:S03]  /*03e0*/  LOP3.LUT R3, RZ, UR6, RZ, 0x33, !PT ;  /* 0x00000006ff037c12 */ /* 0x000fc6000f8e33ff */
[----:B------:R-:W-:Y:S01]  /*03f0*/  IMAD R12, R13, UR6, R12 ;  /* 0x000000060d0c7c24 */ /* 0x000fe2000f8e020c */
[----:B------:R-:W-:-:S04]  /*0400*/  ISETP.GE.U32.AND P0, PT, R0, UR6, PT ;  /* 0x0000000600007c0c */ /* 0x000fc8000bf06070 */
[----:B------:R-:W-:-:S09]  /*0410*/  ISETP.GE.U32.AND P2, PT, R12, UR6, PT ;  /* 0x000000060c007c0c */ /* 0x000fd2000bf46070 */
[----:B------:R-:W-:Y:S02]  /*0420*/  @P0 IADD3 R0, PT, PT, R0, -UR6, RZ ;  /* 0x8000000600000c10 */ /* 0x000fe4000fffe0ff */
[----:B------:R-:W-:Y:S02]  /*0430*/  @P0 IADD3 R2, PT, PT, R2, 0x1, RZ ;  /* 0x0000000102020810 */ /* 0x000fe40007ffe0ff */
[----:B------:R-:W-:Y:S02]  /*0440*/  @P2 IADD3 R12, PT, PT, R12, -UR6, RZ ;  /* 0x800000060c0c2c10 */ /* 0x000fe4000fffe0ff */
[----:B------:R-:W-:Y:S02]  /*0450*/  ISETP.GE.U32.AND P1, PT, R0, UR6, PT ;  /* 0x0000000600007c0c */ /* 0x000fe4000bf26070 */
[----:B------:R-:W-:Y:S02]  /*0460*/  ISETP.GE.U32.AND P3, PT, R12, UR6, PT ;  /* 0x000000060c007c0c */ /* 0x000fe4000bf66070 */
[----:B------:R-:W-:-:S02]  /*0470*/  @P2 IADD3 R14, PT, PT, R14, 0x1, RZ ;  /* 0x000000010e0e2810 */ /* 0x000fc40007ffe0ff */
[----:B------:R-:W-:Y:S02]  /*0480*/  ISETP.NE.U32.AND P0, PT, RZ, UR6, PT ;  /* 0x00000006ff007c0c */ /* 0x000fe4000bf05070 */
[----:B------:R-:W-:-:S05]  /*0490*/  MOV R0, RZ ;  /* 0x000000ff00007202 */ /* 0x000fca0000000f00 */
[----:B------:R-:W-:Y:S02]  /*04a0*/  @P1 IADD3 R2, PT, PT, R2, 0x1, RZ ;  /* 0x0000000102021810 */ /* 0x000fe40007ffe0ff */
[----:B------:R-:W-:Y:S02]  /*04b0*/  @P3 IADD3 R14, PT, PT, R14, 0x1, RZ ;  /* 0x000000010e0e3810 */ /* 0x000fe40007ffe0ff */
[C---:B------:R-:W-:Y:S02]  /*04c0*/  SEL R2, R3.reuse, R2, !P0 ;  /* 0x0000000203027207 */ /* 0x040fe40004000000 */
[----:B------:R-:W-:Y:S02]  /*04d0*/  SEL R3, R3, R14, !P0 ;  /* 0x0000000e03037207 */ /* 0x000fe40004000000 */
[----:B------:R-:W-:Y:S02]  /*04e0*/  IADD3 R9, PT, PT, R9, R2, RZ ;  /* 0x0000000209097210 */ /* 0x000fe40007ffe0ff */
[----:B------:R-:W-:-:S07]  /*04f0*/  IADD3 R8, PT, PT, R8, R3, RZ ;  /* 0x0000000308087210 */ /* 0x000fce0007ffe0ff */
.L_x_90:
        /* <DEDUP_REMOVED lines=23> */
[----:B------:R-:W-:Y:S02]  /*0670*/  LOP3.LUT R23, R23, 0x800, RZ, 0xc0, !PT ;  /* 0x0000080017177812 */ /* 0x000fe400078ec0ff */
[----:B------:R-:W-:Y:S02]  /*0680*/  MOV R56, R7 ;  /* 0x0000000700387202 */ /* 0x000fe40000000f00 */
[----:B-1----:R-:W-:-:S04]  /*0690*/  LEA R20, R25, R20, 0x18 ;  /* 0x0000001419147211 */ /* 0x002fc800078ec0ff */
        /* <DEDUP_REMOVED lines=21> */
[----:B------:R-:W-:-:S03]  /*07f0*/  IADD3 R56, PT, PT, R7, UR6, RZ ;  /* 0x0000000607387c10 */ /* 0x000fc6000fffe0ff */
        /* <DEDUP_REMOVED lines=16> */
[----:B------:R-:W-:Y:S02]  /*0900*/  IADD3 R56, PT, PT, R56, UR6, RZ ;  /* 0x0000000638387c10 */ /* 0x000fe4000fffe0ff */
[----:B------:R-:W-:-:S05]  /*0910*/  IADD3 R3, PT, PT, R21, R20, R3 ;  /* 0x0000001415037210 */ /* 0x000fca0007ffe003 */
[----:B--2---:R3:W-:Y:S04]  /*0920*/  STS [R3], R12 ;  /* 0x0000000c03007388 */ /* 0x0047e80000000800 */
[----:B------:R3:W-:Y:S04]  /*0930*/  STS [R3+0x200], R13 ;  /* 0x0002000d03007388 */ /* 0x0007e80000000800 */
[----:B------:R3:W-:Y:S04]  /*0940*/  STS [R3+0x400], R14 ;  /* 0x0004000e03007388 */ /* 0x0007e80000000800 */
[----:B------:R3:W-:Y:S02]  /*0950*/  STS [R3+0x600], R15 ;  /* 0x0006000f03007388 */ /* 0x0007e40000000800 */
.L_x_83:
[----:B0-----:R-:W-:Y:S05]  /*0960*/  BSYNC.RECONVERGENT B1 ;  /* 0x0000000000017941 */ /* 0x001fea0003800200 */
.L_x_82:
[----:B------:R-:W-:-:S13]  /*0970*/  ISETP.GE.U32.AND P0, PT, R9, 0x3, PT ;  /* 0x000000030900780c */ /* 0x000fda0003f06070 */
[----:B------:R-:W-:Y:S05]  /*0980*/  @!P0 BRA `(.L_x_81) ;  /* 0x00000004006c8947 */ /* 0x000fea0003800000 */
[----:B------:R-:W0:Y:S01]  /*0990*/  S2R R2, SR_CgaCtaId ;  /* 0x0000000000027919 */ /* 0x000e220000008800 */
[----:B---3--:R-:W-:Y:S02]  /*09a0*/  MOV R3, 0x400 ;  /* 0x0000040000037802 */ /* 0x008fe40000000f00 */
[----:B------:R-:W-:Y:S02]  /*09b0*/  SHF.L.U32 R54, R56, 0x2, RZ ;  /* 0x0000000238367819 */ /* 0x000fe400000006ff */
[----:B-12---:R-:W-:Y:S02]  /*09c0*/  MOV R15, UR6 ;  /* 0x00000006000f7c02 */ /* 0x006fe40008000f00 */
[----:B------:R-:W-:Y:S02]  /*09d0*/  MOV R21, UR6 ;  /* 0x0000000600157c02 */ /* 0x000fe40008000f00 */
[----:B------:R-:W-:Y:S01]  /*09e0*/  MOV R13, UR6 ;  /* 0x00000006000d7c02 */ /* 0x000fe20008000f00 */
[----:B------:R-:W-:Y:S01]  /*09f0*/  IMAD R26, R15, 0xc, R54 ;  /* 0x0000000c0f1a7824 */ /* 0x000fe200078e0236 */
[----:B------:R-:W-:Y:S01]  /*0a00*/  MOV R27, UR6 ;  /* 0x00000006001b7c02 */ /* 0x000fe20008000f00 */
[----:B------:R-:W-:Y:S01]  /*0a10*/  IMAD R24, R21, 0x3, R56 ;  /* 0x0000000315187824 */ /* 0x000fe200078e0238 */
[----:B------:R-:W-:-:S02]  /*0a20*/  LEA R52, R13, R54, 0x3 ;  /* 0x000000360d347211 */ /* 0x000fc400078e18ff */
[----:B------:R-:W-:Y:S02]  /*0a30*/  LEA R27, R27, R56, 0x1 ;  /* 0x000000381b1b7211 */ /* 0x000fe400078e08ff */
[----:B0-----:R-:W-:Y:S02]  /*0a40*/  LEA R3, R2, R3, 0x18 ;  /* 0x0000000302037211 */ /* 0x001fe400078ec0ff */
[----:B------:R-:W-:-:S04]  /*0a50*/  IADD3 R2, PT, PT, R56, UR6, RZ ;  /* 0x0000000638027c10 */ /* 0x000fc8000fffe0ff */
[----:B------:R-:W-:-:S07]  /*0a60*/  SHF.L.U32 R25, R2, 0x2, RZ ;  /* 0x0000000202197819 */ /* 0x000fce00000006ff */
.L_x_84:
[----:B------:R-:W0:Y:S01]  /*0a70*/  LDC.64 R62, c[0x0][0x380] ;  /* 0x0000e000ff3e7b82 */ /* 0x000e220000000a00 */
[----:B------:R-:W-:Y:S02]  /*0a80*/  LOP3.LUT R13, R54, 0x4, RZ, 0xc0, !PT ;  /* 0x00000004360d7812 */ /* 0x000fe400078ec0ff */
[----:B------:R-:W-:Y:S02]  /*0a90*/  SHF.R.U32.HI R58, RZ, 0x1, R56 ;  /* 0x00000001ff3a7819 */ /* 0x000fe40000011638 */
[----:B------:R-:W-:Y:S02]  /*0aa0*/  LEA R13, R0, R13, 0x3 ;  /* 0x0000000d000d7211 */ /* 0x000fe400078e18ff */
[----:B------:R-:W-:Y:S02]  /*0ab0*/  IADD3 R12, PT, PT, R58, UR4, RZ ;  /* 0x000000043a0c7c10 */ /* 0x000fe4000fffe0ff */
[----:B------:R-:W-:-:S03]  /*0ac0*/  SHF.L.U32 R20, R54, 0x9, RZ ;  /* 0x0000000936147819 */ /* 0x000fc600000006ff */
[----:B------:R-:W-:Y:S01]  /*0ad0*/  IMAD R13, R12, UR8, R13 ;  /* 0x000000080c0d7c24 */ /* 0x000fe2000f8e020d */
[----:B------:R-:W-:-:S04]  /*0ae0*/  LOP3.LUT R20, R20, 0x800, RZ, 0xc0, !PT ;  /* 0x0000080014147812 */ /* 0x000fc800078ec0ff */
[----:B------:R-:W-:Y:S01]  /*0af0*/  IADD3 R21, PT, PT, R3, R20, RZ ;  /* 0x0000001403157210 */ /* 0x000fe20007ffe0ff */
[----:B0-----:R-:W-:-:S03]  /*0b00*/  IMAD.WIDE R12, R13, 0x4, R62 ;  /* 0x000000040d0c7825 */ /* 0x001fc600078e023e */
[----:B------:R-:W-:Y:S02]  /*0b10*/  LEA R58, R58, R21, 0x2 ;  /* 0x000000153a3a7211 */ /* 0x000fe400078e10ff */
[----:B------:R-:W-:Y:S02]  /*0b20*/  LOP3.LUT R21, R25, 0x4, RZ, 0xc0, !PT ;  /* 0x0000000419157812 */ /* 0x000fe400078ec0ff */
[----:B------:R-:W-:Y:S01]  /*0b30*/  SHF.R.U32.HI R60, RZ, 0x1, R2 ;  /* 0x00000001ff3c7819 */ /* 0x000fe20000011602 */
[----:B------:R-:W2:Y:S01]  /*0b40*/  LDG.E.128.CONSTANT R12, desc[UR10][R12.64] ;  /* 0x0000000a0c0c7981 */ /* 0x000ea2000c1e9d00 */
[----:B------:R-:W-:Y:S02]  /*0b50*/  LEA R21, R0, R21, 0x3 ;  /* 0x0000001500157211 */ /* 0x000fe400078e18ff */
[----:B------:R-:W-:-:S05]  /*0b60*/  IADD3 R20, PT, PT, R60, UR4, RZ ;  /* 0x000000043c147c10 */ /* 0x000fca000fffe0ff */
[----:B------:R-:W-:-:S04]  /*0b70*/  IMAD R21, R20, UR8, R21 ;  /* 0x0000000814157c24 */ /* 0x000fc8000f8e0215 */
[----:B------:R-:W-:-:S06]  /*0b80*/  IMAD.WIDE R20, R21, 0x4, R62 ;  /* 0x0000000415147825 */ /* 0x000fcc00078e023e */
[----:B------:R-:W3:Y:S04]  /*0b90*/  LDG.E.128.CONSTANT R20, desc[UR10][R20.64] ;  /* 0x0000000a14147981 */ /* 0x000ee8000c1e9d00 */
[----:B--2---:R0:W-:Y:S04]  /*0ba0*/  STS [R58], R12 ;  /* 0x0000000c3a007388 */ /* 0x0041e80000000800 */
[----:B------:R1:W-:Y:S01]  /*0bb0*/  STS [R58+0x200], R13 ;  /* 0x0002000d3a007388 */ /* 0x0003e20000000800 */
[----:B0-----:R-:W-:-:S04]  /*0bc0*/  SHF.L.U32 R12, R25, 0x9, RZ ;  /* 0x00000009190c7819 */ /* 0x001fc800000006ff */
[----:B------:R-:W-:-:S04]  /*0bd0*/  LOP3.LUT R12, R12, 0x800, RZ, 0xc0, !PT ;  /* 0x000008000c0c7812 */ /* 0x000fc800078ec0ff */
[----:B-1----:R-:W-:Y:S01]  /*0be0*/  IADD3 R13, PT, PT, R3, R12, RZ ;  /* 0x0000000c030d7210 */ /* 0x002fe20007ffe0ff */
[----:B------:R0:W-:Y:S03]  /*0bf0*/  STS [R58+0x400], R14 ;  /* 0x0004000e3a007388 */ /* 0x0001e60000000800 */
[----:B------:R-:W-:Y:S02]  /*0c00*/  LEA R60, R60, R13, 0x2 ;  /* 0x0000000d3c3c7211 */ /* 0x000fe400078e10ff */
[----:B------:R-:W-:Y:S01]  /*0c10*/  LOP3.LUT R13, R52, 0x4, RZ, 0xc0, !PT ;  /* 0x00000004340d7812 */ /* 0x000fe200078ec0ff */
[----:B------:R1:W-:Y:S01]  /*0c20*/  STS [R58+0x600], R15 ;  /* 0x0006000f3a007388 */ /* 0x0003e20000000800 */
[----:B0-----:R-:W-:-:S03]  /*0c30*/  SHF.R.U32.HI R14, RZ, 0x1, R27 ;  /* 0x00000001ff0e7819 */ /* 0x001fc6000001161b */
[----:B---3--:R-:W-:Y:S01]  /*0c40*/  STS [R60], R20 ;  /* 0x000000143c007388 */ /* 0x008fe20000000800 */
[----:B------:R-:W-:Y:S02]  /*0c50*/  LEA R13, R0, R13, 0x3 ;  /* 0x0000000d000d7211 */ /* 0x000fe400078e18ff */
[----:B------:R-:W-:Y:S01]  /*0c60*/  IADD3 R12, PT, PT, R14, UR4, RZ ;  /* 0x000000040e0c7c10 */ /* 0x000fe2000fffe0ff */
[----:B------:R0:W-:Y:S01]  /*0c70*/  STS [R60+0x200], R21 ;  /* 0x000200153c007388 */ /* 0x0001e20000000800 */
[----:B-1----:R-:W-:-:S03]  /*0c80*/  SHF.L.U32 R15, R52, 0x9, RZ ;  /* 0x00000009340f7819 */ /* 0x002fc600000006ff */
[----:B------:R-:W-:Y:S04]  /*0c90*/  STS [R60+0x400], R22 ;  /* 0x000400163c007388 */ /* 0x000fe80000000800 */
[----:B------:R1:W-:Y:S01]  /*0ca0*/  STS [R60+0x600], R23 ;  /* 0x000600173c007388 */ /* 0x0003e20000000800 */
[----:B0-----:R-:W-:Y:S01]  /*0cb0*/  LOP3.LUT R21, R26, 0x4, RZ, 0xc0, !PT ;  /* 0x000000041a157812 */ /* 0x001fe200078ec0ff */
[----:B------:R-:W-:Y:S01]  /*0cc0*/  IMAD R13, R12, UR8, R13 ;  /* 0x000000080c0d7c24 */ /* 0x000fe2000f8e020d */
[----:B------:R-:W-:Y:S02]  /*0cd0*/  LOP3.LUT R12, R15, 0x800, RZ, 0xc0, !PT ;  /* 0x000008000f0c7812 */ /* 0x000fe400078ec0ff */
[----:B------:R-:W-:Y:S02]  /*0ce0*/  LEA R21, R0, R21, 0x3 ;  /* 0x0000001500157211 */ /* 0x000fe400078e18ff */
[----:B-1----:R-:W-:-:S04]  /*0cf0*/  SHF.R.U32.HI R60, RZ, 0x1, R24 ;  /* 0x00000001ff3c7819 */ /* 0x002fc80000011618 */
[----:B------:R-:W-:Y:S02]  /*0d00*/  IADD3 R20, PT, PT, R60, UR4, RZ ;  /* 0x000000043c147c10 */ /* 0x000fe4000fffe0ff */
[----:B------:R-:W-:Y:S01]  /*0d10*/  IADD3 R15, PT, PT, R3, R12, RZ ;  /* 0x0000000c030f7210 */ /* 0x000fe20007ffe0ff */
[----:B------:R-:W-:-:S04]  /*0d20*/  IMAD.WIDE R12, R13, 0x4, R62 ;  /* 0x000000040d0c7825 */ /* 0x000fc800078e023e */
[----:B------:R-:W-:Y:S01]  /*0d30*/  IMAD R21, R20, UR8, R21 ;  /* 0x0000000814157c24 */ /* 0x000fe2000f8e0215 */
[----:B------:R-:W-:Y:S02]  /*0d40*/  LEA R58, R14, R15, 0x2 ;  /* 0x0000000f0e3a7211 */ /* 0x000fe400078e10ff */
[----:B------:R-:W2:Y:S01]  /*0d50*/  LDG.E.128.CONSTANT R12, desc[UR10][R12.64] ;  /* 0x0000000a0c0c7981 */ /* 0x000ea2000c1e9d00 */
[----:B------:R-:W-:-:S06]  /*0d60*/  IMAD.WIDE R20, R21, 0x4, R62 ;  /* 0x0000000415147825 */ /* 0x000fcc00078e023e */
[----:B------:R-:W3:Y:S01]  /*0d70*/  LDG.E.128.CONSTANT R20, desc[UR10][R20.64] ;  /* 0x0000000a14147981 */ /* 0x000ee2000c1e9d00 */
[----:B------:R-:W-:-:S04]  /*0d80*/  SHF.L.U32 R61, R26, 0x9, RZ ;  /* 0x000000091a3d7819 */ /* 0x000fc800000006ff */
[----:B------:R-:W-:Y:S02]  /*0d90*/  LOP3.LUT R62, R61, 0x800, RZ, 0xc0, !PT ;  /* 0x000008003d3e7812 */ /* 0x000fe400078ec0ff */
[----:B------:R-:W-:Y:S02]  /*0da0*/  MOV R63, UR6 ;  /* 0x00000006003f7c02 */ /* 0x000fe40008000f00 */
[----:B------:R-:W-:Y:S02]  /*0db0*/  IADD3 R61, PT, PT, R3, R62, RZ ;  /* 0x0000003e033d7210 */ /* 0x000fe40007ffe0ff */
[C---:B------:R-:W-:Y:S02]  /*0dc0*/  IADD3 R56, PT, PT, R63.reuse, UR6, R56 ;  /* 0x000000063f387c10 */ /* 0x040fe4000fffe038 */
[----:B------:R-:W-:Y:S02]  /*0dd0*/  LEA R61, R60, R61, 0x2 ;  /* 0x0000003d3c3d7211 */ /* 0x000fe400078e10ff */
[----:B------:R-:W-:Y:S01]  /*0de0*/  LEA R26, R63, R26, 0x4 ;  /* 0x0000001a3f1a7211 */ /* 0x000fe200078e20ff */
[----:B--2---:R0:W-:Y:S04]  /*0df0*/  STS [R58+0x200], R13 ;  /* 0x0002000d3a007388 */ /* 0x0041e80000000800 */
[----:B------:R-:W-:Y:S04]  /*0e00*/  STS [R58], R12 ;  /* 0x0000000c3a007388 */ /* 0x000fe80000000800 */
[----:B------:R-:W-:Y:S01]  /*0e10*/  STS [R58+0x400], R14 ;  /* 0x0004000e3a007388 */ /* 0x000fe20000000800 */
[----:B0-----:R-:W-:-:S03]  /*0e20*/  MOV R13, UR6 ;  /* 0x00000006000d7c02 */ /* 0x001fc60008000f00 */
[----:B------:R0:W-:Y:S01]  /*0e30*/  STS [R58+0x600], R15 ;  /* 0x0006000f3a007388 */ /* 0x0001e20000000800 */
[----:B------:R-:W-:-:S03]  /*0e40*/  IADD3 R56, PT, PT, R13, UR6, R56 ;  /* 0x000000060d387c10 */ /* 0x000fc6000fffe038 */
[----:B---3--:R-:W-:Y:S04]  /*0e50*/  STS [R61], R20 ;  /* 0x000000143d007388 */ /* 0x008fe80000000800 */
[----:B------:R-:W-:Y:S04]  /*0e60*/  STS [R61+0x400], R22 ;  /* 0x000400163d007388 */ /* 0x000fe80000000800 */
[----:B------:R-:W-:Y:S01]  /*0e70*/  STS [R61+0x600], R23 ;  /* 0x000600173d007388 */ /* 0x000fe20000000800 */
[----:B------:R-:W-:Y:S02]  /*0e80*/  ISETP.GE.U32.AND P0, PT, R56, 0x100, PT ;  /* 0x000001003800780c */ /* 0x000fe40003f06070 */
[----:B0-----:R-:W-:Y:S01]  /*0e90*/  MOV R15, UR6 ;  /* 0x00000006000f7c02 */ /* 0x001fe20008000f00 */
[----:B------:R0:W-:Y:S01]  /*0ea0*/  STS [R61+0x200], R21 ;  /* 0x000200153d007388 */ /* 0x0001e20000000800 */
[----:B------:R-:W-:-:S02]  /*0eb0*/  MOV R12, UR6 ;  /* 0x00000006000c7c02 */ /* 0x000fc40008000f00 */
[----:B------:R-:W-:Y:S02]  /*0ec0*/  LEA R52, R15, R52, 0x4 ;  /* 0x000000340f347211 */ /* 0x000fe400078e20ff */
[C---:B------:R-:W-:Y:S02]  /*0ed0*/  LEA R27, R12.reuse, R27, 0x2 ;  /* 0x0000001b0c1b7211 */ /* 0x040fe400078e10ff */
[----:B0-----:R-:W-:Y:S02]  /*0ee0*/  MOV R21, UR6 ;  /* 0x0000000600157c02 */ /* 0x001fe40008000f00 */
[----:B------:R-:W-:Y:S02]  /*0ef0*/  LEA R24, R13, R24, 0x2 ;  /* 0x000000180d187211 */ /* 0x000fe400078e10ff */
[----:B------:R-:W-:Y:S02]  /*0f00*/  LEA R2, R15, R2, 0x2 ;  /* 0x000000020f027211 */ /* 0x000fe400078e10ff */
[----:B------:R-:W-:-:S02]  /*0f10*/  LEA R25, R12, R25, 0x4 ;  /* 0x000000190c197211 */ /* 0x000fc400078e20ff */
[----:B------:R-:W-:Y:S01]  /*0f20*/  LEA R54, R21, R54, 0x4 ;  /* 0x0000003615367211 */ /* 0x000fe200078e20ff */
[----:B------:R-:W-:Y:S06]  /*0f30*/  @!P0 BRA `(.L_x_84) ;  /* 0xfffffff800cc8947 */ /* 0x000fec000383ffff */
.L_x_81:
[----:B0-----:R-:W-:Y:S05]  /*0f40*/  BSYNC.RECONVERGENT B0 ;  /* 0x0000000000007941 */ /* 0x001fea0003800200 */
.L_x_80:
[----:B------:R-:W-:Y:S01]  /*0f50*/  ISETP.GT.U32.AND P0, PT, R10, 0x7f, PT ;  /* 0x0000007f0a00780c */ /* 0x000fe20003f04070 */
[----:B------:R-:W0:Y:S01]  /*0f60*/  LDCU UR7, c[0x0][0x39c] ;  /* 0x00007380ff0777ac */ /* 0x000e220008000800 */
[----:B------:R-:W-:Y:S11]  /*0f70*/  BSSY.RECONVERGENT B0, `(.L_x_85) ;  /* 0x000007d000007945 */ /* 0x000ff60003800200 */
[----:B------:R-:W-:Y:S05]  /*0f80*/  @P0 BRA `(.L_x_86) ;  /* 0x0000000400ec0947 */ /* 0x000fea0003800000 */
[C---:B--2---:R-:W-:Y:S01]  /*0f90*/  LOP3.LUT R23, R8.reuse, 0x3, RZ, 0xc0, !PT ;  /* 0x0000000308177812 */ /* 0x044fe200078ec0ff */
[----:B------:R-:W-:Y:S01]  /*0fa0*/  BSSY.RECONVERGENT B1, `(.L_x_87) ;  /* 0x0000039000017945 */ /* 0x000fe20003800200 */
[----:B------:R-:W-:Y:S02]  /*0fb0*/  ISETP.GE.U32.AND P1, PT, R8, 0x3, PT ;  /* 0x000000030800780c */ /* 0x000fe40003f26070 */
[----:B------:R-:W-:Y:S02]  /*0fc0*/  ISETP.NE.AND P0, PT, R23, 0x3, PT ;  /* 0x000000031700780c */ /* 0x000fe40003f05270 */
[----:B------:R-:W-:-:S11]  /*0fd0*/  MOV R52, R10 ;  /* 0x0000000a00347202 */ /* 0x000fd60000000f00 */
[----:B------:R-:W-:Y:S05]  /*0fe0*/  @!P0 BRA `(.L_x_88) ;  /* 0x0000000000d08947 */ /* 0x000fea0003800000 */
[----:B------:R-:W2:Y:S01]  /*0ff0*/  LDC R20, c[0x0][0x39c] ;  /* 0x0000e700ff147b82 */ /* 0x000ea20000000800 */
[----:B-1-3--:R-:W-:Y:S02]  /*1000*/  SHF.L.U32 R12, R10, 0x2, RZ ;  /* 0x000000020a0c7819 */ /* 0x00afe400000006ff */
[----:B------:R-:W-:Y:S02]  /*1010*/  SHF.R.U32.HI R21, RZ, 0x4, R10 ;  /* 0x00000004ff157819 */ /* 0x000fe4000001160a */
[----:B------:R-:W-:Y:S02]  /*1020*/  LOP3.LUT R12, R12, 0x3c, RZ, 0xc0, !PT ;  /* 0x0000003c0c0c7812 */ /* 0x000fe400078ec0ff */
[----:B------:R-:W-:Y:S01]  /*1030*/  LEA R13, R0, R21, 0x3 ;  /* 0x00000015000d7211 */ /* 0x000fe200078e18ff */
[----:B------:R-:W1:Y:S01]  /*1040*/  LDC.64 R2, c[0x0][0x388] ;  /* 0x0000e200ff027b82 */ /* 0x000e620000000a00 */
[----:B------:R-:W-:-:S05]  /*1050*/  IADD3 R12, PT, PT, R12, UR5, RZ ;  /* 0x000000050c0c7c10 */ /* 0x000fca000fffe0ff */
[----:B--2---:R-:W-:-:S04]  /*1060*/  IMAD R13, R13, R20, R12 ;  /* 0x000000140d0d7224 */ /* 0x004fc800078e020c */
        /* <DEDUP_REMOVED lines=15> */
[C---:B------:R-:W-:Y:S02]  /*1160*/  IADD3 R25, PT, PT, R7.reuse, UR6, RZ ;  /* 0x0000000607197c10 */ /* 0x040fe4000fffe0ff */
[----:B--2---:R-:W-:Y:S02]  /*1170*/  SHF.L.U32 R12, R7, 0x2, RZ ;  /* 0x00000002070c7819 */ /* 0x004fe400000006ff */
        /* <DEDUP_REMOVED lines=15> */
[----:B------:R-:W-:Y:S02]  /*1270*/  SHF.L.U32 R2, R7, 0x4, RZ ;  /* 0x0000000407027819 */ /* 0x000fe400000006ff */
[----:B------:R-:W-:Y:S02]  /*1280*/  @P0 SHF.L.U32 R3, R25, 0x4, RZ ;  /* 0x0000000419030819 */ /* 0x000fe400000006ff */
[----:B------:R-:W-:-:S02]  /*1290*/  LEA R27, R27, R24, 0x8 ;  /* 0x000000181b1b7211 */ /* 0x000fc400078e40ff */
[----:B------:R-:W-:Y:S02]  /*12a0*/  LOP3.LUT R2, R2, 0xf0, RZ, 0xc0, !PT ;  /* 0x000000f002027812 */ /* 0x000fe400078ec0ff */
[----:B------:R-:W-:Y:S02]  /*12b0*/  @P0 LEA R24, R61, R24, 0x8 ;  /* 0x000000183d180211 */ /* 0x000fe400078e40ff */
[----:B------:R-:W-:Y:S02]  /*12c0*/  @P0 LOP3.LUT R3, R3, 0xf0, RZ, 0xc0, !PT ;  /* 0x000000f003030812 */ /* 0x000fe400078ec0ff */
[----:B------:R-:W-:Y:S02]  /*12d0*/  IADD3 R2, PT, PT, R27, R2, RZ ;  /* 0x000000021b027210 */ /* 0x000fe40007ffe0ff */
[----:B------:R-:W-:Y:S02]  /*12e0*/  @P0 IADD3 R3, PT, PT, R24, R3, RZ ;  /* 0x0000000318030210 */ /* 0x000fe40007ffe0ff */
[----:B------:R-:W-:-:S02]  /*12f0*/  MOV R52, R25 ;  /* 0x0000001900347202 */ /* 0x000fc40000000f00 */
[----:B------:R-:W-:Y:S01]  /*1300*/  @P0 IADD3 R52, PT, PT, R25, UR6, RZ ;  /* 0x0000000619340c10 */ /* 0x000fe2000fffe0ff */
[----:B--2---:R4:W-:Y:S04]  /*1310*/  STS.128 [R2], R12 ;  /* 0x0000000c02007388 */ /* 0x0049e80000000c00 */
[----:B---3--:R4:W-:Y:S02]  /*1320*/  @P0 STS.128 [R3], R20 ;  /* 0x0000001403000388 */ /* 0x0089e40000000c00 */
.L_x_88:
[----:B0-----:R-:W-:Y:S05]  /*1330*/  BSYNC.RECONVERGENT B1 ;  /* 0x0000000000017941 */ /* 0x001fea0003800200 */
.L_x_87:
[----:B------:R-:W-:Y:S05]  /*1340*/  @!P1 BRA `(.L_x_86) ;  /* 0x0000000000fc9947 */ /* 0x000fea0003800000 */
[----:B---34-:R-:W0:Y:S01]  /*1350*/  S2R R3, SR_CgaCtaId ;  /* 0x0000000000037919 */ /* 0x018e220000008800 */
[----:B------:R-:W-:-:S04]  /*1360*/  MOV R2, 0x400 ;  /* 0x0000040000027802 */ /* 0x000fc80000000f00 */
[----:B------:R-:W-:-:S04]  /*1370*/  IADD3 R2, PT, PT, R2, 0x1000, RZ ;  /* 0x0000100002027810 */ /* 0x000fc80007ffe0ff */
[----:B0-----:R-:W-:-:S07]  /*1380*/  LEA R2, R3, R2, 0x18 ;  /* 0x0000000203027211 */ /* 0x001fce00078ec0ff */
.L_x_89:
[----:B01----:R-:W0:Y:S01]  /*1390*/  LDC.64 R24, c[0x0][0x388] ;  /* 0x0000e200ff187b82 */ /* 0x003e220000000a00 */
[----:B------:R-:W-:Y:S02]  /*13a0*/  SHF.L.U32 R3, R52, 0x2, RZ ;  /* 0x0000000234037819 */ /* 0x000fe400000006ff */
[----:B--2---:R-:W-:Y:S02]  /*13b0*/  SHF.R.U32.HI R21, RZ, 0x4, R52 ;  /* 0x00000004ff157819 */ /* 0x004fe40000011634 */
[----:B------:R-:W-:Y:S02]  /*13c0*/  LOP3.LUT R3, R3, 0x3c, RZ, 0xc0, !PT ;  /* 0x0000003c03037812 */ /* 0x000fe400078ec0ff */
[----:B------:R-:W-:Y:S02]  /*13d0*/  LEA R12, R0, R21, 0x3 ;  /* 0x00000015000c7211 */ /* 0x000fe400078e18ff */
[----:B------:R-:W-:-:S05]  /*13e0*/  IADD3 R3, PT, PT, R3, UR5, RZ ;  /* 0x0000000503037c10 */ /* 0x000fca000fffe0ff */
[----:B------:R-:W-:-:S04]  /*13f0*/  IMAD R3, R12, UR7, R3 ;  /* 0x000000070c037c24 */ /* 0x000fc8000f8e0203 */
[----:B0-----:R-:W-:-:S06]  /*1400*/  IMAD.WIDE R12, R3, 0x4, R24 ;  /* 0x00000004030c7825 */ /* 0x001fcc00078e0218 */
[----:B------:R-:W2:Y:S01]  /*1410*/  LDG.E.128.CONSTANT R12, desc[UR10][R12.64] ;  /* 0x0000000a0c0c7981 */ /* 0x000ea2000c1e9d00 */
[C---:B------:R-:W-:Y:S02]  /*1420*/  IADD3 R22, PT, PT, R52.reuse, UR6, RZ ;  /* 0x0000000634167c10 */ /* 0x040fe4000fffe0ff */
[----:B------:R-:W-:Y:S02]  /*1430*/  SHF.L.U32 R3, R52, 0x4, RZ ;  /* 0x0000000434037819 */ /* 0x000fe400000006ff */
[C---:B------:R-:W-:Y:S02]  /*1440*/  IADD3 R52, PT, PT, R22.reuse, UR6, RZ ;  /* 0x0000000616347c10 */ /* 0x040fe4000fffe0ff */
[----:B------:R-:W-:Y:S02]  /*1450*/  SHF.L.U32 R26, R22, 0x2, RZ ;  /* 0x00000002161a7819 */ /* 0x000fe400000006ff */
[----:B------:R-:W-:Y:S02]  /*1460*/  LOP3.LUT R20, R3, 0xf0, RZ, 0xc0, !PT ;  /* 0x000000f003147812 */ /* 0x000fe400078ec0ff */
[----:B------:R-:W-:-:S02]  /*1470*/  LEA R21, R21, R2, 0x8 ;  /* 0x0000000215157211 */ /* 0x000fc400078e40ff */
[----:B------:R-:W-:Y:S02]  /*1480*/  IADD3 R3, PT, PT, R52, UR6, RZ ;  /* 0x0000000634037c10 */ /* 0x000fe4000fffe0ff */
[----:B------:R-:W-:Y:S02]  /*1490*/  SHF.R.U32.HI R23, RZ, 0x4, R22 ;  /* 0x00000004ff177819 */ /* 0x000fe40000011616 */
[----:B------:R-:W-:Y:S02]  /*14a0*/  LOP3.LUT R26, R26, 0x3c, RZ, 0xc0, !PT ;  /* 0x0000003c1a1a7812 */ /* 0x000fe400078ec0ff */
[----:B------:R-:W-:Y:S02]  /*14b0*/  SHF.L.U32 R27, R52, 0x2, RZ ;  /* 0x00000002341b7819 */ /* 0x000fe400000006ff */
[----:B------:R-:W-:Y:S02]  /*14c0*/  IADD3 R20, PT, PT, R21, R20, RZ ;  /* 0x0000001415147210 */ /* 0x000fe40007ffe0ff */
[----:B------:R-:W-:-:S02]  /*14d0*/  SHF.L.U32 R54, R3, 0x2, RZ ;  /* 0x0000000203367819 */ /* 0x000fc400000006ff */
[----:B------:R-:W-:Y:S02]  /*14e0*/  LEA R21, R0, R23, 0x3 ;  /* 0x0000001700157211 */ /* 0x000fe400078e18ff */
[----:B------:R-:W-:Y:S02]  /*14f0*/  IADD3 R26, PT, PT, R26, UR5, RZ ;  /* 0x000000051a1a7c10 */ /* 0x000fe4000fffe0ff */
[----:B------:R-:W-:Y:S02]  /*1500*/  SHF.R.U32.HI R61, RZ, 0x4, R52 ;  /* 0x00000004ff3d7819 */ /* 0x000fe40000011634 */
[----:B------:R-:W-:Y:S01]  /*1510*/  LOP3.LUT R27, R27, 0x3c, RZ, 0xc0, !PT ;  /* 0x0000003c1b1b7812 */ /* 0x000fe200078ec0ff */
[----:B------:R-:W-:Y:S01]  /*1520*/  IMAD R21, R21, UR7, R26 ;  /* 0x0000000715157c24 */ /* 0x000fe2000f8e021a */
[----:B------:R-:W-:Y:S02]  /*1530*/  LOP3.LUT R54, R54, 0x3c, RZ, 0xc0, !PT ;  /* 0x0000003c36367812 */ /* 0x000fe400078ec0ff */
[----:B------:R-:W-:-:S02]  /*1540*/  SHF.R.U32.HI R63, RZ, 0x4, R3 ;  /* 0x00000004ff3f7819 */ /* 0x000fc40000011603 */
[----:B------:R-:W-:Y:S02]  /*1550*/  LEA R26, R0, R61, 0x3 ;  /* 0x0000003d001a7211 */ /* 0x000fe400078e18ff */
[----:B------:R-:W-:Y:S02]  /*1560*/  IADD3 R27, PT, PT, R27, UR5, RZ ;  /* 0x000000051b1b7c10 */ /* 0x000fe4000fffe0ff */
[----:B------:R-:W-:Y:S02]  /*1570*/  IADD3 R54, PT, PT, R54, UR5, RZ ;  /* 0x0000000536367c10 */ /* 0x000fe4000fffe0ff */
[----:B------:R-:W-:Y:S01]  /*1580*/  SHF.L.U32 R22, R22, 0x4, RZ ;  /* 0x0000000416167819 */ /* 0x000fe200000006ff */
[----:B------:R-:W-:Y:S01]  /*1590*/  IMAD R27, R26, UR7, R27 ;  /* 0x000000071a1b7c24 */ /* 0x000fe2000f8e021b */
[----:B--2---:R0:W-:Y:S02]  /*15a0*/  STS.128 [R20], R12 ;  /* 0x0000000c14007388 */ /* 0x0041e40000000c00 */
[----:B0-----:R-:W-:-:S05]  /*15b0*/  LEA R13, R0, R63, 0x3 ;  /* 0x0000003f000d7211 */ /* 0x001fca00078e18ff */
[----:B------:R-:W-:Y:S01]  /*15c0*/  IMAD R15, R13, UR7, R54 ;  /* 0x000000070d0f7c24 */ /* 0x000fe2000f8e0236 */
[----:B------:R-:W-:Y:S01]  /*15d0*/  LEA R54, R23, R2, 0x8 ;  /* 0x0000000217367211 */ /* 0x000fe200078e40ff */
[----:B------:R-:W-:Y:S01]  /*15e0*/  IMAD.WIDE R12, R21, 0x4, R24 ;  /* 0x00000004150c7825 */ /* 0x000fe200078e0218 */
[----:B------:R-:W-:-:S03]  /*15f0*/  LOP3.LUT R23, R22, 0xf0, RZ, 0xc0, !PT ;  /* 0x000000f016177812 */ /* 0x000fc600078ec0ff */
[----:B------:R-:W-:-:S04]  /*1600*/  IMAD.WIDE R20, R27, 0x4, R24 ;  /* 0x000000041b147825 */ /* 0x000fc800078e0218 */
[----:B------:R-:W-:Y:S01]  /*1610*/  IMAD.WIDE R24, R15, 0x4, R24 ;  /* 0x000000040f187825 */ /* 0x000fe200078e0218 */
[----:B------:R-:W-:Y:S01]  /*1620*/  IADD3 R54, PT, PT, R54, R23, RZ ;  /* 0x0000001736367210 */ /* 0x000fe20007ffe0ff */
[----:B------:R-:W2:Y:S04]  /*1630*/  LDG.E.128.CONSTANT R12, desc[UR10][R12.64] ;  /* 0x0000000a0c0c7981 */ /* 0x000ea8000c1e9d00 */
[----:B------:R-:W3:Y:S04]  /*1640*/  LDG.E.128.CONSTANT R20, desc[UR10][R20.64] ;  /* 0x0000000a14147981 */ /* 0x000ee8000c1e9d00 */
[----:B------:R-:W4:Y:S01]  /*1650*/  LDG.E.128.CONSTANT R24, desc[UR10][R24.64] ;  /* 0x0000000a18187981 */ /* 0x000f22000c1e9d00 */
[----:B------:R-:W-:-:S02]  /*1660*/  SHF.L.U32 R52, R52, 0x4, RZ ;  /* 0x0000000434347819 */ /* 0x000fc400000006ff */
[----:B------:R-:W-:Y:S02]  /*1670*/  SHF.L.U32 R56, R3, 0x4, RZ ;  /* 0x0000000403387819 */ /* 0x000fe400000006ff */
[-C--:B------:R-:W-:Y:S02]  /*1680*/  LEA R61, R61, R2.reuse, 0x8 ;  /* 0x000000023d3d7211 */ /* 0x080fe400078e40ff */
[----:B------:R-:W-:Y:S02]  /*1690*/  LOP3.LUT R52, R52, 0xf0, RZ, 0xc0, !PT ;  /* 0x000000f034347812 */ /* 0x000fe400078ec0ff */
[----:B------:R-:W-:Y:S02]  /*16a0*/  LEA R63, R63, R2, 0x8 ;  /* 0x000000023f3f7211 */ /* 0x000fe400078e40ff */
[----:B------:R-:W-:Y:S02]  /*16b0*/  LOP3.LUT R56, R56, 0xf0, RZ, 0xc0, !PT ;  /* 0x000000f038387812 */ /* 0x000fe400078ec0ff */
[----:B------:R-:W-:-:S02]  /*16c0*/  IADD3 R61, PT, PT, R61, R52, RZ ;  /* 0x000000343d3d7210 */ /* 0x000fc40007ffe0ff */
[----:B------:R-:W-:Y:S02]  /*16d0*/  IADD3 R56, PT, PT, R63, R56, RZ ;  /* 0x000000383f387210 */ /* 0x000fe40007ffe0ff */
[----:B------:R-:W-:-:S04]  /*16e0*/  IADD3 R52, PT, PT, R3, UR6, RZ ;  /* 0x0000000603347c10 */ /* 0x000fc8000fffe0ff */
[----:B------:R-:W-:Y:S01]  /*16f0*/  ISETP.GE.U32.AND P0, PT, R52, 0x80, PT ;  /* 0x000000803400780c */ /* 0x000fe20003f06070 */
[----:B--2---:R0:W-:Y:S04]  /*1700*/  STS.128 [R54], R12 ;  /* 0x0000000c36007388 */ /* 0x0041e80000000c00 */
[----:B---3--:R0:W-:Y:S04]  /*1710*/  STS.128 [R61], R20 ;  /* 0x000000143d007388 */ /* 0x0081e80000000c00 */
[----:B----4-:R0:W-:Y:S04]  /*1720*/  STS.128 [R56], R24 ;  /* 0x0000001838007388 */ /* 0x0101e80000000c00 */
[----:B------:R-:W-:Y:S05]  /*1730*/  @!P0 BRA `(.L_x_89) ;  /* 0xfffffffc00148947 */ /* 0x000fea000383ffff */
.L_x_86:
[----:B0-----:R-:W-:Y:S05]  /*1740*/  BSYNC.RECONVERGENT B0 ;  /* 0x0000000000007941 */ /* 0x001fea0003800200 */
.L_x_85:
[----:B------:R-:W0:Y:S08]  /*1750*/  S2UR UR8, SR_CgaCtaId ;  /* 0x00000000000879c3 */ /* 0x000e300000008800 */
[----:B------:R-:W-:Y:S01]  /*1760*/  BAR.SYNC.DEFER_BLOCKING 0x0 ;  /* 0x0000000000007b1d */ /* 0x000fe20000010000 */
[----:B----4-:R-:W-:Y:S02]  /*1770*/  LEA R2, R11, R6, 0x3 ;  /* 0x000000060b027211 */ /* 0x010fe400078e18ff */
[----:B---3--:R-:W-:-:S02]  /*1780*/  LEA R3, R5, R4, 0x2 ;  /* 0x0000000405037211 */ /* 0x008fc400078e10ff */
[----:B------:R-:W-:Y:S01]  /*1790*/  SHF.L.U32 R2, R2, 0x2, RZ ;  /* 0x0000000202027819 */ /* 0x000fe200000006ff */
[----:B------:R-:W-:Y:S01]  /*17a0*/  UMOV UR7, 0x400 ;  /* 0x0000040000077882 */ /* 0x000fe20000000000 */
[----:B-12---:R-:W-:Y:S01]  /*17b0*/  SHF.L.U32 R12, R3, 0x3, RZ ;  /* 0x00000003030c7819 */ /* 0x006fe200000006ff */
        /* <DEDUP_REMOVED lines=8> */
[----:B------:R-:W2:Y:S01]  /*1840*/  LDS.128 R24, [R2+0x10] ;  /* 0x0000100002187984 */ /* 0x000ea20000000c00 */
        /* <DEDUP_REMOVED lines=8> */
[C---:B------:R-:W-:Y:S01]  /*18d0*/  FFMA R49, R20.reuse, R14, R49 ;  /* 0x0000000e14317223 */ /* 0x040fe20000000031 */
[C---:B------:R-:W-:Y:S01]  /*18e0*/  FFMA R53, R20.reuse, R15, R53 ;  /* 0x0000000f14357223 */ /* 0x040fe20000000035 */
[C---:B--2---:R-:W-:Y:S01]  /*18f0*/  FFMA R57, R20.reuse, R24, R57 ;  /* 0x0000001814397223 */ /* 0x044fe20000000039 */
[C---:B------:R-:W-:Y:S01]  /*1900*/  FFMA R58, R20.reuse, R25, R46 ;  /* 0x00000019143a7223 */ /* 0x040fe2000000002e */
[C---:B------:R-:W-:Y:S01]  /*1910*/  FFMA R62, R20.reuse, R26, R59 ;  /* 0x0000001a143e7223 */ /* 0x040fe2000000003b */
[----:B------:R-:W-:Y:S01]  /*1920*/  FFMA R20, R20, R27, R50 ;  /* 0x0000001b14147223 */ /* 0x000fe20000000032 */
[-C--:B------:R-:W-:Y:S01]  /*1930*/  FFMA R59, R24, R21.reuse, R45 ;  /* 0x00000015183b7223 */ /* 0x080fe2000000002d */
[C---:B------:R-:W-:Y:S01]  /*1940*/  FFMA R52, R12.reuse, R21, R31 ;  /* 0x000000150c347223 */ /* 0x040fe2000000001f */
[C---:B------:R-:W-:Y:S01]  /*1950*/  FFMA R39, R12.reuse, R22, R39 ;  /* 0x000000160c277223 */ /* 0x040fe20000000027 */
[----:B------:R-:W-:Y:S01]  /*1960*/  FFMA R54, R12, R23, R30 ;  /* 0x000000170c367223 */ /* 0x000fe2000000001e */
[-C--:B------:R-:W-:Y:S01]  /*1970*/  FFMA R56, R21, R13.reuse, R28 ;  /* 0x0000000d15387223 */ /* 0x080fe2000000001c */
[CC--:B------:R-:W-:Y:S01]  /*1980*/  FFMA R47, R22.reuse, R13.reuse, R47 ;  /* 0x0000000d162f7223 */ /* 0x0c0fe2000000002f */
[----:B------:R-:W-:Y:S01]  /*1990*/  FFMA R40, R23, R13, R40 ;  /* 0x0000000d17287223 */ /* 0x000fe20000000028 */
[-C--:B------:R-:W-:Y:S01]  /*19a0*/  FFMA R38, R21, R14.reuse, R38 ;  /* 0x0000000e15267223 */ /* 0x080fe20000000026 */
[CC--:B------:R-:W-:Y:S01]  /*19b0*/  FFMA R51, R22.reuse, R14.reuse, R51 ;  /* 0x0000000e16337223 */ /* 0x0c0fe20000000033 */
[----:B------:R-:W-:Y:S01]  /*19c0*/  FFMA R44, R23, R14, R44 ;  /* 0x0000000e172c7223 */ /* 0x000fe2000000002c */
[-C--:B------:R-:W-:Y:S01]  /*19d0*/  FFMA R42, R21, R15.reuse, R42 ;  /* 0x0000000f152a7223 */ /* 0x080fe2000000002a */
[-C--:B------:R-:W-:Y:S01]  /*19e0*/  FFMA R55, R22, R15.reuse, R55 ;  /* 0x0000000f16377223 */ /* 0x080fe20000000037 */
[----:B------:R-:W-:Y:S01]  /*19f0*/  FFMA R48, R23, R15, R48 ;  /* 0x0000000f17307223 */ /* 0x000fe20000000030 */
[C---:B------:R-:W-:Y:S01]  /*1a00*/  FFMA R46, R21.reuse, R25, R16 ;  /* 0x00000019152e7223 */ /* 0x040fe20000000010 */
[C---:B------:R-:W-:Y:S01]  /*1a10*/  FFMA R45, R21.reuse, R26, R17 ;  /* 0x0000001a152d7223 */ /* 0x040fe20000000011 */
[----:B------:R-:W-:Y:S01]  /*1a20*/  FFMA R50, R21, R27, R18 ;  /* 0x0000001b15327223 */ /* 0x000fe20000000012 */
[----:B------:R-:W-:Y:S01]  /*1a30*/  FFMA R60, R24, R22, R19 ;  /* 0x00000016183c7223 */ /* 0x000fe20000000013 */
[----:B------:R-:W-:Y:S01]  /*1a40*/  LDS.128 R12, [R3+0x200] ;  /* 0x00020000030c7984 */ /* 0x000fe20000000c00 */
[C---:B------:R-:W-:Y:S01]  /*1a50*/  FFMA R33, R22.reuse, R25, R33 ;  /* 0x0000001916217223 */ /* 0x040fe20000000021 */
[CC--:B------:R-:W-:Y:S01]  /*1a60*/  FFMA R35, R22.reuse, R26.reuse, R35 ;  /* 0x0000001a16237223 */ /* 0x0c0fe20000000023 */
[----:B------:R-:W-:Y:S01]  /*1a70*/  FFMA R32, R22, R27, R32 ;  /* 0x0000001b16207223 */ /* 0x000fe20000000020 */
[----:B------:R-:W0:Y:S01]  /*1a80*/  LDS.128 R28, [R2+0x100] ;  /* 0x00010000021c7984 */ /* 0x000e220000000c00 */
[----:B------:R-:W-:Y:S01]  /*1a90*/  FFMA R41, R24, R23, R41 ;  /* 0x0000001718297223 */ /* 0x000fe20000000029 */
[C---:B------:R-:W-:Y:S01]  /*1aa0*/  FFMA R36, R23.reuse, R25, R36 ;  /* 0x0000001917247223 */ /* 0x040fe20000000024 */
[C---:B------:R-:W-:Y:S01]  /*1ab0*/  FFMA R37, R23.reuse, R26, R37 ;  /* 0x0000001a17257223 */ /* 0x040fe20000000025 */
[----:B------:R-:W1:Y:S01]  /*1ac0*/  LDS.128 R16, [R2+0x110] ;  /* 0x0001100002107984 */ /* 0x000e620000000c00 */
[----:B------:R-:W-:-:S03]  /*1ad0*/  FFMA R34, R23, R27, R34 ;  /* 0x0000001b17227223 */ /* 0x000fc60000000022 */
[----:B------:R-:W-:Y:S01]  /*1ae0*/  LDS.128 R24, [R2+0x210] ;  /* 0x0002100002187984 */ /* 0x000fe20000000c00 */
[C---:B0-----:R-:W-:Y:S01]  /*1af0*/  FFMA R61, R12.reuse, R28, R61 ;  /* 0x0000001c0c3d7223 */ /* 0x041fe2000000003d */
[C---:B------:R-:W-:Y:S01]  /*1b00*/  FFMA R43, R12.reuse, R29, R43 ;  /* 0x0000001d0c2b7223 */ /* 0x040fe2000000002b */
[C---:B------:R-:W-:Y:S01]  /*1b10*/  FFMA R49, R12.reuse, R30, R49 ;  /* 0x0000001e0c317223 */ /* 0x040fe20000000031 */
[C---:B------:R-:W-:Y:S01]  /*1b20*/  FFMA R53, R12.reuse, R31, R53 ;  /* 0x0000001f0c357223 */ /* 0x040fe20000000035 */
[C---:B-1----:R-:W-:Y:S01]  /*1b30*/  FFMA R57, R12.reuse, R16, R57 ;  /* 0x000000100c397223 */ /* 0x042fe20000000039 */
[C---:B------:R-:W-:Y:S01]  /*1b40*/  FFMA R58, R12.reuse, R17, R58 ;  /* 0x000000110c3a7223 */ /* 0x040fe2000000003a */
[----:B------:R-:W-:Y:S01]  /*1b50*/  FFMA R67, R12, R18, R62 ;  /* 0x000000120c437223 */ /* 0x000fe2000000003e */
        /* <DEDUP_REMOVED lines=12> */
[----:B------:R-:W-:Y:S01]  /*1c20*/  FFMA R12, R12, R19, R20 ;  /* 0x000000130c0c7223 */ /* 0x000fe20000000014 */
[----:B------:R-:W-:Y:S01]  /*1c30*/  LDS.128 R28, [R2+0x200] ;  /* 0x00020000021c7984 */ /* 0x000fe20000000c00 */
[C---:B------:R-:W-:Y:S01]  /*1c40*/  FFMA R59, R16.reuse, R13, R59 ;  /* 0x0000000d103b7223 */ /* 0x040fe2000000003b */
[C---:B------:R-:W-:Y:S01]  /*1c50*/  FFMA R46, R13.reuse, R17, R46 ;  /* 0x000000110d2e7223 */ /* 0x040fe2000000002e */
[C---:B------:R-:W-:Y:S01]  /*1c60*/  FFMA R45, R13.reuse, R18, R45 ;  /* 0x000000120d2d7223 */ /* 0x040fe2000000002d */
[----:B------:R-:W0:Y:S01]  /*1c70*/  LDS.128 R20, [R3+0x400] ;  /* 0x0004000003147984 */ /* 0x000e220000000c00 */
        /* <DEDUP_REMOVED lines=13> */
[C---:B------:R-:W-:Y:S01]  /*1d50*/  FFMA R53, R20.reuse, R31, R53 ;  /* 0x0000001f14357223 */ /* 0x040fe20000000035 */
[C---:B------:R-:W-:Y:S01]  /*1d60*/  FFMA R57, R20.reuse, R24, R57 ;  /* 0x0000001814397223 */ /* 0x040fe20000000039 */
        /* <DEDUP_REMOVED lines=100> */
[----:B0-----:R-:W-:Y:S01]  /*23b0*/  FFMA R52, R15, R31, R48 ;  /* 0x0000001f0f347223 */ /* 0x001fe20000000030 */
[C---:B------:R-:W-:Y:S01]  /*23c0*/  FFMA R48, R12.reuse, R19, R20 ;  /* 0x000000130c307223 */ /* 0x040fe20000000014 */
[----:B------:R-:W-:Y:S01]  /*23d0*/  FFMA R61, R12, R28, R61 ;  /* 0x0000001c0c3d7223 */ /* 0x000fe2000000003d */
[----:B------:R-:W0:Y:S01]  /*23e0*/  LDS.128 R20, [R3+0xc00] ;  /* 0x000c000003147984 */ /* 0x000e220000000c00 */
[C---:B------:R-:W-:Y:S01]  /*23f0*/  FFMA R63, R28.reuse, R13, R63 ;  /* 0x0000000d1c3f7223 */ /* 0x040fe2000000003f */
[C---:B------:R-:W-:Y:S01]  /*2400*/  FFMA R39, R28.reuse, R14, R39 ;  /* 0x0000000e1c277223 */ /* 0x040fe20000000027 */
[----:B------:R-:W-:Y:S01]  /*2410*/  FFMA R54, R28, R15, R54 ;  /* 0x0000000f1c367223 */ /* 0x000fe20000000036 */
[-C--:B------:R-:W-:Y:S01]  /*2420*/  FFMA R43, R12, R29.reuse, R43 ;  /* 0x0000001d0c2b7223 */ /* 0x080fe2000000002b */
[-C--:B------:R-:W-:Y:S01]  /*2430*/  FFMA R56, R13, R29.reuse, R56 ;  /* 0x0000001d0d387223 */ /* 0x080fe20000000038 */
[-C--:B------:R-:W-:Y:S01]  /*2440*/  FFMA R47, R14, R29.reuse, R47 ;  /* 0x0000001d0e2f7223 */ /* 0x080fe2000000002f */
[----:B------:R-:W-:Y:S01]  /*2450*/  FFMA R40, R15, R29, R40 ;  /* 0x0000001d0f287223 */ /* 0x000fe20000000028 */
[-C--:B------:R-:W-:Y:S01]  /*2460*/  FFMA R49, R12, R30.reuse, R49 ;  /* 0x0000001e0c317223 */ /* 0x080fe20000000031 */
[-C--:B------:R-:W-:Y:S01]  /*2470*/  FFMA R38, R13, R30.reuse, R38 ;  /* 0x0000001e0d267223 */ /* 0x080fe20000000026 */
[-C--:B------:R-:W-:Y:S01]  /*2480*/  FFMA R51, R14, R30.reuse, R51 ;  /* 0x0000001e0e337223 */ /* 0x080fe20000000033 */
[----:B------:R-:W-:Y:S01]  /*2490*/  FFMA R44, R15, R30, R44 ;  /* 0x0000001e0f2c7223 */ /* 0x000fe2000000002c */
[-C--:B------:R-:W-:Y:S01]  /*24a0*/  FFMA R53, R12, R31.reuse, R53 ;  /* 0x0000001f0c357223 */ /* 0x080fe20000000035 */
[CC--:B------:R-:W-:Y:S01]  /*24b0*/  FFMA R42, R13.reuse, R31.reuse, R42 ;  /* 0x0000001f0d2a7223 */ /* 0x0c0fe2000000002a */
[----:B------:R-:W-:Y:S01]  /*24c0*/  FFMA R55, R14, R31, R55 ;  /* 0x0000001f0e377223 */ /* 0x000fe20000000037 */
[C---:B------:R-:W-:Y:S01]  /*24d0*/  FFMA R57, R12.reuse, R16, R57 ;  /* 0x000000100c397223 */ /* 0x040fe20000000039 */
[----:B------:R-:W1:Y:S01]  /*24e0*/  LDS.128 R28, [R2+0x610] ;  /* 0x00061000021c7984 */ /* 0x000e620000000c00 */
[C---:B------:R-:W-:Y:S01]  /*24f0*/  FFMA R58, R12.reuse, R17, R58 ;  /* 0x000000110c3a7223 */ /* 0x040fe2000000003a */
[-C--:B------:R-:W-:Y:S01]  /*2500*/  FFMA R67, R12, R18.reuse, R67 ;  /* 0x000000120c437223 */ /* 0x080fe20000000043 */
        /* <DEDUP_REMOVED lines=12> */
[----:B------:R-:W-:Y:S04]  /*25d0*/  LDS.128 R12, [R3+0xe00] ;  /* 0x000e0000030c7984 */ /* 0x000fe80000000c00 */
[----:B------:R-:W2:Y:S01]  /*25e0*/  LDS.128 R16, [R2+0x700] ;  /* 0x0007000002107984 */ /* 0x000ea20000000c00 */
[----:B0-----:R-:W-:Y:S01]  /*25f0*/  FFMA R61, R20, R24, R61 ;  /* 0x00000018143d7223 */ /* 0x001fe2000000003d */
        /* <DEDUP_REMOVED lines=32> */
[----:B--2---:R-:W-:Y:S01]  /*2800*/  FFMA R29, R12, R16, R61 ;  /* 0x000000100c1d7223 */ /* 0x004fe2000000003d */
        /* <DEDUP_REMOVED lines=33> */
.L_x_79:
        /* <DEDUP_REMOVED lines=15> */
[C---:B------:R-:W-:Y:S02]  /*2b10*/  IADD3 R5, PT, PT, R0.reuse, 0x1, RZ ;  /* 0x0000000100057810 */ /* 0x040fe40007ffe0ff */
[C---:B------:R-:W-:Y:S02]  /*2b20*/  IADD3 R6, PT, PT, R0.reuse, 0x2, RZ ;  /* 0x0000000200067810 */ /* 0x040fe40007ffe0ff */
[----:B------:R-:W-:Y:S02]  /*2b30*/  ISETP.GE.AND P3, PT, R5, UR7, PT ;  /* 0x0000000705007c0c */ /* 0x000fe4000bf66270 */
[----:B------:R-:W-:Y:S02]  /*2b40*/  SHF.R.S32.HI R10, RZ, 0x1f, R0 ;  /* 0x0000001fff0a7819 */ /* 0x000fe40000011400 */
[----:B------:R-:W-:Y:S02]  /*2b50*/  IADD3 R5, P1, PT, R0, R7, RZ ;  /* 0x0000000700057210 */ /* 0x000fe40007f3e0ff */
[----:B------:R-:W-:-:S02]  /*2b60*/  ISETP.GE.AND P0, PT, R6, UR7, PT ;  /* 0x0000000706007c0c */ /* 0x000fc4000bf06270 */
[----:B------:R-:W-:Y:S02]  /*2b70*/  P2R R20, PR, RZ, 0x8 ;  /* 0x00000008ff147803 */ /* 0x000fe40000000000 */
[----:B------:R-:W-:Y:S02]  /*2b80*/  LEA.HI.X.SX32 R6, R7, R10, 0x1, P1 ;  /* 0x0000000a07067211 */ /* 0x000fe400008f0eff */
[C---:B------:R-:W-:Y:S02]  /*2b90*/  ISETP.GE.OR P3, PT, R12.reuse, UR6, P3 ;  /* 0x000000060c007c0c */ /* 0x040fe40009f66670 */
[----:B------:R-:W-:-:S11]  /*2ba0*/  ISETP.GE.OR P4, PT, R12, UR6, P0 ;  /* 0x000000060c007c0c */ /* 0x000fd60008786670 */
[----:B------:R-:W0:Y:S08]  /*2bb0*/  @!P3 LDC R11, c[0x0][0x3a8] ;  /* 0x0000ea00ff0bbb82 */ /* 0x000e300000000800 */
[----:B------:R-:W4:Y:S08]  /*2bc0*/  @!P4 LDC R15, c[0x0][0x3a8] ;  /* 0x0000ea00ff0fcb82 */ /* 0x000f300000000800 */
[----:B------:R-:W4:Y:S08]  /*2bd0*/  @!P3 LDC R13, c[0x0][0x3a4] ;  /* 0x0000e900ff0dbb82 */ /* 0x000f300000000800 */
[----:B------:R-:W4:Y:S01]  /*2be0*/  @!P4 LDC R14, c[0x0][0x3a4] ;  /* 0x0000e900ff0ecb82 */ /* 0x000f220000000800 */
[----:B--2---:R-:W-:-:S04]  /*2bf0*/  @P2 FMUL R4, R4, R9 ;  /* 0x0000000904042220 */ /* 0x004fc80000400000 */
[----:B---3--:R-:W-:Y:S01]  /*2c00*/  @P2 FFMA R29, R29, R8, R4 ;  /* 0x000000081d1d2223 */ /* 0x008fe20000000004 */
[----:B------:R-:W-:Y:S02]  /*2c10*/  IADD3 R8, PT, PT, R0, 0x3, RZ ;  /* 0x0000000300087810 */ /* 0x000fe40007ffe0ff */
[C---:B-1----:R-:W-:Y:S02]  /*2c20*/  LEA R4, P5, R5.reuse, UR4, 0x2 ;  /* 0x0000000405047c11 */ /* 0x042fe4000f8a10ff */
[----:B------:R-:W-:Y:S01]  /*2c30*/  ISETP.GE.AND P1, PT, R8, UR7, PT ;  /* 0x0000000708007c0c */ /* 0x000fe2000bf26270 */
[----:B------:R1:W-:Y:S01]  /*2c40*/  @P2 STG.E desc[UR10][R2.64], R29 ;  /* 0x0000001d02002986 */ /* 0x0003e2000c10190a */
[----:B------:R-:W-:Y:S02]  /*2c50*/  LEA.HI.X R5, R5, UR5, R6, 0x2, P5 ;  /* 0x0000000505057c11 */ /* 0x000fe4000a8f1406 */
[----:B------:R-:W-:-:S03]  /*2c60*/  ISETP.GE.OR P5, PT, R12, UR6, P1 ;  /* 0x000000060c007c0c */ /* 0x000fc60008fa6670 */
[----:B------:R-:W0:Y:S04]  /*2c70*/  @!P3 LDG.E R6, desc[UR10][R4.64+0x4] ;  /* 0x0000040a0406b981 */ /* 0x000e28000c1e1900 */
[----:B------:R-:W4:Y:S06]  /*2c80*/  @!P4 LDG.E R8, desc[UR10][R4.64+0x8] ;  /* 0x0000080a0408c981 */ /* 0x000f2c000c1e1900 */
[----:B------:R-:W2:Y:S01]  /*2c90*/  @!P5 LDG.E R9, desc[UR10][R4.64+0xc] ;  /* 0x00000c0a0409d981 */ /* 0x000ea2000c1e1900 */
[----:B------:R-:W2:Y:S01]  /*2ca0*/  @!P5 LDC R22, c[0x0][0x3a8] ;  /* 0x0000ea00ff16db82 */ /* 0x000ea20000000800 */
[----:B-1----:R-:W-:-:S02]  /*2cb0*/  IADD3 R2, PT, PT, R0, 0x4, RZ ;  /* 0x0000000400027810 */ /* 0x002fc40007ffe0ff */
[----:B------:R-:W-:Y:S02]  /*2cc0*/  IADD3 R3, PT, PT, R0, 0x5, RZ ;  /* 0x0000000500037810 */ /* 0x000fe40007ffe0ff */
[----:B------:R-:W-:-:S03]  /*2cd0*/  ISETP.GE.AND P2, PT, R2, UR7, PT ;  /* 0x0000000702007c0c */ /* 0x000fc6000bf46270 */
[----:B------:R-:W1:Y:S01]  /*2ce0*/  @!P5 LDC R21, c[0x0][0x3a4] ;  /* 0x0000e900ff15db82 */ /* 0x000e620000000800 */
[----:B0-----:R-:W-:Y:S01]  /*2cf0*/  @!P3 FMUL R6, R6, R11 ;  /* 0x0000000b0606b220 */ /* 0x001fe20000400000 */
[----:B----4-:R-:W-:-:S03]  /*2d00*/  @!P4 FMUL R8, R8, R15 ;  /* 0x0000000f0808c220 */ /* 0x010fc60000400000 */
[----:B------:R-:W-:Y:S01]  /*2d10*/  @!P3 FFMA R43, R43, R13, R6 ;  /* 0x0000000d2b2bb223 */ /* 0x000fe20000000006 */
[----:B------:R-:W-:Y:S01]  /*2d20*/  @!P4 FFMA R49, R49, R14, R8 ;  /* 0x0000000e3131c223 */ /* 0x000fe20000000008 */
[----:B--2---:R-:W-:-:S03]  /*2d30*/  @!P5 FMUL R2, R9, R22 ;  /* 0x000000160902d220 */ /* 0x004fc60000400000 */
[----:B------:R-:W-:Y:S01]  /*2d40*/  @!P3 STG.E desc[UR10][R4.64+0x4], R43 ;  /* 0x0000042b0400b986 */ /* 0x000fe2000c10190a */
[----:B------:R-:W-:Y:S01]  /*2d50*/  ISETP.GE.AND P3, PT, R3, UR7, PT ;  /* 0x0000000703007c0c */ /* 0x000fe2000bf66270 */
[----:B-1----:R-:W-:Y:S02]  /*2d60*/  @!P5 FFMA R53, R53, R21, R2 ;  /* 0x000000153535d223 */ /* 0x002fe40000000002 */
[----:B------:R-:W-:Y:S01]  /*2d70*/  @!P4 STG.E desc[UR10][R4.64+0x8], R49 ;  /* 0x000008310400c986 */ /* 0x000fe2000c10190a */
[----:B------:R-:W-:-:S03]  /*2d80*/  ISETP.GE.OR P4, PT, R12, UR6, P2 ;  /* 0x000000060c007c0c */ /* 0x000fc60009786670 */
[----:B------:R-:W-:Y:S01]  /*2d90*/  @!P5 STG.E desc[UR10][R4.64+0xc], R53 ;  /* 0x00000c350400d986 */ /* 0x000fe2000c10190a */
[----:B------:R-:W-:-:S09]  /*2da0*/  ISETP.GE.OR P5, PT, R12, UR6, P3 ;  /* 0x000000060c007c0c */ /* 0x000fd20009fa6670 */
[----:B------:R-:W2:Y:S01]  /*2db0*/  @!P4 LDG.E R2, desc[UR10][R4.64+0x10] ;  /* 0x0000100a0402c981 */ /* 0x000ea2000c1e1900 */
[----:B------:R-:W2:Y:S03]  /*2dc0*/  @!P4 LDC R9, c[0x0][0x3a8] ;  /* 0x0000ea00ff09cb82 */ /* 0x000ea60000000800 */
[----:B------:R-:W3:Y:S05]  /*2dd0*/  @!P5 LDG.E R3, desc[UR10][R4.64+0x14] ;  /* 0x0000140a0403d981 */ /* 0x000eea000c1e1900 */
[----:B------:R-:W0:Y:S08]  /*2de0*/  @!P4 LDC R6, c[0x0][0x3a4] ;  /* 0x0000e900ff06cb82 */ /* 0x000e300000000800 */
[----:B------:R-:W3:Y:S08]  /*2df0*/  @!P5 LDC R8, c[0x0][0x3a8] ;  /* 0x0000ea00ff08db82 */ /* 0x000ef00000000800 */
[----:B------:R-:W1:Y:S01]  /*2e00*/  @!P5 LDC R11, c[0x0][0x3a4] ;  /* 0x0000e900ff0bdb82 */ /* 0x000e620000000800 */
[----:B--2---:R-:W-:-:S04]  /*2e10*/  @!P4 FMUL R2, R2, R9 ;  /* 0x000000090202c220 */ /* 0x004fc80000400000 */
[----:B0-----:R-:W-:Y:S01]  /*2e20*/  @!P4 FFMA R57, R57, R6, R2 ;  /* 0x000000063939c223 */ /* 0x001fe20000000002 */
[----:B---3--:R-:W-:Y:S01]  /*2e30*/  @!P5 FMUL R3, R3, R8 ;  /* 0x000000080303d220 */ /* 0x008fe20000400000 */
[----:B------:R-:W-:-:S03]  /*2e40*/  IADD3 R2, PT, PT, R0, 0x6, RZ ;  /* 0x0000000600027810 */ /* 0x000fc60007ffe0ff */
[----:B-1----:R-:W-:Y:S01]  /*2e50*/  @!P5 FFMA R3, R46, R11, R3 ;  /* 0x0000000b2e03d223 */ /* 0x002fe20000000003 */
[----:B------:R-:W-:Y:S01]  /*2e60*/  @!P4 STG.E desc[UR10][R4.64+0x10], R57 ;  /* 0x000010390400c986 */ /* 0x000fe2000c10190a */
[----:B------:R-:W-:-:S03]  /*2e70*/  ISETP.GE.AND P4, PT, R2, UR7, PT ;  /* 0x0000000702007c0c */ /* 0x000fc6000bf86270 */
[----:B------:R0:W-:Y:S01]  /*2e80*/  @!P5 STG.E desc[UR10][R4.64+0x14], R3 ;  /* 0x000014030400d986 */ /* 0x0001e2000c10190a */
[----:B------:R-:W-:-:S13]  /*2e90*/  ISETP.GE.OR P5, PT, R12, UR6, P4 ;  /* 0x000000060c007c0c */ /* 0x000fda000a7a6670 */
[----:B------:R-:W2:Y:S01]  /*2ea0*/  @!P5 LDG.E R2, desc[UR10][R4.64+0x18] ;  /* 0x0000180a0402d981 */ /* 0x000ea2000c1e1900 */
[----:B------:R-:W2:Y:S01]  /*2eb0*/  @!P5 LDC R9, c[0x0][0x3a8] ;  /* 0x0000ea00ff09db82 */ /* 0x000ea20000000800 */
[----:B------:R-:W-:Y:S02]  /*2ec0*/  IADD3 R23, PT, PT, R7, UR7, RZ ;  /* 0x0000000707177c10 */ /* 0x000fe4000fffe0ff */
[----:B------:R-:W-:Y:S02]  /*2ed0*/  IADD3 R11, PT, PT, R0, 0x7, RZ ;  /* 0x00000007000b7810 */ /* 0x000fe40007ffe0ff */
[----:B------:R-:W-:-:S03]  /*2ee0*/  IADD3 R15, PT, PT, R23, UR7, RZ ;  /* 0x00000007170f7c10 */ /* 0x000fc6000fffe0ff */
[----:B------:R-:W1:Y:S01]  /*2ef0*/  @!P5 LDC R6, c[0x0][0x3a4] ;  /* 0x0000e900ff06db82 */ /* 0x000e620000000800 */
[----:B------:R-:W-:Y:S01]  /*2f00*/  IADD3 R13, PT, PT, R15, UR7, RZ ;  /* 0x000000070f0d7c10 */ /* 0x000fe2000fffe0ff */
[----:B--2---:R-:W-:-:S04]  /*2f10*/  @!P5 FMUL R2, R2, R9 ;  /* 0x000000090202d220 */ /* 0x004fc80000400000 */
[----:B-1----:R-:W-:-:S05]  /*2f20*/  @!P5 FFMA R59, R59, R6, R2 ;  /* 0x000000063b3bd223 */ /* 0x002fca0000000002 */
[----:B------:R-:W-:Y:S01]  /*2f30*/  @!P5 STG.E desc[UR10][R4.64+0x18], R59 ;  /* 0x0000183b0400d986 */ /* 0x000fe2000c10190a */
[----:B------:R-:W-:-:S04]  /*2f40*/  IADD3 R2, P5, PT, R0, R23, RZ ;  /* 0x0000001700027210 */ /* 0x000fc80007fbe0ff */
[----:B------:R-:W-:Y:S02]  /*2f50*/  LEA.HI.X.SX32 R7, R23, R10, 0x1, P5 ;  /* 0x0000000a17077211 */ /* 0x000fe400028f0eff */
[----:B------:R-:W-:-:S04]  /*2f60*/  LEA R8, P5, R2, UR4, 0x2 ;  /* 0x0000000402087c11 */ /* 0x000fc8000f8a10ff */
[----:B------:R-:W-:Y:S02]  /*2f70*/  LEA.HI.X R9, R2, UR5, R7, 0x2, P5 ;  /* 0x0000000502097c11 */ /* 0x000fe4000a8f1407 */
[----:B------:R-:W-:-:S04]  /*2f80*/  IADD3 R2, P5, PT, R0, R15, RZ ;  /* 0x0000000f00027210 */ /* 0x000fc80007fbe0ff */
[----:B0-----:R-:W-:Y:S02]  /*2f90*/  LEA.HI.X.SX32 R3, R15, R10, 0x1, P5 ;  /* 0x0000000a0f037211 */ /* 0x001fe400028f0eff */
        /* <DEDUP_REMOVED lines=15> */
[----:B------:R-:W-:-:S04]  /*3090*/  ISETP.GE.AND P6, PT, R0, UR7, PT ;  /* 0x0000000700007c0c */ /* 0x000fc8000bfc6270 */
[----:B0-----:R-:W-:Y:S02]  /*30a0*/  P2R R21, PR, RZ, 0x40 ;  /* 0x00000040ff157803 */ /* 0x001fe40000000000 */
[----:B------:R-:W-:-:S13]  /*30b0*/  ISETP.GE.OR P6, PT, R14, UR6, P6 ;  /* 0x000000060e007c0c */ /* 0x000fda000b7c6670 */
[----:B------:R-:W0:Y:S01]  /*30c0*/  @!P6 LDC.64 R10, c[0x0][0x390] ;  /* 0x0000e400ff0aeb82 */ /* 0x000e220000000a00 */
[----:B------:R-:W-:-:S07]  /*30d0*/  @!P6 IADD3 R23, PT, PT, R0, R23, RZ ;  /* 0x000000170017e210 */ /* 0x000fce0007ffe0ff */
[----:B------:R-:W1:Y:S01]  /*30e0*/  @!P6 LDC R24, c[0x0][0x3a4] ;  /* 0x0000e900ff18eb82 */ /* 0x000e620000000800 */
[----:B0-----:R-:W-:-:S07]  /*30f0*/  @!P6 IMAD.WIDE R10, R23, 0x4, R10 ;  /* 0x00000004170ae825 */ /* 0x001fce00078e020a */
[----:B------:R-:W0:Y:S01]  /*3100*/  @!P6 LDC R23, c[0x0][0x3a8] ;  /* 0x0000ea00ff17eb82 */ /* 0x000e220000000800 */
[----:B------:R-:W0:Y:S02]  /*3110*/  @!P6 LDG.E R22, desc[UR10][R10.64] ;  /* 0x0000000a0a16e981 */ /* 0x000e24000c1e1900 */
[----:B0-----:R-:W-:-:S04]  /*3120*/  @!P6 FMUL R22, R22, R23 ;  /* 0x000000171616e220 */ /* 0x001fc80000400000 */
[----:B-1----:R-:W-:-:S05]  /*3130*/  @!P6 FFMA R31, R31, R24, R22 ;  /* 0x000000181f1fe223 */ /* 0x002fca0000000016 */
        /* <DEDUP_REMOVED lines=10> */
[----:B------:R-:W2:Y:S01]  /*31e0*/  @!P6 LDG.E R4, desc[UR10][R8.64+0x8] ;  /* 0x0000080a0804e981 */ /* 0x000ea2000c1e1900 */
[----:B------:R-:W2:Y:S08]  /*31f0*/  @!P6 LDC R23, c[0x0][0x3a8] ;  /* 0x0000ea00ff17eb82 */ /* 0x000eb00000000800 */
[----:B0-----:R-:W0:Y:S01]  /*3200*/  @!P6 LDC R10, c[0x0][0x3a4] ;  /* 0x0000e900ff0aeb82 */ /* 0x001e220000000800 */
        /* <DEDUP_REMOVED lines=50> */
[----:B------:R-:W-:-:S04]  /*3530*/  ISETP.NE.AND P6, PT, R20, RZ, PT ;  /* 0x000000ff1400720c */ /* 0x000fc80003fc5270 */
[----:B------:R-:W-:-:S13]  /*3540*/  ISETP.GE.OR P6, PT, R4, UR6, P6 ;  /* 0x0000000604007c0c */ /* 0x000fda000b7c6670 */
[----:B0-----:R-:W2:Y:S01]  /*3550*/  @!P6 LDG.E R5, desc[UR10][R6.64+0x4] ;  /* 0x0000040a0605e981 */ /* 0x001ea2000c1e1900 */
        /* <DEDUP_REMOVED lines=50> */
[----:B------:R-:W2:Y:S01]  /*3880*/  @!P6 LDC.64 R4, c[0x0][0x390] ;  /* 0x0000e400ff04eb82 */ /* 0x000ea20000000a00 */
[----:B------:R-:W-:-:S07]  /*3890*/  @!P6 IADD3 R13, PT, PT, R0, R13, RZ ;  /* 0x0000000d000de210 */ /* 0x000fce0007ffe0ff */
[----:B-1----:R-:W1:Y:S08]  /*38a0*/  @!P6 LDC R11, c[0x0][0x3a8] ;  /* 0x0000ea00ff0beb82 */ /* 0x002e700000000800 */
[----:B------:R-:W3:Y:S01]  /*38b0*/  @!P6 LDC R8, c[0x0][0x3a4] ;  /* 0x0000e900ff08eb82 */ /* 0x000ee20000000800 */
[----:B--2---:R-:W-:-:S05]  /*38c0*/  @!P6 IMAD.WIDE R4, R13, 0x4, R4 ;  /* 0x000000040d04e825 */ /* 0x004fca00078e0204 */
[----:B------:R-:W1:Y:S01]  /*38d0*/  @!P6 LDG.E R0, desc[UR10][R4.64] ;  /* 0x0000000a0400e981 */ /* 0x000e62000c1e1900 */
[C---:B------:R-:W-:Y:S02]  /*38e0*/  ISETP.GE.OR P0, PT, R12.reuse, UR6, P0 ;  /* 0x000000060c007c0c */ /* 0x040fe40008706670 */
[C---:B------:R-:W-:Y:S02]  /*38f0*/  ISETP.GE.OR P1, PT, R12.reuse, UR6, P1 ;  /* 0x000000060c007c0c */ /* 0x040fe40008f26670 */
[C---:B------:R-:W-:Y:S02]  /*3900*/  ISETP.GE.OR P2, PT, R12.reuse, UR6, P2 ;  /* 0x000000060c007c0c */ /* 0x040fe40009746670 */
[C---:B------:R-:W-:Y:S02]  /*3910*/  ISETP.GE.OR P3, PT, R12.reuse, UR6, P3 ;  /* 0x000000060c007c0c */ /* 0x040fe40009f66670 */
[----:B------:R-:W-:-:S05]  /*3920*/  ISETP.GE.OR P4, PT, R12, UR6, P4 ;  /* 0x000000060c007c0c */ /* 0x000fca000a786670 */
[----:B0-----:R-:W0:Y:S08]  /*3930*/  @!P0 LDC R7, c[0x0][0x3a8] ;  /* 0x0000ea00ff078b82 */ /* 0x001e300000000800 */
[----:B------:R-:W2:Y:S08]  /*3940*/  @!P1 LDC R9, c[0x0][0x3a8] ;  /* 0x0000ea00ff099b82 */ /* 0x000eb00000000800 */
[----:B------:R-:W4:Y:S08]  /*3950*/  @!P1 LDC R14, c[0x0][0x3a4] ;  /* 0x0000e900ff0e9b82 */ /* 0x000f300000000800 */
[----:B------:R-:W0:Y:S08]  /*3960*/  @!P2 LDC R15, c[0x0][0x3a8] ;  /* 0x0000ea00ff0fab82 */ /* 0x000e300000000800 */
[----:B------:R-:W0:Y:S08]  /*3970*/  @!P2 LDC R16, c[0x0][0x3a4] ;  /* 0x0000e900ff10ab82 */ /* 0x000e300000000800 */
[----:B------:R-:W0:Y:S08]  /*3980*/  @!P3 LDC R18, c[0x0][0x3a8] ;  /* 0x0000ea00ff12bb82 */ /* 0x000e300000000800 */
[----:B------:R-:W0:Y:S01]  /*3990*/  @!P3 LDC R17, c[0x0][0x3a4] ;  /* 0x0000e900ff11bb82 */ /* 0x000e220000000800 */
[----:B-1----:R-:W-:-:S04]  /*39a0*/  @!P6 FMUL R11, R0, R11 ;  /* 0x0000000b000be220 */ /* 0x002fc80000400000 */
[----:B---3--:R-:W-:-:S05]  /*39b0*/  @!P6 FFMA R11, R30, R8, R11 ;  /* 0x000000081e0be223 */ /* 0x008fca000000000b */
[----:B------:R1:W-:Y:S01]  /*39c0*/  @!P6 STG.E desc[UR10][R4.64], R11 ;  /* 0x0000000b0400e986 */ /* 0x0003e2000c10190a */
[----:B------:R-:W-:-:S03]  /*39d0*/  ISETP.NE.AND P6, PT, R20, RZ, PT ;  /* 0x000000ff1400720c */ /* 0x000fc60003fc5270 */
[----:B------:R3:W5:Y:S01]  /*39e0*/  @!P0 LDG.E R6, desc[UR10][R2.64+0x8] ;  /* 0x0000080a02068981 */ /* 0x000762000c1e1900 */
[----:B------:R-:W-:-:S03]  /*39f0*/  ISETP.GE.OR P6, PT, R12, UR6, P6 ;  /* 0x000000060c007c0c */ /* 0x000fc6000b7c6670 */
[----:B------:R3:W5:Y:S04]  /*3a00*/  @!P1 LDG.E R8, desc[UR10][R2.64+0xc] ;  /* 0x00000c0a02089981 */ /* 0x000768000c1e1900 */
[----:B------:R3:W5:Y:S01]  /*3a10*/  @!P2 LDG.E R10, desc[UR10][R2.64+0x10] ;  /* 0x0000100a020aa981 */ /* 0x000762000c1e1900 */
[----:B-1----:R-:W1:Y:S03]  /*3a20*/  @!P0 LDC R11, c[0x0][0x3a4] ;  /* 0x0000e900ff0b8b82 */ /* 0x002e660000000800 */
[----:B------:R3:W5:Y:S04]  /*3a30*/  @!P3 LDG.E R13, desc[UR10][R2.64+0x14] ;  /* 0x0000140a020db981 */ /* 0x000768000c1e1900 */
[----:B------:R-:W2:Y:S01]  /*3a40*/  @!P6 LDG.E R0, desc[UR10][R2.64+0x4] ;  /* 0x0000040a0200e981 */ /* 0x000ea2000c1e1900 */
[----:B------:R-:W2:Y:S08]  /*3a50*/  @!P6 LDC R5, c[0x0][0x3a8] ;  /* 0x0000ea00ff05eb82 */ /* 0x000eb00000000800 */
[----:B------:R-:W0:Y:S01]  /*3a60*/  @!P6 LDC R4, c[0x0][0x3a4] ;  /* 0x0000e900ff04eb82 */ /* 0x000e220000000800 */
[----:B------:R-:W-:Y:S01]  /*3a70*/  BSSY.RECONVERGENT B0, `(.L_x_91) ;  /* 0x000000a000007945 */ /* 0x000fe20003800200 */
[----:B------:R-:W-:Y:S01]  /*3a80*/  ISETP.GE.OR P5, PT, R12, UR6, P5 ;  /* 0x000000060c007c0c */ /* 0x000fe2000afa6670 */
[----:B--2---:R-:W-:-:S02]  /*3a90*/  @!P6 FMUL R5, R0, R5 ;  /* 0x000000050005e220 */ /* 0x004fc40000400000 */
[----:B01-34-:R-:W-:Y:S10]  /*3aa0*/  @P4 BRA `(.L_x_92) ;  /* 0x0000000000184947 */ /* 0x01bff40003800000 */
[----:B------:R-:W2:Y:S01]  /*3ab0*/  LDG.E R0, desc[UR10][R2.64+0x18] ;  /* 0x0000180a02007981 */ /* 0x000ea2000c1e1900 */
[----:B------:R-:W2:Y:S01]  /*3ac0*/  LDCU UR4, c[0x0][0x3a8] ;  /* 0x00007500ff0477ac */ /* 0x000ea20008000800 */
[----:B------:R-:W0:Y:S01]  /*3ad0*/  LDCU UR5, c[0x0][0x3a4] ;  /* 0x00007480ff0577ac */ /* 0x000e220008000800 */
[----:B--2---:R-:W-:-:S04]  /*3ae0*/  FMUL R0, R0, UR4 ;  /* 0x0000000400007c20 */ /* 0x004fc80008400000 */
[----:B0-----:R-:W-:-:S05]  /*3af0*/  FFMA R37, R37, UR5, R0 ;  /* 0x0000000525257c23 */ /* 0x001fca0008000000 */
[----:B------:R0:W-:Y:S02]  /*3b00*/  STG.E desc[UR10][R2.64+0x18], R37 ;  /* 0x0000182502007986 */ /* 0x0001e4000c10190a */
.L_x_92:
[----:B------:R-:W-:Y:S05]  /*3b10*/  BSYNC.RECONVERGENT B0 ;  /* 0x0000000000007941 */ /* 0x000fea0003800200 */
.L_x_91:
        /* <DEDUP_REMOVED lines=22> */
.L_x_93:
        /* <DEDUP_REMOVED lines=16> */
.L_x_836:


//--------------------- .text._Z17sgemm_warp_tilingILi64ELi128ELi8ELi64ELi32ELi8ELi8EEvPKfS1_Pfiiiff --------------------------
	.section	.text._Z17sgemm_warp_tilingILi64ELi128ELi8ELi64ELi32ELi8ELi8EEvPKfS1_Pfiiiff,"ax",@progbits
	.align	128
        .global         _Z17sgemm_warp_tilingILi64ELi128ELi8ELi64ELi32ELi8ELi8EEvPKfS1_Pfiiiff
        .type           _Z17sgemm_warp_tilingILi64ELi128ELi8ELi64ELi32ELi8ELi8EEvPKfS1_Pfiiiff,@function
        .size           _Z17sgemm_warp_tilingILi64ELi128ELi8ELi64ELi32ELi8ELi8EEvPKfS1_Pfiiiff,(.L_x_837 - _Z17sgemm_warp_tilingILi64ELi128ELi8ELi64ELi32ELi8ELi8EEvPKfS1_Pfiiiff)
        .other          _Z17sgemm_warp_tilingILi64ELi128ELi8ELi64ELi32ELi8ELi8EEvPKfS1_Pfiiiff,@"STO_CUDA_ENTRY STV_DEFAULT"
_Z17sgemm_warp_tilingILi64ELi128ELi8ELi64ELi32ELi8ELi8EEvPKfS1_Pfiiiff:
.text._Z17sgemm_warp_tilingILi64ELi128ELi8ELi64ELi32ELi8ELi8EEvPKfS1_Pfiiiff:
        /* <DEDUP_REMOVED lines=8> */
[----:B------:R-:W-:Y:S01]  /*0080*/  CS2R R102, SRZ ;  /* 0x0000000000667805 */ /* 0x000fe2000001ff00 */
[----:B------:R-:W-:Y:S01]  /*0090*/  HFMA2 R51, -RZ, RZ, 0, 0 ;  /* 0x00000000ff337431 */ /* 0x000fe200000001ff */
[----:B------:R-:W-:Y:S01]  /*00a0*/  CS2R R100, SRZ ;  /* 0x0000000000647805 */ /* 0x000fe2000001ff00 */
[----:B------:R-:W3:Y:S01]  /*00b0*/  LDC R111, c[0x0][0x364] ;  /* 0x0000d900ff6f7b82 */ /* 0x000ee20000000800 */
[----:B------:R-:W-:-:S02]  /*00c0*/  CS2R R98, SRZ ;  /* 0x0000000000627805 */ /* 0x000fc4000001ff00 */
[----:B------:R-:W-:Y:S02]  /*00d0*/  CS2R R96, SRZ ;  /* 0x0000000000607805 */ /* 0x000fe4000001ff00 */
[----:B------:R-:W-:Y:S02]  /*00e0*/  CS2R R94, SRZ ;  /* 0x00000000005e7805 */ /* 0x000fe4000001ff00 */
[----:B------:R-:W-:Y:S02]  /*00f0*/  CS2R R92, SRZ ;  /* 0x00000000005c7805 */ /* 0x000fe4000001ff00 */
[----:B------:R-:W-:Y:S02]  /*0100*/  CS2R R90, SRZ ;  /* 0x00000000005a7805 */ /* 0x000fe4000001ff00 */
[----:B------:R-:W-:Y:S02]  /*0110*/  CS2R R88, SRZ ;  /* 0x0000000000587805 */ /* 0x000fe4000001ff00 */
[----:B------:R-:W-:Y:S01]  /*0120*/  CS2R R86, SRZ ;  /* 0x0000000000567805 */ /* 0x000fe2000001ff00 */
[----:B------:R-:W4:Y:S01]  /*0130*/  S2UR UR6, SR_CTAID.X ;  /* 0x00000000000679c3 */ /* 0x000f220000002500 */
        /* <DEDUP_REMOVED lines=9> */
[----:B------:R-:W-:Y:S02]  /*01d0*/  MOV R0, RZ ;  /* 0x000000ff00007202 */ /* 0x000fe40000000f00 */
        /* <DEDUP_REMOVED lines=12> */
[--C-:B------:R-:W-:Y:S01]  /*02a0*/  SHF.R.U32.HI R106, RZ, 0x2, R110.reuse ;  /* 0x00000002ff6a7819 */ /* 0x100fe2000001166e */
[----:B------:R-:W-:Y:S01]  /*02b0*/  IMAD.MOV.U32 R25, RZ, RZ, RZ ;  /* 0x000000ffff197224 */ /* 0x000fe200078e00ff */
[--C-:B------:R-:W-:Y:S01]  /*02c0*/  SHF.R.U32.HI R108, RZ, 0x5, R110.reuse ;  /* 0x00000005ff6c7819 */ /* 0x100fe2000001166e */
[----:B------:R-:W-:Y:S01]  /*02d0*/  IMAD.MOV.U32 R29, RZ, RZ, RZ ;  /* 0x000000ffff1d7224 */ /* 0x000fe200078e00ff */
[----:B------:R-:W-:Y:S01]  /*02e0*/  MOV R31, RZ ;  /* 0x000000ff001f7202 */ /* 0x000fe20000000f00 */
[----:B------:R-:W-:Y:S01]  /*02f0*/  IMAD.MOV.U32 R49, RZ, RZ, RZ ;  /* 0x000000ffff317224 */ /* 0x000fe200078e00ff */
[----:B------:R-:W-:Y:S01]  /*0300*/  SHF.R.U32.HI R109, RZ, 0x7, R110 ;  /* 0x00000007ff6d7819 */ /* 0x000fe2000001166e */
[----:B---3--:R-:W-:Y:S01]  /*0310*/  IMAD R111, R111, UR4, RZ ;  /* 0x000000046f6f7c24 */ /* 0x008fe2000f8e02ff */
[----:B------:R-:W-:Y:S01]  /*0320*/  LOP3.LUT R104, R110, 0x3, RZ, 0xc0, !PT ;  /* 0x000000036e687812 */ /* 0x000fe200078ec0ff */
[----:B------:R-:W0:Y:S01]  /*0330*/  LDCU.64 UR12, c[0x0][0x358] ;  /* 0x00006b00ff0c77ac */ /* 0x000e220008000a00 */
[----:B------:R-:W-:-:S02]  /*0340*/  LOP3.LUT R106, R106, 0x7, RZ, 0xc0, !PT ;  /* 0x000000076a6a7812 */ /* 0x000fc400078ec0ff */
[----:B------:R-:W-:Y:S01]  /*0350*/  LOP3.LUT R107, R108, 0x3, RZ, 0xc0, !PT ;  /* 0x000000036c6b7812 */ /* 0x000fe200078ec0ff */
[----:B--2---:R-:W-:Y:S02]  /*0360*/  USHF.L.U32 UR5, UR5, 0x6, URZ ;  /* 0x0000000605057899 */ /* 0x004fe400080006ff */
[----:B----4-:R-:W-:Y:S01]  /*0370*/  USHF.L.U32 UR6, UR6, 0x7, URZ ;  /* 0x0000000706067899 */ /* 0x010fe200080006ff */
[----:B------:R-:W-:Y:S11]  /*0380*/  BRA.U !UP0, `(.L_x_94) ;  /* 0x0000001908707547 */ /* 0x000ff6000b800000 */
[----:B------:R-:W1:Y:S01]  /*0390*/  I2F.U32.RP R26, R111 ;  /* 0x0000006f001a7306 */ /* 0x000e620000209000 */
[----:B------:R-:W-:Y:S01]  /*03a0*/  IADD3 R35, PT, PT, RZ, -R111, RZ ;  /* 0x8000006fff237210 */ /* 0x000fe20007ffe0ff */
[C---:B------:R-:W-:Y:S01]  /*03b0*/  IMAD.IADD R24, R110.reuse, 0x1, R111 ;  /* 0x000000016e187824 */ /* 0x040fe200078e026f */
[----:B------:R-:W2:Y:S01]  /*03c0*/  S2UR UR7, SR_CgaCtaId ;  /* 0x00000000000779c3 */ /* 0x000ea20000008800 */
[----:B------:R-:W-:Y:S01]  /*03d0*/  SHF.L.U32 R36, R110, 0xa, RZ ;  /* 0x0000000a6e247819 */ /* 0x000fe200000006ff */
[----:B------:R-:W-:Y:S01]  /*03e0*/  UMOV UR4, 0x400 ;  /* 0x0000040000047882 */ /* 0x000fe20000000000 */
[----:B------:R-:W-:Y:S01]  /*03f0*/  ISETP.NE.U32.AND P2, PT, R111, RZ, PT ;  /* 0x000000ff6f00720c */ /* 0x000fe20003f45070 */
        /* <DEDUP_REMOVED lines=8> */
[----:B------:R-:W-:Y:S02]  /*0480*/  LOP3.LUT R37, R36, 0x400, RZ, 0xc0, !PT ;  /* 0x0000040024257812 */ /* 0x000fe400078ec0ff */
[--C-:B------:R-:W-:Y:S02]  /*0490*/  SHF.R.U32.HI R50, RZ, 0x1, R24.reuse ;  /* 0x00000001ff327819 */ /* 0x100fe40000011618 */
[----:B------:R-:W-:Y:S02]  /*04a0*/  SHF.R.U32.HI R53, RZ, 0x5, R24 ;  /* 0x00000005ff357819 */ /* 0x000fe40000011618 */
[----:B------:R-:W-:Y:S02]  /*04b0*/  LEA R63, R107, R104, 0x2 ;  /* 0x000000686b3f7211 */ /* 0x000fe400078e10ff */
[----:B------:R-:W-:-:S02]  /*04c0*/  MOV R102, RZ ;  /* 0x000000ff00667202 */ /* 0x000fc40000000f00 */
[----:B------:R-:W-:Y:S01]  /*04d0*/  SHF.L.U32 R63, R63, 0x3, RZ ;  /* 0x000000033f3f7819 */ /* 0x000fe200000006ff */
[----:B--2---:R-:W-:Y:S02]  /*04e0*/  ULEA UR9, UR7, UR4, 0x18 ;  /* 0x0000000407097291 */ /* 0x004fe4000f8ec0ff */
[----:B------:R-:W-:Y:S01]  /*04f0*/  UIADD3 UR4, UPT, UPT, UR4, 0x800, URZ ;  /* 0x0000080004047890 */ /* 0x000fe2000fffe0ff */
[----:B-1----:R-:W-:Y:S01]  /*0500*/  VIADD R32, R26, 0xffffffe ;  /* 0x0ffffffe1a207836 */ /* 0x002fe20000000000 */
[----:B------:R-:W-:Y:S02]  /*0510*/  VIMNMX.U32 R26, PT, PT, R24, 0x80, !PT ;  /* 0x00000080181a7848 */ /* 0x000fe40007fe0000 */
[----:B------:R-:W-:Y:S01]  /*0520*/  ULEA UR4, UR7, UR4, 0x18 ;  /* 0x0000000407047291 */ /* 0x000fe2000f8ec0ff */
[----:B------:R-:W-:Y:S01]  /*0530*/  IADD3 R37, PT, PT, R37, UR9, RZ ;  /* 0x0000000925257c10 */ /* 0x000fe2000fffe0ff */
[----:B------:R1:W2:Y:S01]  /*0540*/  F2I.FTZ.U32.TRUNC.NTZ R33, R32 ;  /* 0x0000002000217305 */ /* 0x0002a2000021f000 */
[----:B------:R-:W-:-:S03]  /*0550*/  IADD3 R30, PT, PT, R26, -R24, -R59 ;  /* 0x800000181a1e7210 */ /* 0x000fc60007ffe83b */
[----:B------:R-:W-:Y:S02]  /*0560*/  LEA R54, R108, UR4, 0x9 ;  /* 0x000000046c367c11 */ /* 0x000fe4000f8e48ff */
[----:B------:R-:W-:Y:S02]  /*0570*/  LEA R55, R53, UR4, 0x9 ;  /* 0x0000000435377c11 */ /* 0x000fe4000f8e48ff */
[----:B-1----:R-:W-:Y:S01]  /*0580*/  MOV R32, RZ ;  /* 0x000000ff00207202 */ /* 0x002fe20000000f00 */
[----:B--2---:R-:W-:-:S04]  /*0590*/  IMAD R35, R35, R33, RZ ;  /* 0x0000002123237224 */ /* 0x004fc800078e02ff */
[----:B------:R-:W-:Y:S01]  /*05a0*/  IMAD.HI.U32 R35, R33, R35, R32 ;  /* 0x0000002321237227 */ /* 0x000fe200078e0020 */
[----:B------:R-:W-:-:S03]  /*05b0*/  SEL R33, RZ, 0x1, P1 ;  /* 0x00000001ff217807 */ /* 0x000fc60000800000 */
[----:B------:R-:W-:Y:S01]  /*05c0*/  IMAD.SHL.U32 R32, R110, 0x4, RZ ;  /* 0x000000046e207824 */ /* 0x000fe200078e00ff */
[----:B------:R-:W-:Y:S01]  /*05d0*/  IADD3 R34, PT, PT, R28, -R24, -R33 ;  /* 0x800000181c227210 */ /* 0x000fe20007ffe821 */
[C---:B------:R-:W-:Y:S01]  /*05e0*/  IMAD.HI.U32 R36, R35.reuse, R30, RZ ;  /* 0x0000001e23247227 */ /* 0x040fe200078e00ff */
[----:B------:R-:W-:Y:S02]  /*05f0*/  SHF.R.U32.HI R28, RZ, 0x1, R110 ;  /* 0x00000001ff1c7819 */ /* 0x000fe4000001166e */
[C---:B------:R-:W-:Y:S01]  /*0600*/  LOP3.LUT R26, R32.reuse, 0x4, RZ, 0xc0, !PT ;  /* 0x00000004201a7812 */ /* 0x040fe200078ec0ff */
[----:B------:R-:W-:Y:S01]  /*0610*/  IMAD.HI.U32 R40, R35, R34, RZ ;  /* 0x0000002223287227 */ /* 0x000fe200078e00ff */
[----:B------:R-:W-:-:S03]  /*0620*/  LOP3.LUT R64, R32, 0x7c, RZ, 0xc0, !PT ;  /* 0x0000007c20407812 */ /* 0x000fc600078ec0ff */
[----:B------:R-:W-:Y:S01]  /*0630*/  IMAD.MOV R38, RZ, RZ, -R36 ;  /* 0x000000ffff267224 */ /* 0x000fe200078e0a24 */
[----:B------:R-:W-:Y:S01]  /*0640*/  IADD3 R42, PT, PT, -R40, RZ, RZ ;  /* 0x000000ff282a7210 */ /* 0x000fe20007ffe1ff */
[----:B------:R-:W-:Y:S02]  /*0650*/  VIADD R35, R28, UR5 ;  /* 0x000000051c237c36 */ /* 0x000fe40008000000 */
[C---:B------:R-:W-:Y:S01]  /*0660*/  IMAD R38, R111.reuse, R38, R30 ;  /* 0x000000266f267224 */ /* 0x040fe200078e021e */
[C---:B------:R-:W-:Y:S01]  /*0670*/  IADD3 R30, PT, PT, R111.reuse, R24, RZ ;  /* 0x000000186f1e7210 */ /* 0x040fe20007ffe0ff */
[----:B------:R-:W-:Y:S01]  /*0680*/  IMAD R42, R111, R42, R34 ;  /* 0x0000002a6f2a7224 */ /* 0x000fe200078e0222 */
[----:B------:R-:W-:Y:S01]  /*0690*/  SHF.L.U32 R34, R24, 0xa, RZ ;  /* 0x0000000a18227819 */ /* 0x000fe200000006ff */
[----:B------:R-:W-:Y:S01]  /*06a0*/  IMAD R26, R35, UR8, R26 ;  /* 0x00000008231a7c24 */ /* 0x000fe2000f8e021a */
[-C--:B------:R-:W-:Y:S01]  /*06b0*/  ISETP.GE.U32.AND P0, PT, R38, R111.reuse, PT ;  /* 0x0000006f2600720c */ /* 0x080fe20003f06070 */
[----:B------:R-:W-:Y:S01]  /*06c0*/  IMAD.SHL.U32 R35, R24, 0x4, RZ ;  /* 0x0000000418237824 */ /* 0x000fe200078e00ff */
[----:B------:R-:W-:Y:S01]  /*06d0*/  ISETP.GE.U32.AND P3, PT, R42, R111, PT ;  /* 0x0000006f2a00720c */ /* 0x000fe20003f66070 */
[----:B------:R-:W-:Y:S01]  /*06e0*/  IMAD R28, R28, 0x4, R37 ;  /* 0x000000041c1c7824 */ /* 0x000fe200078e0225 */
[----:B------:R-:W-:Y:S01]  /*06f0*/  IADD3 R37, PT, PT, R50, UR5, RZ ;  /* 0x0000000532257c10 */ /* 0x000fe2000fffe0ff */
[----:B------:R-:W-:Y:S01]  /*0700*/  VIADD R64, R64, UR6 ;  /* 0x0000000640407c36 */ /* 0x000fe20008000000 */
[----:B------:R-:W-:-:S02]  /*0710*/  LOP3.LUT R48, R35, 0x4, RZ, 0xc0, !PT ;  /* 0x0000000423307812 */ /* 0x000fc400078ec0ff */
[----:B------:R-:W-:Y:S01]  /*0720*/  LOP3.LUT R39, R34, 0x400, RZ, 0xc0, !PT ;  /* 0x0000040022277812 */ /* 0x000fe200078ec0ff */
[----:B------:R-:W-:Y:S01]  /*0730*/  IMAD.SHL.U32 R34, R30, 0x4, RZ ;  /* 0x000000041e227824 */ /* 0x000fe200078e00ff */
[----:B------:R-:W-:Y:S01]  /*0740*/  SHF.R.U32.HI R56, RZ, 0x5, R30 ;  /* 0x00000005ff387819 */ /* 0x000fe2000001161e */
[----:B------:R-:W-:Y:S01]  /*0750*/  IMAD R48, R37, UR8, R48 ;  /* 0x0000000825307c24 */ /* 0x000fe2000f8e0230 */
[----:B------:R-:W-:Y:S01]  /*0760*/  SHF.L.U32 R37, R110, 0x4, RZ ;  /* 0x000000046e257819 */ /* 0x000fe200000006ff */
[----:B------:R-:W-:Y:S01]  /*0770*/  VIADD R39, R39, UR9 ;  /* 0x0000000927277c36 */ /* 0x000fe20008000000 */
[----:B------:R-:W-:Y:S01]  /*0780*/  @P0 IADD3 R38, PT, PT, -R111, R38, RZ ;  /* 0x000000266f260210 */ /* 0x000fe20007ffe1ff */
[----:B------:R-:W-:Y:S01]  /*0790*/  @P3 IMAD.IADD R42, R42, 0x1, -R111 ;  /* 0x000000012a2a3824 */ /* 0x000fe200078e0a6f */
[----:B------:R-:W-:Y:S01]  /*07a0*/  LOP3.LUT R37, R37, 0x1f0, RZ, 0xc0, !PT ;  /* 0x000001f025257812 */ /* 0x000fe200078ec0ff */
[----:B------:R-:W-:Y:S01]  /*07b0*/  IMAD R50, R50, 0x4, R39 ;  /* 0x0000000432327824 */ /* 0x000fe200078e0227 */
[-C--:B------:R-:W-:Y:S01]  /*07c0*/  ISETP.GE.U32.AND P1, PT, R38, R111.reuse, PT ;  /* 0x0000006f2600720c */ /* 0x080fe20003f26070 */
[----:B------:R-:W-:Y:S01]  /*07d0*/  @P3 VIADD R40, R40, 0x1 ;  /* 0x0000000128283836 */ /* 0x000fe20000000000 */
[----:B------:R-:W-:Y:S01]  /*07e0*/  ISETP.GE.U32.AND P4, PT, R42, R111, PT ;  /* 0x0000006f2a00720c */ /* 0x000fe20003f86070 */
[----:B------:R-:W-:Y:S01]  /*07f0*/  IMAD.SHL.U32 R39, R24, 0x10, RZ ;  /* 0x0000001018277824 */ /* 0x000fe200078e00ff */
[----:B------:R-:W-:-:S02]  /*0800*/  @P0 IADD3 R36, PT, PT, R36, 0x1, RZ ;  /* 0x0000000124240810 */ /* 0x000fc40007ffe0ff */
[----:B------:R-:W-:Y:S02]  /*0810*/  IADD3 R54, PT, PT, R54, R37, RZ ;  /* 0x0000002536367210 */ /* 0x000fe40007ffe0ff */
[----:B------:R-:W-:Y:S02]  /*0820*/  LOP3.LUT R37, RZ, R111, RZ, 0x33, !PT ;  /* 0x0000006fff257212 */ /* 0x000fe400078e33ff */
[C---:B------:R-:W-:Y:S02]  /*0830*/  SHF.L.U32 R38, R30.reuse, 0xa, RZ ;  /* 0x0000000a1e267819 */ /* 0x040fe400000006ff */
[----:B------:R-:W-:Y:S01]  /*0840*/  LOP3.LUT R44, R39, 0x1f0, RZ, 0xc0, !PT ;  /* 0x000001f0272c7812 */ /* 0x000fe200078ec0ff */
[----:B------:R-:W-:Y:S01]  /*0850*/  IMAD.SHL.U32 R39, R30, 0x10, RZ ;  /* 0x000000101e277824 */ /* 0x000fe200078e00ff */
[----:B------:R-:W-:Y:S01]  /*0860*/  @P1 IADD3 R36, PT, PT, R36, 0x1, RZ ;  /* 0x0000000124241810 */ /* 0x000fe20007ffe0ff */
[----:B------:R-:W-:Y:S01]  /*0870*/  @P4 VIADD R40, R40, 0x1 ;  /* 0x0000000128284836 */ /* 0x000fe20000000000 */
[----:B------:R-:W-:Y:S01]  /*0880*/  LEA R57, R56, UR4, 0x9 ;  /* 0x0000000438397c11 */ /* 0x000fe2000f8e48ff */
[----:B------:R-:W-:Y:S01]  /*0890*/  UIADD3 UR4, UPT, UPT, UR8, -0x1, URZ ;  /* 0xffffffff08047890 */ /* 0x000fe2000fffe0ff */
[----:B------:R-:W-:Y:S01]  /*08a0*/  SEL R36, R37, R36, !P2 ;  /* 0x0000002425247207 */ /* 0x000fe20005000000 */
[----:B------:R-:W-:Y:S01]  /*08b0*/  IMAD.IADD R55, R55, 0x1, R44 ;  /* 0x0000000137377824 */ /* 0x000fe200078e022c */
[----:B------:R-:W-:Y:S01]  /*08c0*/  SHF.R.U32.HI R58, RZ, 0x1, R30 ;  /* 0x00000001ff3a7819 */ /* 0x000fe2000001161e */
[----:B------:R-:W-:Y:S01]  /*08d0*/  USHF.R.S32.HI UR7, URZ, 0x1f, UR4 ;  /* 0x0000001fff077899 */ /* 0x000fe20008011404 */
[----:B------:R-:W-:Y:S01]  /*08e0*/  LOP3.LUT R38, R38, 0x400, RZ, 0xc0, !PT ;  /* 0x0000040026267812 */ /* 0x000fe200078ec0ff */
[----:B------:R-:W-:Y:S01]  /*08f0*/  IMAD.IADD R59, R59, 0x1, R36 ;  /* 0x000000013b3b7824 */ /* 0x000fe200078e0224 */
[----:B------:R-:W-:Y:S01]  /*0900*/  SEL R60, R37, R40, !P2 ;  /* 0x00000028253c7207 */ /* 0x000fe20005000000 */
[----:B------:R-:W-:Y:S01]  /*0910*/  ULEA.HI UR7, UR7, UR4, URZ, 0x3 ;  /* 0x0000000407077291 */ /* 0x000fe2000f8f18ff */
[----:B------:R-:W-:-:S02]  /*0920*/  LOP3.LUT R52, R34, 0x4, RZ, 0xc0, !PT ;  /* 0x0000000422347812 */ /* 0x000fc400078ec0ff */
[----:B------:R-:W-:Y:S01]  /*0930*/  IADD3 R41, PT, PT, R58, UR5, RZ ;  /* 0x000000053a297c10 */ /* 0x000fe2000fffe0ff */
[----:B------:R-:W-:Y:S01]  /*0940*/  USHF.R.S32.HI UR7, URZ, 0x3, UR7 ;  /* 0x00000003ff077899 */ /* 0x000fe20008011407 */
[----:B------:R-:W-:Y:S02]  /*0950*/  LOP3.LUT R42, R39, 0x1f0, RZ, 0xc0, !PT ;  /* 0x000001f0272a7812 */ /* 0x000fe400078ec0ff */
[----:B------:R-:W-:Y:S01]  /*0960*/  LOP3.LUT R66, R35, 0x7c, RZ, 0xc0, !PT ;  /* 0x0000007c23427812 */ /* 0x000fe200078ec0ff */
[----:B------:R-:W-:Y:S01]  /*0970*/  IMAD R52, R41, UR8, R52 ;  /* 0x0000000829347c24 */ /* 0x000fe2000f8e0234 */
[----:B------:R-:W-:Y:S01]  /*0980*/  IADD3 R39, PT, PT, R38, UR9, RZ ;  /* 0x0000000926277c10 */ /* 0x000fe2000fffe0ff */
[----:B------:R-:W-:Y:S01]  /*0990*/  IMAD.IADD R57, R57, 0x1, R42 ;  /* 0x0000000139397824 */ /* 0x000fe200078e022a */
[----:B------:R-:W-:Y:S01]  /*09a0*/  IADD3 R60, PT, PT, R33, R60, RZ ;  /* 0x0000003c213c7210 */ /* 0x000fe20007ffe0ff */
[----:B------:R-:W-:Y:S01]  /*09b0*/  VIADD R66, R66, UR6 ;  /* 0x0000000642427c36 */ /* 0x000fe20008000000 */
[----:B------:R-:W-:-:S02]  /*09c0*/  LOP3.LUT R67, R34, 0x7c, RZ, 0xc0, !PT ;  /* 0x0000007c22437812 */ /* 0x000fc400078ec0ff */
[----:B------:R-:W-:Y:S02]  /*09d0*/  LEA R58, R58, R39, 0x2 ;  /* 0x000000273a3a7211 */ /* 0x000fe400078e10ff */
[----:B------:R-:W-:Y:S02]  /*09e0*/  IADD3 R65, PT, PT, R111, R30, RZ ;  /* 0x0000001e6f417210 */ /* 0x000fe40007ffe0ff */
[----:B------:R-:W-:Y:S02]  /*09f0*/  IADD3 R67, PT, PT, R67, UR6, RZ ;  /* 0x0000000643437c10 */ /* 0x000fe4000fffe0ff */
[----:B------:R-:W-:Y:S02]  /*0a00*/  LOP3.LUT R68, R59, 0x3, RZ, 0xc0, !PT ;  /* 0x000000033b447812 */ /* 0x000fe400078ec0ff */
[----:B------:R-:W-:-:S07]  /*0a10*/  LOP3.LUT R69, R60, 0x3, RZ, 0xc0, !PT ;  /* 0x000000033c457812 */ /* 0x000fce00078ec0ff */
.L_x_106:
        /* <DEDUP_REMOVED lines=37> */
.L_x_98:
[----:B01----:R-:W-:Y:S05]  /*0c70*/  BSYNC.RECONVERGENT B1 ;  /* 0x0000000000017941 */ /* 0x003fea0003800200 */
.L_x_97:
        /* <DEDUP_REMOVED lines=12> */
.L_x_99:
[----:B--2---:R-:W0:Y:S01]  /*0d40*/  LDC.64 R44, c[0x0][0x380] ;  /* 0x0000e000ff2c7b82 */ /* 0x004e220000000a00 */
[C---:B------:R-:W-:Y:S01]  /*0d50*/  IMAD.SHL.U32 R34, R124.reuse, 0x100, RZ ;  /* 0x000001007c227824 */ /* 0x040fe200078e00ff */
[----:B------:R-:W-:Y:S02]  /*0d60*/  LOP3.LUT R32, R124, 0x4, RZ, 0xc0, !PT ;  /* 0x000000047c207812 */ /* 0x000fe400078ec0ff */
[----:B------:R-:W-:Y:S02]  /*0d70*/  SHF.R.U32.HI R117, RZ, 0x1, R115 ;  /* 0x00000001ff757819 */ /* 0x000fe40000011673 */
[----:B------:R-:W-:Y:S02]  /*0d80*/  LEA R32, R61, R32, 0x3 ;  /* 0x000000203d207211 */ /* 0x000fe400078e18ff */
[----:B------:R-:W-:Y:S01]  /*0d90*/  LOP3.LUT R34, R34, 0x400, RZ, 0xc0, !PT ;  /* 0x0000040022227812 */ /* 0x000fe200078ec0ff */
[----:B------:R-:W-:Y:S01]  /*0da0*/  VIADD R33, R117, UR5 ;  /* 0x0000000575217c36 */ /* 0x000fe20008000000 */
[----:B------:R-:W-:-:S02]  /*0db0*/  SHF.L.U32 R35, R118, 0x8, RZ ;  /* 0x0000000876237819 */ /* 0x000fc400000006ff */
[----:B------:R-:W-:Y:S01]  /*0dc0*/  SHF.R.U32.HI R123, RZ, 0x1, R116 ;  /* 0x00000001ff7b7819 */ /* 0x000fe20000011674 */
[----:B------:R-:W-:Y:S01]  /*0dd0*/  IMAD R33, R33, UR4, R32 ;  /* 0x0000000421217c24 */ /* 0x000fe2000f8e0220 */
[----:B------:R-:W-:Y:S01]  /*0de0*/  LOP3.LUT R32, R118, 0x4, RZ, 0xc0, !PT ;  /* 0x0000000476207812 */ /* 0x000fe200078ec0ff */
[----:B------:R-:W-:Y:S01]  /*0df0*/  IMAD.IADD R34, R113, 0x1, R34 ;  /* 0x0000000171227824 */ /* 0x000fe200078e0222 */
[----:B------:R-:W-:Y:S01]  /*0e00*/  LOP3.LUT R36, R35, 0x400, RZ, 0xc0, !PT ;  /* 0x0000040023247812 */ /* 0x000fe200078ec0ff */
[----:B------:R-:W-:Y:S01]  /*0e10*/  VIADD R35, R123, UR5 ;  /* 0x000000057b237c36 */ /* 0x000fe20008000000 */
[----:B------:R-:W-:Y:S02]  /*0e20*/  LEA R32, R61, R32, 0x3 ;  /* 0x000000203d207211 */ /* 0x000fe400078e18ff */
[----:B------:R-:W-:Y:S01]  /*0e30*/  LEA R117, R117, R34, 0x2 ;  /* 0x0000002275757211 */ /* 0x000fe200078e10ff */
[----:B------:R-:W-:Y:S01]  /*0e40*/  IMAD.IADD R36, R113, 0x1, R36 ;  /* 0x0000000171247824 */ /* 0x000fe200078e0224 */
[----:B------:R-:W-:Y:S01]  /*0e50*/  LOP3.LUT R34, R112, 0x4, RZ, 0xc0, !PT ;  /* 0x0000000470227812 */ /* 0x000fe200078ec0ff */
[----:B------:R-:W-:Y:S01]  /*0e60*/  IMAD R35, R35, UR4, R32 ;  /* 0x0000000423237c24 */ /* 0x000fe2000f8e0220 */
[----:B------:R-:W-:Y:S01]  /*0e70*/  SHF.R.U32.HI R119, RZ, 0x1, R122 ;  /* 0x00000001ff777819 */ /* 0x000fe2000001167a */
[----:B0-----:R-:W-:Y:S01]  /*0e80*/  IMAD.WIDE R32, R33, 0x4, R44 ;  /* 0x0000000421207825 */ /* 0x001fe200078e022c */
[----:B------:R-:W-:-:S02]  /*0e90*/  LEA R123, R123, R36, 0x2 ;  /* 0x000000247b7b7211 */ /* 0x000fc400078e10ff */
[----:B------:R-:W-:Y:S01]  /*0ea0*/  IADD3 R41, PT, PT, R119, UR5, RZ ;  /* 0x0000000577297c10 */ /* 0x000fe2000fffe0ff */
[----:B------:R-:W-:Y:S02]  /*0eb0*/  IMAD R34, R61, 0x8, R34 ;  /* 0x000000083d227824 */ /* 0x000fe400078e0222 */
[----:B------:R-:W-:Y:S01]  /*0ec0*/  IMAD.WIDE R36, R35, 0x4, R44 ;  /* 0x0000000423247825 */ /* 0x000fe200078e022c */
[----:B------:R-:W-:-:S03]  /*0ed0*/  LOP3.LUT R40, R120, 0x4, RZ, 0xc0, !PT ;  /* 0x0000000478287812 */ /* 0x000fc600078ec0ff */
[----:B------:R-:W-:Y:S01]  /*0ee0*/  IMAD R41, R41, UR4, R34 ;  /* 0x0000000429297c24 */ /* 0x000fe2000f8e0222 */
[----:B------:R-:W-:Y:S01]  /*0ef0*/  SHF.R.U32.HI R121, RZ, 0x1, R114 ;  /* 0x00000001ff797819 */ /* 0x000fe20000011672 */
[----:B------:R-:W2:Y:S01]  /*0f00*/  LDG.E.128.CONSTANT R32, desc[UR12][R32.64] ;  /* 0x0000000c20207981 */ /* 0x000ea2000c1e9d00 */
[----:B------:R-:W-:Y:S02]  /*0f10*/  IMAD R40, R61, 0x8, R40 ;  /* 0x000000083d287824 */ /* 0x000fe400078e0228 */
[----:B------:R-:W-:Y:S01]  /*0f20*/  IADD3 R43, PT, PT, R121, UR5, RZ ;  /* 0x00000005792b7c10 */ /* 0x000fe2000fffe0ff */
[----:B------:R-:W3:Y:S04]  /*0f30*/  LDG.E.128.CONSTANT R36, desc[UR12][R36.64] ;  /* 0x0000000c24247981 */ /* 0x000ee8000c1e9d00 */
[----:B------:R-:W-:-:S02]  /*0f40*/  IMAD R43, R43, UR4, R40 ;  /* 0x000000042b2b7c24 */ /* 0x000fc4000f8e0228 */
[----:B------:R-:W-:-:S04]  /*0f50*/  IMAD.WIDE R40, R41, 0x4, R44 ;  /* 0x0000000429287825 */ /* 0x000fc800078e022c */
[----:B------:R-:W-:Y:S02]  /*0f60*/  IMAD.WIDE R44, R43, 0x4, R44 ;  /* 0x000000042b2c7825 */ /* 0x000fe400078e022c */
[----:B------:R-:W4:Y:S04]  /*0f70*/  LDG.E.128.CONSTANT R40, desc[UR12][R40.64] ;  /* 0x0000000c28287981 */ /* 0x000f28000c1e9d00 */
[----:B------:R-:W5:Y:S01]  /*0f80*/  LDG.E.128.CONSTANT R44, desc[UR12][R44.64] ;  /* 0x0000000c2c2c7981 */ /* 0x000f62000c1e9d00 */
[----:B------:R-:W-:Y:S01]  /*0f90*/  IMAD.SHL.U32 R125, R112, 0x100, RZ ;  /* 0x00000100707d7824 */ /* 0x000fe200078e00ff */
[C---:B------:R-:W-:Y:S01]  /*0fa0*/  LEA R122, R111.reuse, R122, 0x2 ;  /* 0x0000007a6f7a7211 */ /* 0x040fe200078e10ff */
[C---:B------:R-:W-:Y:S01]  /*0fb0*/  IMAD R112, R111.reuse, 0x10, R112 ;  /* 0x000000106f707824 */ /* 0x040fe200078e0270 */
[C---:B------:R-:W-:Y:S01]  /*0fc0*/  LEA R118, R111.reuse, R118, 0x4 ;  /* 0x000000766f767211 */ /* 0x040fe200078e20ff */
[----:B------:R-:W-:Y:S01]  /*0fd0*/  IMAD R116, R111, 0x4, R116 ;  /* 0x000000046f747824 */ /* 0x000fe200078e0274 */
[----:B------:R-:W-:Y:S01]  /*0fe0*/  LOP3.LUT R125, R125, 0x400, RZ, 0xc0, !PT ;  /* 0x000004007d7d7812 */ /* 0x000fe200078ec0ff */
[C---:B------:R-:W-:Y:S01]  /*0ff0*/  IMAD R124, R111.reuse, 0x10, R124 ;  /* 0x000000106f7c7824 */ /* 0x040fe200078e027c */
[C---:B------:R-:W-:Y:S01]  /*1000*/  LEA R114, R111.reuse, R114, 0x2 ;  /* 0x000000726f727211 */ /* 0x040fe200078e10ff */
[----:B--2---:R0:W-:Y:S04]  /*1010*/  STS [R117+0x100], R33 ;  /* 0x0001002175007388 */ /* 0x0041e80000000800 */
[----:B------:R1:W-:Y:S04]  /*1020*/  STS [R117], R32 ;  /* 0x0000002075007388 */ /* 0x0003e80000000800 */
[----:B------:R2:W-:Y:S01]  /*1030*/  STS [R117+0x200], R34 ;  /* 0x0002002275007388 */ /* 0x0005e20000000800 */
[----:B0-----:R-:W-:Y:S01]  /*1040*/  SHF.L.U32 R33, R120, 0x8, RZ ;  /* 0x0000000878217819 */ /* 0x001fe200000006ff */
[----:B------:R-:W-:-:S02]  /*1050*/  IMAD R120, R111, 0x10, R120 ;  /* 0x000000106f787824 */ /* 0x000fc400078e0278 */
[----:B------:R2:W-:Y:S01]  /*1060*/  STS [R117+0x300], R35 ;  /* 0x0003002375007388 */ /* 0x0005e20000000800 */
[----:B-1----:R-:W-:Y:S01]  /*1070*/  IMAD.IADD R32, R113, 0x1, R125 ;  /* 0x0000000171207824 */ /* 0x002fe200078e027d */
[----:B------:R-:W-:Y:S02]  /*1080*/  LOP3.LUT R33, R33, 0x400, RZ, 0xc0, !PT ;  /* 0x0000040021217812 */ /* 0x000fe400078ec0ff */
[----:B---3--:R2:W-:Y:S02]  /*1090*/  STS [R123], R36 ;  /* 0x000000247b007388 */ /* 0x0085e40000000800 */
[----:B------:R-:W-:Y:S01]  /*10a0*/  LEA R119, R119, R32, 0x2 ;  /* 0x0000002077777211 */ /* 0x000fe200078e10ff */
[----:B------:R-:W-:Y:S01]  /*10b0*/  IMAD.IADD R32, R113, 0x1, R33 ;  /* 0x0000000171207824 */ /* 0x000fe200078e0221 */
[----:B------:R2:W-:Y:S04]  /*10c0*/  STS [R123+0x100], R37 ;  /* 0x000100257b007388 */ /* 0x0005e80000000800 */
[----:B------:R-:W-:Y:S01]  /*10d0*/  LEA R121, R121, R32, 0x2 ;  /* 0x0000002079797211 */ /* 0x000fe200078e10ff */
[----:B------:R2:W-:Y:S01]  /*10e0*/  STS [R123+0x200], R38 ;  /* 0x000200267b007388 */ /* 0x0005e20000000800 */
[----:B------:R-:W-:-:S03]  /*10f0*/  IADD3 R32, PT, PT, R111, R115, R111 ;  /* 0x000000736f207210 */ /* 0x000fc60007ffe06f */
[----:B------:R2:W-:Y:S01]  /*1100*/  STS [R123+0x300], R39 ;  /* 0x000300277b007388 */ /* 0x0005e20000000800 */
[----:B------:R-:W-:-:S03]  /*1110*/  IADD3 R115, PT, PT, R111, R32, R111 ;  /* 0x000000206f737210 */ /* 0x000fc60007ffe06f */
[----:B----4-:R2:W-:Y:S01]  /*1120*/  STS [R119], R40 ;  /* 0x0000002877007388 */ /* 0x0105e20000000800 */
[----:B------:R-:W-:-:S03]  /*1130*/  ISETP.GE.U32.AND P0, PT, R115, 0x80, PT ;  /* 0x000000807300780c */ /* 0x000fc60003f06070 */
        /* <DEDUP_REMOVED lines=8> */
.L_x_96:
[----:B01----:R-:W-:Y:S05]  /*11c0*/  BSYNC.RECONVERGENT B0 ;  /* 0x0000000000007941 */ /* 0x003fea0003800200 */
.L_x_95:
        /* <DEDUP_REMOVED lines=32> */
.L_x_103:
[----:B0-----:R-:W-:Y:S05]  /*13d0*/  BSYNC.RECONVERGENT B1 ;  /* 0x0000000000017941 */ /* 0x001fea0003800200 */
.L_x_102:
[----:B------:R-:W-:Y:S05]  /*13e0*/  @!P1 BRA `(.L_x_101) ;  /* 0x0000000000fc9947 */ /* 0x000fea0003800000 */
[----:B-1234-:R-:W0:Y:S01]  /*13f0*/  S2R R33, SR_CgaCtaId ;  /* 0x0000000000217919 */ /* 0x01ee220000008800 */
[----:B------:R-:W-:-:S05]  /*1400*/  MOV R32, 0x400 ;  /* 0x0000040000207802 */ /* 0x000fca0000000f00 */
[----:B------:R-:W-:-:S05]  /*1410*/  VIADD R32, R32, 0x800 ;  /* 0x0000080020207836 */ /* 0x000fca0000000000 */
[----:B0-----:R-:W-:-:S07]  /*1420*/  LEA R112, R33, R32, 0x18 ;  /* 0x0000002021707211 */ /* 0x001fce00078ec0ff */
.L_x_104:
[C---:B------:R-:W-:Y:S01]  /*1430*/  IMAD.IADD R120, R111.reuse, 0x1, R116 ;  /* 0x000000016f787824 */ /* 0x040fe200078e0274 */
[----:B0-----:R-:W0:Y:S01]  /*1440*/  LDC.64 R44, c[0x0][0x388] ;  /* 0x0000e200ff2c7b82 */ /* 0x001e220000000a00 */
[----:B------:R-:W-:Y:S02]  /*1450*/  SHF.L.U32 R32, R116, 0x2, RZ ;  /* 0x0000000274207819 */ /* 0x000fe400000006ff */
[C-C-:B------:R-:W-:Y:S01]  /*1460*/  IMAD.IADD R118, R111.reuse, 0x1, R120.reuse ;  /* 0x000000016f767824 */ /* 0x140fe200078e0278 */
[----:B------:R-:W-:Y:S02]  /*1470*/  SHF.L.U32 R34, R120, 0x2, RZ ;  /* 0x0000000278227819 */ /* 0x000fe400000006ff */
[----:B------:R-:W-:Y:S01]  /*1480*/  SHF.R.U32.HI R117, RZ, 0x5, R120 ;  /* 0x00000005ff757819 */ /* 0x000fe20000011678 */
[----:B------:R-:W-:Y:S01]  /*1490*/  IMAD.IADD R114, R111, 0x1, R118 ;  /* 0x000000016f727824 */ /* 0x000fe200078e0276 */
[----:B------:R-:W-:Y:S01]  /*14a0*/  LOP3.LUT R34, R34, 0x7c, RZ, 0xc0, !PT ;  /* 0x0000007c22227812 */ /* 0x000fe200078ec0ff */
[----:B------:R-:W-:Y:S01]  /*14b0*/  IMAD.SHL.U32 R38, R118, 0x4, RZ ;  /* 0x0000000476267824 */ /* 0x000fe200078e00ff */
[----:B------:R-:W-:-:S02]  /*14c0*/  SHF.R.U32.HI R113, RZ, 0x5, R116 ;  /* 0x00000005ff717819 */ /* 0x000fc40000011674 */
[----:B------:R-:W-:Y:S02]  /*14d0*/  SHF.L.U32 R39, R114, 0x2, RZ ;  /* 0x0000000272277819 */ /* 0x000fe400000006ff */
[----:B------:R-:W-:Y:S02]  /*14e0*/  LOP3.LUT R32, R32, 0x7c, RZ, 0xc0, !PT ;  /* 0x0000007c20207812 */ /* 0x000fe400078ec0ff */
[----:B------:R-:W-:Y:S02]  /*14f0*/  LEA R37, R61, R117, 0x3 ;  /* 0x000000753d257211 */ /* 0x000fe400078e18ff */
[----:B------:R-:W-:Y:S01]  /*1500*/  IADD3 R36, PT, PT, R34, UR6, RZ ;  /* 0x0000000622247c10 */ /* 0x000fe2000fffe0ff */
[----:B------:R-:W-:Y:S01]  /*1510*/  VIADD R32, R32, UR6 ;  /* 0x0000000620207c36 */ /* 0x000fe20008000000 */
[----:B------:R-:W-:Y:S02]  /*1520*/  LOP3.LUT R38, R38, 0x7c, RZ, 0xc0, !PT ;  /* 0x0000007c26267812 */ /* 0x000fe400078ec0ff */
[----:B------:R-:W-:-:S02]  /*1530*/  LOP3.LUT R39, R39, 0x7c, RZ, 0xc0, !PT ;  /* 0x0000007c27277812 */ /* 0x000fc400078ec0ff */
[----:B------:R-:W-:Y:S02]  /*1540*/  SHF.R.U32.HI R119, RZ, 0x5, R118 ;  /* 0x00000005ff777819 */ /* 0x000fe40000011676 */
[----:B------:R-:W-:Y:S01]  /*1550*/  SHF.R.U32.HI R115, RZ, 0x5, R114 ;  /* 0x00000005ff737819 */ /* 0x000fe20000011672 */
[----:B------:R-:W-:Y:S01]  /*1560*/  IMAD R37, R37, UR4, R36 ;  /* 0x0000000425257c24 */ /* 0x000fe2000f8e0224 */
[----:B------:R-:W-:Y:S01]  /*1570*/  LEA R33, R61, R113, 0x3 ;  /* 0x000000713d217211 */ /* 0x000fe200078e18ff */
[----:B------:R-:W-:Y:S01]  /*1580*/  VIADD R38, R38, UR6 ;  /* 0x0000000626267c36 */ /* 0x000fe20008000000 */
[----:B------:R-:W-:Y:S01]  /*1590*/  IADD3 R36, PT, PT, R39, UR6, RZ ;  /* 0x0000000627247c10 */ /* 0x000fe2000fffe0ff */
[C---:B------:R-:W-:Y:S01]  /*15a0*/  IMAD R39, R61.reuse, 0x8, R119 ;  /* 0x000000083d277824 */ /* 0x040fe200078e0277 */
[----:B------:R-:W-:Y:S01]  /*15b0*/  LEA R41, R61, R115, 0x3 ;  /* 0x000000733d297211 */ /* 0x000fe200078e18ff */
[----:B------:R-:W-:Y:S02]  /*15c0*/  IMAD R33, R33, UR4, R32 ;  /* 0x0000000421217c24 */ /* 0x000fe4000f8e0220 */
[----:B------:R-:W-:-:S02]  /*15d0*/  IMAD R39, R39, UR4, R38 ;  /* 0x0000000427277c24 */ /* 0x000fc4000f8e0226 */
        /* <DEDUP_REMOVED lines=10> */
[----:B------:R-:W-:Y:S01]  /*1680*/  LEA R113, R113, R112, 0x9 ;  /* 0x0000007071717211 */ /* 0x000fe200078e48ff */
[----:B------:R-:W-:-:S03]  /*1690*/  IMAD.SHL.U32 R118, R118, 0x10, RZ ;  /* 0x0000001076767824 */ /* 0x000fc600078e00ff */
[----:B------:R-:W-:Y:S02]  /*16a0*/  LOP3.LUT R116, R116, 0x1f0, RZ, 0xc0, !PT ;  /* 0x000001f074747812 */ /* 0x000fe400078ec0ff */
[----:B------:R-:W-:Y:S01]  /*16b0*/  SHF.L.U32 R120, R120, 0x4, RZ ;  /* 0x0000000478787819 */ /* 0x000fe200000006ff */
[----:B------:R-:W-:Y:S02]  /*16c0*/  IMAD R117, R117, 0x200, R112 ;  /* 0x0000020075757824 */ /* 0x000fe400078e0270 */
[----:B------:R-:W-:Y:S01]  /*16d0*/  IMAD.IADD R113, R113, 0x1, R116 ;  /* 0x0000000171717824 */ /* 0x000fe200078e0274 */
[----:B------:R-:W-:Y:S01]  /*16e0*/  SHF.L.U32 R116, R114, 0x4, RZ ;  /* 0x0000000472747819 */ /* 0x000fe200000006ff */
[----:B------:R-:W-:Y:S01]  /*16f0*/  IMAD R119, R119, 0x200, R112 ;  /* 0x0000020077777824 */ /* 0x000fe200078e0270 */
[----:B------:R-:W-:Y:S02]  /*1700*/  LOP3.LUT R120, R120, 0x1f0, RZ, 0xc0, !PT ;  /* 0x000001f078787812 */ /* 0x000fe400078ec0ff */
[----:B------:R-:W-:-:S02]  /*1710*/  LOP3.LUT R118, R118, 0x1f0, RZ, 0xc0, !PT ;  /* 0x000001f076767812 */ /* 0x000fc400078ec0ff */
[----:B------:R-:W-:Y:S02]  /*1720*/  LEA R115, R115, R112, 0x9 ;  /* 0x0000007073737211 */ /* 0x000fe400078e48ff */
[----:B------:R-:W-:Y:S01]  /*1730*/  LOP3.LUT R116, R116, 0x1f0, RZ, 0xc0, !PT ;  /* 0x000001f074747812 */ /* 0x000fe200078ec0ff */
[----:B------:R-:W-:Y:S01]  /*1740*/  IMAD.IADD R118, R119, 0x1, R118 ;  /* 0x0000000177767824 */ /* 0x000fe200078e0276 */
[----:B------:R-:W-:Y:S02]  /*1750*/  IADD3 R117, PT, PT, R117, R120, RZ ;  /* 0x0000007875757210 */ /* 0x000fe40007ffe0ff */
[----:B------:R-:W-:Y:S01]  /*1760*/  IADD3 R115, PT, PT, R115, R116, RZ ;  /* 0x0000007473737210 */ /* 0x000fe20007ffe0ff */
[----:B------:R-:W-:-:S05]  /*1770*/  IMAD.IADD R116, R111, 0x1, R114 ;  /* 0x000000016f747824 */ /* 0x000fca00078e0272 */
[----:B------:R-:W-:Y:S01]  /*1780*/  ISETP.GE.U32.AND P0, PT, R116, 0x100, PT ;  /* 0x000001007400780c */ /* 0x000fe20003f06070 */
[----:B--2---:R0:W-:Y:S04]  /*1790*/  STS.128 [R113], R32 ;  /* 0x0000002071007388 */ /* 0x0041e80000000c00 */
[----:B---3--:R0:W-:Y:S04]  /*17a0*/  STS.128 [R117], R36 ;  /* 0x0000002475007388 */ /* 0x0081e80000000c00 */
[----:B----4-:R0:W-:Y:S04]  /*17b0*/  STS.128 [R118], R40 ;  /* 0x0000002876007388 */ /* 0x0101e80000000c00 */
[----:B-----5:R0:W-:Y:S01]  /*17c0*/  STS.128 [R115], R44 ;  /* 0x0000002c73007388 */ /* 0x0201e20000000c00 */
[----:B------:R-:W-:Y:S05]  /*17d0*/  @!P0 BRA `(.L_x_104) ;  /* 0xfffffffc00148947 */ /* 0x000fea000383ffff */
.L_x_101:
[----:B0-----:R-:W-:Y:S05]  /*17e0*/  BSYNC.RECONVERGENT B0 ;  /* 0x0000000000007941 */ /* 0x001fea0003800200 */
.L_x_100:
[----:B------:R-:W0:Y:S08]  /*17f0*/  S2UR UR8, SR_CgaCtaId ;  /* 0x00000000000879c3 */ /* 0x000e300000008800 */
[----:B------:R-:W-:Y:S06]  /*1800*/  BAR.SYNC.DEFER_BLOCKING 0x0 ;  /* 0x0000000000007b1d */ /* 0x000fec0000010000 */
[----:B------:R-:W-:-:S02]  /*1810*/  UMOV UR4, 0x400 ;  /* 0x0000040000047882 */ /* 0x000fc40000000000 */
[----:B------:R-:W-:Y:S02]  /*1820*/  UIADD3 UR10, UPT, UPT, UR4, 0x800, URZ ;  /* 0x00000800040a7890 */ /* 0x000fe4000fffe0ff */
[----:B0-----:R-:W-:Y:S02]  /*1830*/  ULEA UR9, UR8, UR4, 0x18 ;  /* 0x0000000408097291 */ /* 0x001fe4000f8ec0ff */
[----:B------:R-:W-:Y:S01]  /*1840*/  ULEA UR10, UR8, UR10, 0x18 ;  /* 0x0000000a080a7291 */ /* 0x000fe2000f8ec0ff */
[----:B------:R-:W-:-:S11]  /*1850*/  UMOV UR4, URZ ;  /* 0x000000ff00047c82 */ /* 0x000fd60008000000 */
.L_x_105:
        /* <DEDUP_REMOVED lines=79> */
.L_x_94:
[----:B------:R-:W1:Y:S01]  /*1d50*/  LDCU.64 UR8, c[0x0][0x398] ;  /* 0x00007300ff0877ac */ /* 0x000e620008000a00 */
[----:B------:R-:W-:Y:S02]  /*1d60*/  LEA R104, R104, UR6, 0x3 ;  /* 0x0000000668687c11 */ /* 0x000fe4000f8e18ff */
[----:B------:R-:W-:Y:S01]  /*1d70*/  LEA R109, R109, UR5, 0x6 ;  /* 0x000000056d6d7c11 */ /* 0x000fe2000f8e30ff */
        /* <DEDUP_REMOVED lines=20> */
[C---:B--2---:R-:W-:Y:S02]  /*1ec0*/  LEA R32, P2, R33.reuse, UR4, 0x2 ;  /* 0x0000000421207c11 */ /* 0x044fe4000f8410ff */
[----:B------:R-:W-:Y:S02]  /*1ed0*/  ISETP.GE.OR P4, PT, R106, UR8, P0 ;  /* 0x000000086a007c0c */ /* 0x000fe40008786670 */
[----:B------:R-:W-:Y:S02]  /*1ee0*/  LEA.HI.X R33, R33, UR5, R36, 0x2, P2 ;  /* 0x0000000521217c11 */ /* 0x000fe400090f1424 */
[----:B------:R-:W-:Y:S01]  /*1ef0*/  IADD3 R36, PT, PT, R107, 0x3, RZ ;  /* 0x000000036b247810 */ /* 0x000fe20007ffe0ff */
[----:B------:R-:W0:Y:S08]  /*1f00*/  @!P6 LDC R41, c[0x0][0x3a8] ;  /* 0x0000ea00ff29eb82 */ /* 0x000e300000000800 */
[----:B------:R-:W1:Y:S08]  /*1f10*/  @!P6 LDC R40, c[0x0][0x3a4] ;  /* 0x0000e900ff28eb82 */ /* 0x000e700000000800 */
[----:B------:R-:W2:Y:S08]  /*1f20*/  @!P4 LDC R42, c[0x0][0x3a8] ;  /* 0x0000ea00ff2acb82 */ /* 0x000eb00000000800 */
[----:B------:R-:W2:Y:S01]  /*1f30*/  @!P4 LDC R43, c[0x0][0x3a4] ;  /* 0x0000e900ff2bcb82 */ /* 0x000ea20000000800 */
[----:B---3--:R-:W-:-:S04]  /*1f40*/  @P1 FMUL R26, R26, R37 ;  /* 0x000000251a1a1220 */ /* 0x008fc80000400000 */
[----:B----4-:R-:W-:-:S05]  /*1f50*/  @P1 FFMA R51, R51, R39, R26 ;  /* 0x0000002733331223 */ /* 0x010fca000000001a */
[----:B------:R3:W-:Y:S04]  /*1f60*/  @P1 STG.E desc[UR12][R34.64], R51 ;  /* 0x0000003322001986 */ /* 0x0007e8000c10190c */
[----:B------:R-:W0:Y:S04]  /*1f70*/  @!P6 LDG.E R26, desc[UR12][R32.64+0x4] ;  /* 0x0000040c201ae981 */ /* 0x000e28000c1e1900 */
[----:B------:R-:W2:Y:S01]  /*1f80*/  @!P4 LDG.E R37, desc[UR12][R32.64+0x8] ;  /* 0x0000080c2025c981 */ /* 0x000ea2000c1e1900 */
[----:B------:R-:W-:-:S04]  /*1f90*/  ISETP.GE.AND P1, PT, R36, UR9, PT ;  /* 0x0000000924007c0c */ /* 0x000fc8000bf26270 */
[----:B------:R-:W-:-:S13]  /*1fa0*/  ISETP.GE.OR P3, PT, R106, UR8, P1 ;  /* 0x000000086a007c0c */ /* 0x000fda0008f66670 */
[----:B------:R-:W4:Y:S01]  /*1fb0*/  @!P3 LDG.E R39, desc[UR12][R32.64+0xc] ;  /* 0x00000c0c2027b981 */ /* 0x000f22000c1e1900 */
[C---:B---3--:R-:W-:Y:S01]  /*1fc0*/  VIADD R35, R107.reuse, 0x4 ;  /* 0x000000046b237836 */ /* 0x048fe20000000000 */
[----:B------:R-:W-:Y:S02]  /*1fd0*/  ISETP.GE.AND P2, PT, R106, UR8, PT ;  /* 0x000000086a007c0c */ /* 0x000fe4000bf46270 */
[----:B------:R-:W-:Y:S01]  /*1fe0*/  IADD3 R34, PT, PT, R107, 0x5, RZ ;  /* 0x000000056b227810 */ /* 0x000fe20007ffe0ff */
[----:B0-----:R-:W-:-:S04]  /*1ff0*/  @!P6 FMUL R26, R26, R41 ;  /* 0x000000291a1ae220 */ /* 0x001fc80000400000 */
[----:B-1----:R-:W-:Y:S01]  /*2000*/  @!P6 FFMA R49, R49, R40, R26 ;  /* 0x000000283131e223 */ /* 0x002fe2000000001a */
[----:B--2---:R-:W-:-:S04]  /*2010*/  @!P4 FMUL R26, R37, R42 ;  /* 0x0000002a251ac220 */ /* 0x004fc80000400000 */
[----:B------:R-:W-:Y:S01]  /*2020*/  @!P4 FFMA R37, R31, R43, R26 ;  /* 0x0000002b1f25c223 */ /* 0x000fe2000000001a */
[----:B------:R-:W-:Y:S01]  /*2030*/  @!P6 STG.E desc[UR12][R32.64+0x4], R49 ;  /* 0x000004312000e986 */ /* 0x000fe2000c10190c */
[----:B------:R-:W-:Y:S01]  /*2040*/  ISETP.GE.OR P6, PT, R35, UR9, P2 ;  /* 0x0000000923007c0c */ /* 0x000fe200097c6670 */
[----:B------:R-:W4:Y:S02]  /*2050*/  @!P3 LDC R26, c[0x0][0x3a8] ;  /* 0x0000ea00ff1abb82 */ /* 0x000f240000000800 */
[----:B------:R0:W-:Y:S01]  /*2060*/  @!P4 STG.E desc[UR12][R32.64+0x8], R37 ;  /* 0x000008252000c986 */ /* 0x0001e2000c10190c */
[----:B------:R-:W-:-:S05]  /*2070*/  ISETP.GE.OR P4, PT, R34, UR9, P2 ;  /* 0x0000000922007c0c */ /* 0x000fca0009786670 */
[----:B------:R-:W1:Y:S04]  /*2080*/  @!P3 LDC R31, c[0x0][0x3a4] ;  /* 0x0000e900ff1fbb82 */ /* 0x000e680000000800 */
[----:B------:R-:W2:Y:S04]  /*2090*/  @!P6 LDG.E R40, desc[UR12][R32.64+0x10] ;  /* 0x0000100c2028e981 */ /* 0x000ea8000c1e1900 */
[----:B------:R-:W3:Y:S01]  /*20a0*/  @!P4 LDG.E R41, desc[UR12][R32.64+0x14] ;  /* 0x0000140c2029c981 */ /* 0x000ee2000c1e1900 */
[----:B0-----:R-:W2:Y:S01]  /*20b0*/  @!P6 LDC R37, c[0x0][0x3a8] ;  /* 0x0000ea00ff25eb82 */ /* 0x001ea20000000800 */
[----:B----4-:R-:W-:-:S07]  /*20c0*/  @!P3 FMUL R26, R39, R26 ;  /* 0x0000001a271ab220 */ /* 0x010fce0000400000 */
[----:B------:R-:W3:Y:S01]  /*20d0*/  @!P4 LDC R44, c[0x0][0x3a8] ;  /* 0x0000ea00ff2ccb82 */ /* 0x000ee20000000800 */
[----:B-1----:R-:W-:Y:S01]  /*20e0*/  @!P3 FFMA R39, R29, R31, R26 ;  /* 0x0000001f1d27b223 */ /* 0x002fe2000000001a */
[C---:B------:R-:W-:Y:S01]  /*20f0*/  VIADD R31, R107.reuse, 0x6 ;  /* 0x000000066b1f7836 */ /* 0x040fe20000000000 */
[----:B------:R-:W-:-:S05]  /*2100*/  IADD3 R29, PT, PT, R107, 0x7, RZ ;  /* 0x000000076b1d7810 */ /* 0x000fca0007ffe0ff */
[----:B------:R-:W0:Y:S01]  /*2110*/  @!P6 LDC R26, c[0x0][0x3a4] ;  /* 0x0000e900ff1aeb82 */ /* 0x000e220000000800 */
[----:B------:R1:W-:Y:S01]  /*2120*/  @!P3 STG.E desc[UR12][R32.64+0xc], R39 ;  /* 0x00000c272000b986 */ /* 0x0003e2000c10190c */
[----:B------:R-:W-:Y:S02]  /*2130*/  ISETP.GE.OR P3, PT, R31, UR9, P2 ;  /* 0x000000091f007c0c */ /* 0x000fe40009766670 */
[----:B------:R-:W-:-:S04]  /*2140*/  ISETP.GE.OR P2, PT, R29, UR9, P2 ;  /* 0x000000091d007c0c */ /* 0x000fc80009746670 */
[----:B------:R-:W4:Y:S07]  /*2150*/  @!P4 LDC R45, c[0x0][0x3a4] ;  /* 0x0000e900ff2dcb82 */ /* 0x000f2e0000000800 */
[----:B------:R-:W4:Y:S04]  /*2160*/  @!P3 LDG.E R42, desc[UR12][R32.64+0x18] ;  /* 0x0000180c202ab981 */ /* 0x000f28000c1e1900 */
[----:B------:R-:W4:Y:S01]  /*2170*/  @!P2 LDG.E R43, desc[UR12][R32.64+0x1c] ;  /* 0x00001c0c202ba981 */ /* 0x000f22000c1e1900 */
[----:B-1----:R-:W-:Y:S01]  /*2180*/  VIADD R39, R106, 0x1 ;  /* 0x000000016a277836 */ /* 0x002fe20000000000 */
[----:B------:R-:W-:Y:S01]  /*2190*/  IADD3 R38, PT, PT, R38, UR9, RZ ;  /* 0x0000000926267c10 */ /* 0x000fe2000fffe0ff */
[----:B--2---:R-:W-:-:S04]  /*21a0*/  @!P6 FMUL R40, R40, R37 ;  /* 0x000000252828e220 */ /* 0x004fc80000400000 */
[----:B0-----:R-:W-:Y:S01]  /*21b0*/  @!P6 FFMA R37, R27, R26, R40 ;  /* 0x0000001a1b25e223 */ /* 0x001fe20000000028 */
[----:B---3--:R-:W-:Y:S01]  /*21c0*/  @!P4 FMUL R41, R41, R44 ;  /* 0x0000002c2929c220 */ /* 0x008fe20000400000 */
[----:B------:R-:W0:Y:S03]  /*21d0*/  @!P2 LDC R40, c[0x0][0x3a8] ;  /* 0x0000ea00ff28ab82 */ /* 0x000e260000000800 */
[----:B----4-:R-:W-:Y:S01]  /*21e0*/  @!P4 FFMA R41, R22, R45, R41 ;  /* 0x0000002d1629c223 */ /* 0x010fe20000000029 */
[----:B------:R1:W-:Y:S01]  /*21f0*/  @!P6 STG.E desc[UR12][R32.64+0x10], R37 ;  /* 0x000010252000e986 */ /* 0x0003e2000c10190c */
[----:B------:R-:W-:-:S03]  /*2200*/  ISETP.GE.AND P6, PT, R39, UR8, PT ;  /* 0x0000000827007c0c */ /* 0x000fc6000bfc6270 */
[----:B------:R-:W-:Y:S01]  /*2210*/  @!P4 STG.E desc[UR12][R32.64+0x14], R41 ;  /* 0x000014292000c986 */ /* 0x000fe2000c10190c */
[C---:B------:R-:W-:Y:S01]  /*2220*/  ISETP.GE.OR P4, PT, R107.reuse, UR9, P6 ;  /* 0x000000096b007c0c */ /* 0x040fe2000b786670 */
[----:B------:R-:W2:Y:S08]  /*2230*/  @!P3 LDC R45, c[0x0][0x3a8] ;  /* 0x0000ea00ff2dbb82 */ /* 0x000eb00000000800 */
[----:B------:R-:W3:Y:S04]  /*2240*/  @!P3 LDC R22, c[0x0][0x3a4] ;  /* 0x0000e900ff16bb82 */ /* 0x000ee80000000800 */
[----:B-1----:R-:W-:-:S04]  /*2250*/  @!P4 IMAD.IADD R37, R107, 0x1, R38 ;  /* 0x000000016b25c824 */ /* 0x002fc800078e0226 */
[----:B------:R-:W1:Y:S08]  /*2260*/  @!P2 LDC R44, c[0x0][0x3a4] ;  /* 0x0000e900ff2cab82 */ /* 0x000e700000000800 */
[----:B------:R-:W4:Y:S01]  /*2270*/  @!P4 LDC.64 R26, c[0x0][0x390] ;  /* 0x0000e400ff1acb82 */ /* 0x000f220000000a00 */
[----:B--2---:R-:W-:Y:S01]  /*2280*/  @!P3 FMUL R42, R42, R45 ;  /* 0x0000002d2a2ab220 */ /* 0x004fe20000400000 */
[----:B0-----:R-:W-:-:S03]  /*2290*/  @!P2 FMUL R43, R43, R40 ;  /* 0x000000282b2ba220 */ /* 0x001fc60000400000 */
[----:B---3--:R-:W-:-:S03]  /*22a0*/  @!P3 FFMA R25, R25, R22, R42 ;  /* 0x000000161919b223 */ /* 0x008fc6000000002a */
[----:B------:R-:W0:Y:S02]  /*22b0*/  @!P4 LDC R22, c[0x0][0x3a4] ;  /* 0x0000e900ff16cb82 */ /* 0x000e240000000800 */
[----:B------:R2:W-:Y:S01]  /*22c0*/  @!P3 STG.E desc[UR12][R32.64+0x18], R25 ;  /* 0x000018192000b986 */ /* 0x0005e2000c10190c */
[----:B-1----:R-:W-:-:S05]  /*22d0*/  @!P2 FFMA R43, R20, R44, R43 ;  /* 0x0000002c142ba223 */ /* 0x002fca000000002b */
[----:B------:R1:W-:Y:S01]  /*22e0*/  @!P2 STG.E desc[UR12][R32.64+0x1c], R43 ;  /* 0x00001c2b2000a986 */ /* 0x0003e2000c10190c */
[----:B----4-:R-:W-:Y:S02]  /*22f0*/  @!P4 IMAD.WIDE R26, R37, 0x4, R26 ;  /* 0x00000004251ac825 */ /* 0x010fe400078e021a */
[----:B------:R-:W3:Y:S03]  /*2300*/  @!P4 LDC R37, c[0x0][0x3a8] ;  /* 0x0000ea00ff25cb82 */ /* 0x000ee60000000800 */
[----:B------:R-:W3:Y:S01]  /*2310*/  @!P4 LDG.E R20, desc[UR12][R26.64] ;  /* 0x0000000c1a14c981 */ /* 0x000ee2000c1e1900 */
[----:B------:R-:W-:-:S13]  /*2320*/  ISETP.GE.OR P2, PT, R39, UR8, P5 ;  /* 0x0000000827007c0c */ /* 0x000fda000af46670 */
[----:B--2---:R-:W2:Y:S08]  /*2330*/  @!P2 LDC R25, c[0x0][0x3a8] ;  /* 0x0000ea00ff19ab82 */ /* 0x004eb00000000800 */
[----:B-1----:R-:W1:Y:S01]  /*2340*/  @!P2 LDC R33, c[0x0][0x3a4] ;  /* 0x0000e900ff21ab82 */ /* 0x002e620000000800 */
[----:B---3--:R-:W-:-:S04]  /*2350*/  @!P4 FMUL R20, R20, R37 ;  /* 0x000000251414c220 */ /* 0x008fc80000400000 */
[----:B0-----:R-:W-:Y:S01]  /*2360*/  @!P4 FFMA R37, R23, R22, R20 ;  /* 0x000000161725c223 */ /* 0x001fe20000000014 */
[----:B------:R-:W-:-:S04]  /*2370*/  IADD3 R20, P3, PT, R107, R38, RZ ;  /* 0x000000266b147210 */ /* 0x000fc80007f7e0ff */
[----:B------:R0:W-:Y:S01]  /*2380*/  @!P4 STG.E desc[UR12][R26.64], R37 ;  /* 0x000000251a00c986 */ /* 0x0001e2000c10190c */
[----:B------:R-:W-:Y:S02]  /*2390*/  LEA.HI.X.SX32 R23, R38, R24, 0x1, P3 ;  /* 0x0000001826177211 */ /* 0x000fe400018f0eff */
[----:B------:R-:W-:Y:S02]  /*23a0*/  ISETP.GE.OR P4, PT, R39, UR8, P0 ;  /* 0x0000000827007c0c */ /* 0x000fe40008786670 */
[----:B------:R-:W-:-:S04]  /*23b0*/  LEA R22, P3, R20, UR4, 0x2 ;  /* 0x0000000414167c11 */ /* 0x000fc8000f8610ff */
[----:B------:R-:W-:-:S05]  /*23c0*/  LEA.HI.X R23, R20, UR5, R23, 0x2, P3 ;  /* 0x0000000514177c11 */ /* 0x000fca00098f1417 */
[----:B------:R-:W2:Y:S02]  /*23d0*/  @!P2 LDG.E R20, desc[UR12][R22.64+0x4] ;  /* 0x0000040c1614a981 */ /* 0x000ea4000c1e1900 */
[----:B------:R-:W0:Y:S02]  /*23e0*/  @!P4 LDC R41, c[0x0][0x3a8] ;  /* 0x0000ea00ff29cb82 */ /* 0x000e240000000800 */
[----:B------:R-:W0:Y:S01]  /*23f0*/  @!P4 LDG.E R32, desc[UR12][R22.64+0x8] ;  /* 0x0000080c1620c981 */ /* 0x000e22000c1e1900 */
[----:B------:R-:W-:-:S05]  /*2400*/  ISETP.GE.OR P3, PT, R39, UR8, P1 ;  /* 0x0000000827007c0c */ /* 0x000fca0008f66670 */
[----:B------:R-:W3:Y:S01]  /*2410*/  @!P4 LDC R40, c[0x0][0x3a4] ;  /* 0x0000e900ff28cb82 */ /* 0x000ee20000000800 */
[----:B--2---:R-:W-:-:S07]  /*2420*/  @!P2 FMUL R25, R20, R25 ;  /* 0x000000191419a220 */ /* 0x004fce0000400000 */
[----:B------:R-:W2:Y:S01]  /*2430*/  @!P3 LDC R20, c[0x0][0x3a4] ;  /* 0x0000e900ff14bb82 */ /* 0x000ea20000000800 */
[----:B0-----:R-:W-:Y:S01]  /*2440*/  @!P4 FMUL R27, R32, R41 ;  /* 0x00000029201bc220 */ /* 0x001fe20000400000 */
[----:B-1----:R-:W-:-:S03]  /*2450*/  @!P2 FFMA R25, R18, R33, R25 ;  /* 0x000000211219a223 */ /* 0x002fc60000000019 */
[----:B---3--:R-:W-:Y:S02]  /*2460*/  @!P4 FFMA R27, R16, R40, R27 ;  /* 0x00000028101bc223 */ /* 0x008fe4000000001b */
[----:B------:R0:W-:Y:S01]  /*2470*/  @!P2 STG.E desc[UR12][R22.64+0x4], R25 ;  /* 0x000004191600a986 */ /* 0x0001e2000c10190c */
[----:B------:R-:W-:Y:S01]  /*2480*/  ISETP.GE.AND P2, PT, R35, UR9, PT ;  /* 0x0000000923007c0c */ /* 0x000fe2000bf46270 */
[----:B------:R-:W1:Y:S02]  /*2490*/  @!P3 LDC R33, c[0x0][0x3a8] ;  /* 0x0000ea00ff21bb82 */ /* 0x000e640000000800 */
[----:B------:R-:W-:Y:S01]  /*24a0*/  @!P4 STG.E desc[UR12][R22.64+0x8], R27 ;  /* 0x0000081b1600c986 */ /* 0x000fe2000c10190c */
[----:B------:R-:W-:-:S03]  /*24b0*/  ISETP.GE.OR P4, PT, R39, UR8, P2 ;  /* 0x0000000827007c0c */ /* 0x000fc60009786670 */
[----:B------:R-:W1:Y:S10]  /*24c0*/  @!P3 LDG.E R16, desc[UR12][R22.64+0xc] ;  /* 0x00000c0c1610b981 */ /* 0x000e74000c1e1900 */
[----:B------:R-:W3:Y:S01]  /*24d0*/  @!P4 LDG.E R18, desc[UR12][R22.64+0x10] ;  /* 0x0000100c1612c981 */ /* 0x000ee2000c1e1900 */
[----:B------:R-:W3:Y:S08]  /*24e0*/  @!P4 LDC R35, c[0x0][0x3a8] ;  /* 0x0000ea00ff23cb82 */ /* 0x000ef00000000800 */
[----:B------:R-:W4:Y:S01]  /*24f0*/  @!P4 LDC R26, c[0x0][0x3a4] ;  /* 0x0000e900ff1acb82 */ /* 0x000f220000000800 */
[----:B-1----:R-:W-:-:S04]  /*2500*/  @!P3 FMUL R33, R16, R33 ;  /* 0x000000211021b220 */ /* 0x002fc80000400000 */
[----:B--2---:R-:W-:-:S05]  /*2510*/  @!P3 FFMA R33, R14, R20, R33 ;  /* 0x000000140e21b223 */ /* 0x004fca0000000021 */
[----:B------:R-:W-:Y:S01]  /*2520*/  @!P3 STG.E desc[UR12][R22.64+0xc], R33 ;  /* 0x00000c211600b986 */ /* 0x000fe2000c10190c */
[----:B---3--:R-:W-:Y:S01]  /*2530*/  @!P4 FMUL R18, R18, R35 ;  /* 0x000000231212c220 */ /* 0x008fe20000400000 */
[----:B------:R-:W-:-:S03]  /*2540*/  ISETP.GE.AND P3, PT, R34, UR9, PT ;  /* 0x0000000922007c0c */ /* 0x000fc6000bf66270 */
[----:B----4-:R-:W-:-:S05]  /*2550*/  @!P4 FFMA R21, R21, R26, R18 ;  /* 0x0000001a1515c223 */ /* 0x010fca0000000012 */
        /* <DEDUP_REMOVED lines=8> */
[----:B------:R-:W-:Y:S02]  /*25e0*/  ISETP.GE.OR P4, PT, R31, UR9, P6 ;  /* 0x000000091f007c0c */ /* 0x000fe4000b786670 */
[----:B------:R-:W-:-:S11]  /*25f0*/  ISETP.GE.OR P6, PT, R29, UR9, P6 ;  /* 0x000000091d007c0c */ /* 0x000fd6000b7c6670 */
[----:B------:R-:W2:Y:S01]  /*2600*/  @!P4 LDG.E R12, desc[UR12][R22.64+0x18] ;  /* 0x0000180c160cc981 */ /* 0x000ea2000c1e1900 */
[----:B-1----:R-:W2:Y:S03]  /*2610*/  @!P4 LDC R21, c[0x0][0x3a8] ;  /* 0x0000ea00ff15cb82 */ /* 0x002ea60000000800 */
[----:B------:R-:W3:Y:S01]  /*2620*/  @!P6 LDG.E R14, desc[UR12][R22.64+0x1c] ;  /* 0x00001c0c160ee981 */ /* 0x000ee2000c1e1900 */
[----:B0-----:R-:W-:Y:S01]  /*2630*/  IADD3 R25, PT, PT, R106, 0x2, RZ ;  /* 0x000000026a197810 */ /* 0x001fe20007ffe0ff */
        /* <DEDUP_REMOVED lines=154> */
[----:B------:R-:W1:Y:S01]  /*2fe0*/  @!P6 LDC R2, c[0x0][0x3a4] ;  /* 0x0000e900ff02eb82 */ /* 0x000e620000000800 */
[----:B---3--:R-:W-:-:S04]  /*2ff0*/  @!P6 FMUL R0, R0, R9 ;  /* 0x000000090000e220 */ /* 0x008fc80000400000 */
[----:B-1----:R-:W-:-:S05]  /*3000*/  @!P6 FFMA R71, R71, R2, R0 ;  /* 0x000000024747e223 */ /* 0x002fca0000000000 */
[----:B------:R-:W-:Y:S01]  /*3010*/  @!P6 STG.E desc[UR12][R20.64+0x18], R71 ;  /* 0x000018471400e986 */ /* 0x000fe2000c10190c */
[----:B------:R-:W-:-:S13]  /*3020*/  ISETP.GE.OR P6, PT, R7, UR8, P4 ;  /* 0x0000000807007c0c */ /* 0x000fda000a7c6670 */
[----:B------:R-:W3:Y:S01]  /*3030*/  @!P6 LDG.E R0, desc[UR12][R20.64+0x1c] ;  /* 0x00001c0c1400e981 */ /* 0x000ee2000c1e1900 */
[----:B--2---:R-:W3:Y:S08]  /*3040*/  @!P6 LDC R3, c[0x0][0x3a8] ;  /* 0x0000ea00ff03eb82 */ /* 0x004ef00000000800 */
[----:B0-----:R-:W0:Y:S01]  /*3050*/  @!P6 LDC R5, c[0x0][0x3a4] ;  /* 0x0000e900ff05eb82 */ /* 0x001e220000000800 */
[----:B---3--:R-:W-:Y:S01]  /*3060*/  @!P6 FMUL R3, R0, R3 ;  /* 0x000000030003e220 */ /* 0x008fe20000400000 */
        /* <DEDUP_REMOVED lines=232> */
.L_x_108:
[----:B------:R-:W-:Y:S05]  /*3ef0*/  BSYNC.RECONVERGENT B0 ;  /* 0x0000000000007941 */ /* 0x000fea0003800200 */
.L_x_107:
        /* <DEDUP_REMOVED lines=22> */
.L_x_109:
        /* <DEDUP_REMOVED lines=10> */
.L_x_837:


//--------------------- .text._Z17sgemm_warp_tilingILi64ELi128ELi8ELi32ELi64ELi8ELi8EEvPKfS1_Pfiiiff --------------------------
	.section	.text._Z17sgemm_warp_tilingILi64ELi128ELi8ELi32ELi64ELi8ELi8EEvPKfS1_Pfiiiff,"ax",@progbits
	.align	128
        .global         _Z17sgemm_warp_tilingILi64ELi128ELi8ELi32ELi64ELi8ELi8EEvPKfS1_Pfiiiff
        .type           _Z17sgemm_warp_tilingILi64ELi128ELi8ELi32ELi64ELi8ELi8EEvPKfS1_Pfiiiff,@function
        .size           _Z17sgemm_warp_tilingILi64ELi128ELi8ELi32ELi64ELi8ELi8EEvPKfS1_Pfiiiff,(.L_x_838 - _Z17sgemm_warp_tilingILi64ELi128ELi8ELi32ELi64ELi8ELi8EEvPKfS1_Pfiiiff)
        .other          _Z17sgemm_warp_tilingILi64ELi128ELi8ELi32ELi64ELi8ELi8EEvPKfS1_Pfiiiff,@"STO_CUDA_ENTRY STV_DEFAULT"
_Z17sgemm_warp_tilingILi64ELi128ELi8ELi32ELi64ELi8ELi8EEvPKfS1_Pfiiiff:
.text._Z17sgemm_warp_tilingILi64ELi128ELi8ELi32ELi64ELi8ELi8EEvPKfS1_Pfiiiff:
        /* <DEDUP_REMOVED lines=162> */
.L_x_122:
        /* <DEDUP_REMOVED lines=37> */
.L_x_114:
[----:B01----:R-:W-:Y:S05]  /*0c70*/  BSYNC.RECONVERGENT B1 ;  /* 0x0000000000017941 */ /* 0x003fea0003800200 */
.L_x_113:
        /* <DEDUP_REMOVED lines=12> */
.L_x_115:
        /* <DEDUP_REMOVED lines=72> */
.L_x_112:
[----:B01----:R-:W-:Y:S05]  /*11c0*/  BSYNC.RECONVERGENT B0 ;  /* 0x0000000000007941 */ /* 0x003fea0003800200 */
.L_x_111:
        /* <DEDUP_REMOVED lines=32> */
.L_x_119:
[----:B0-----:R-:W-:Y:S05]  /*13d0*/  BSYNC.RECONVERGENT B1 ;  /* 0x0000000000017941 */ /* 0x001fea0003800200 */
.L_x_118:
[----:B------:R-:W-:Y:S05]  /*13e0*/  @!P1 BRA `(.L_x_117) ;  /* 0x0000000000fc9947 */ /* 0x000fea0003800000 */
[----:B-1234-:R-:W0:Y:S01]  /*13f0*/  S2R R33, SR_CgaCtaId ;  /* 0x0000000000217919 */ /* 0x01ee220000008800 */
[----:B------:R-:W-:-:S05]  /*1400*/  MOV R32, 0x400 ;  /* 0x0000040000207802 */ /* 0x000fca0000000f00 */
[----:B------:R-:W-:-:S05]  /*1410*/  VIADD R32, R32, 0x800 ;  /* 0x0000080020207836 */ /* 0x000fca0000000000 */
[----:B0-----:R-:W-:-:S07]  /*1420*/  LEA R112, R33, R32, 0x18 ;  /* 0x0000002021707211 */ /* 0x001fce00078ec0ff */
.L_x_120:
        /* <DEDUP_REMOVED lines=59> */
.L_x_117:
[----:B0-----:R-:W-:Y:S05]  /*17e0*/  BSYNC.RECONVERGENT B0 ;  /* 0x0000000000007941 */ /* 0x001fea0003800200 */
.L_x_116:
[----:B------:R-:W0:Y:S08]  /*17f0*/  S2UR UR8, SR_CgaCtaId ;  /* 0x00000000000879c3 */ /* 0x000e300000008800 */
[----:B------:R-:W-:Y:S06]  /*1800*/  BAR.SYNC.DEFER_BLOCKING 0x0 ;  /* 0x0000000000007b1d */ /* 0x000fec0000010000 */
[----:B------:R-:W-:-:S02]  /*1810*/  UMOV UR4, 0x400 ;  /* 0x0000040000047882 */ /* 0x000fc40000000000 */
[----:B------:R-:W-:Y:S02]  /*1820*/  UIADD3 UR10, UPT, UPT, UR4, 0x800, URZ ;  /* 0x00000800040a7890 */ /* 0x000fe4000fffe0ff */
[----:B0-----:R-:W-:Y:S02]  /*1830*/  ULEA UR9, UR8, UR4, 0x18 ;  /* 0x0000000408097291 */ /* 0x001fe4000f8ec0ff */
[----:B------:R-:W-:Y:S01]  /*1840*/  ULEA UR10, UR8, UR10, 0x18 ;  /* 0x0000000a080a7291 */ /* 0x000fe2000f8ec0ff */
[----:B------:R-:W-:-:S11]  /*1850*/  UMOV UR4, URZ ;  /* 0x000000ff00047c82 */ /* 0x000fd60008000000 */
.L_x_121:
        /* <DEDUP_REMOVED lines=79> */
.L_x_110:
        /* <DEDUP_REMOVED lines=538> */
.L_x_124:
[----:B------:R-:W-:Y:S05]  /*3ef0*/  BSYNC.RECONVERGENT B0 ;  /* 0x0000000000007941 */ /* 0x000fea0003800200 */
.L_x_123:
        /* <DEDUP_REMOVED lines=22> */
.L_x_125:
        /* <DEDUP_REMOVED lines=10> */
.L_x_838:


//--------------------- .text._Z17sgemm_warp_tilingILi64ELi128ELi8ELi32ELi32ELi8ELi4EEvPKfS1_Pfiiiff --------------------------
	.section	.text._Z17sgemm_warp_tilingILi64ELi128ELi8ELi32ELi32ELi8ELi4EEvPKfS1_Pfiiiff,"ax",@progbits
	.align	128
        .global         _Z17sgemm_warp_tilingILi64ELi128ELi8ELi32ELi32ELi8ELi4EEvPKfS1_Pfiiiff
        .type           _Z17sgemm_warp_tilingILi64ELi128ELi8ELi32ELi32ELi8ELi4EEvPKfS1_Pfiiiff,@function
        .size           _Z17sgemm_warp_tilingILi64ELi128ELi8ELi32ELi32ELi8ELi4EEvPKfS1_Pfiiiff,(.L_x_839 - _Z17sgemm_warp_tilingILi64ELi128ELi8ELi32ELi32ELi8ELi4EEvPKfS1_Pfiiiff)
        .other          _Z17sgemm_warp_tilingILi64ELi128ELi8ELi32ELi32ELi8ELi4EEvPKfS1_Pfiiiff,@"STO_CUDA_ENTRY STV_DEFAULT"
_Z17sgemm_warp_tilingILi64ELi128ELi8ELi32ELi32ELi8ELi4EEvPKfS1_Pfiiiff:
.text._Z17sgemm_warp_tilingILi64ELi128ELi8ELi32ELi32ELi8ELi4EEvPKfS1_Pfiiiff:
        /* <DEDUP_REMOVED lines=80> */
.L_x_137:
        /* <DEDUP_REMOVED lines=9> */
[----:B------:R-:W1:Y:S01]  /*0590*/  LDC R18, c[0x0][0x3a0] ;  /* 0x0000e800ff127b82 */ /* 0x000e620000000800 */
[C---:B------:R-:W-:Y:S02]  /*05a0*/  SHF.L.U32 R10, R11.reuse, 0x2, RZ ;  /* 0x000000020b0a7819 */ /* 0x040fe400000006ff */
[----:B------:R-:W-:Y:S02]  /*05b0*/  LEA.HI R12, R11, UR4, RZ, 0x1f ;  /* 0x000000040b0c7c11 */ /* 0x000fe4000f8ff8ff */
[----:B------:R-:W-:-:S03]  /*05c0*/  LOP3.LUT R13, R10, 0x4, RZ, 0xc0, !PT ;  /* 0x000000040a0d7812 */ /* 0x000fc600078ec0ff */
[----:B------:R-:W2:Y:S02]  /*05d0*/  LDC.64 R16, c[0x0][0x380] ;  /* 0x0000e000ff107b82 */ /* 0x000ea40000000a00 */
[----:B-1----:R-:W-:-:S05]  /*05e0*/  IMAD R13, R12, R18, R13 ;  /* 0x000000120c0d7224 */ /* 0x002fca00078e020d */
[----:B------:R-:W-:-:S05]  /*05f0*/  LEA R13, R0, R13, 0x3 ;  /* 0x0000000d000d7211 */ /* 0x000fca00078e18ff */
[----:B--2---:R-:W-:-:S06]  /*0600*/  IMAD.WIDE R12, R13, 0x4, R16 ;  /* 0x000000040d0c7825 */ /* 0x004fcc00078e0210 */
[----:B------:R-:W2:Y:S01]  /*0610*/  LDG.E.128.CONSTANT R12, desc[UR10][R12.64] ;  /* 0x0000000a0c0c7981 */ /* 0x000ea2000c1e9d00 */
[----:B------:R-:W-:Y:S02]  /*0620*/  MOV R10, 0x400 ;  /* 0x00000400000a7802 */ /* 0x000fe40000000f00 */
[C---:B------:R-:W-:Y:S01]  /*0630*/  SHF.L.U32 R20, R11.reuse, 0xa, RZ ;  /* 0x0000000a0b147819 */ /* 0x040fe200000006ff */
[----:B------:R-:W1:Y:S01]  /*0640*/  S2R R21, SR_CgaCtaId ;  /* 0x0000000000157919 */ /* 0x000e620000008800 */
[----:B------:R-:W-:Y:S02]  /*0650*/  SHF.L.U32 R22, R11, 0x1, RZ ;  /* 0x000000010b167819 */ /* 0x000fe400000006ff */
[----:B------:R-:W-:Y:S02]  /*0660*/  LOP3.LUT P0, RZ, R9, 0x3, RZ, 0xc0, !PT ;  /* 0x0000000309ff7812 */ /* 0x000fe4000780c0ff */
[----:B------:R-:W-:Y:S02]  /*0670*/  LOP3.LUT R22, R22, 0xfffffffc, RZ, 0xc0, !PT ;  /* 0xfffffffc16167812 */ /* 0x000fe400078ec0ff */
[----:B------:R-:W-:-:S02]  /*0680*/  MOV R65, R7 ;  /* 0x0000000700417202 */ /* 0x000fc40000000f00 */
[----:B-1----:R-:W-:Y:S02]  /*0690*/  LEA R10, R21, R10, 0x18 ;  /* 0x0000000a150a7211 */ /* 0x002fe400078ec0ff */
[----:B------:R-:W-:-:S04]  /*06a0*/  LOP3.LUT R21, R20, 0x400, RZ, 0xc0, !PT ;  /* 0x0000040014157812 */ /* 0x000fc800078ec0ff */
[----:B------:R-:W-:-:S05]  /*06b0*/  IADD3 R21, PT, PT, R22, R10, R21 ;  /* 0x0000000a16157210 */ /* 0x000fca0007ffe015 */
[----:B--2---:R1:W-:Y:S04]  /*06c0*/  STS [R21], R12 ;  /* 0x0000000c15007388 */ /* 0x0043e80000000800 */
[----:B------:R1:W-:Y:S04]  /*06d0*/  STS [R21+0x100], R13 ;  /* 0x0001000d15007388 */ /* 0x0003e80000000800 */
[----:B------:R1:W-:Y:S04]  /*06e0*/  STS [R21+0x200], R14 ;  /* 0x0002000e15007388 */ /* 0x0003e80000000800 */
[----:B------:R1:W-:Y:S01]  /*06f0*/  STS [R21+0x300], R15 ;  /* 0x0003000f15007388 */ /* 0x0003e20000000800 */
[----:B------:R-:W-:Y:S05]  /*0700*/  @!P0 BRA `(.L_x_130) ;  /* 0x0000000000948947 */ /* 0x000fea0003800000 */
[C---:B-1----:R-:W-:Y:S02]  /*0710*/  SHF.L.U32 R12, R7.reuse, 0x2, RZ ;  /* 0x00000002070c7819 */ /* 0x042fe400000006ff */
        /* <DEDUP_REMOVED lines=18> */
[----:B------:R-:W1:Y:S01]  /*0840*/  LDCU UR6, c[0x0][0x3a0] ;  /* 0x00007400ff0677ac */ /* 0x000e620008000800 */
[----:B--2---:R-:W-:Y:S02]  /*0850*/  SHF.L.U32 R12, R65, 0x2, RZ ;  /* 0x00000002410c7819 */ /* 0x004fe400000006ff */
[----:B------:R-:W-:Y:S02]  /*0860*/  SHF.R.U32.HI R18, RZ, 0x1, R65 ;  /* 0x00000001ff127819 */ /* 0x000fe40000011641 */
[----:B------:R-:W-:Y:S02]  /*0870*/  LOP3.LUT R12, R12, 0x4, RZ, 0xc0, !PT ;  /* 0x000000040c0c7812 */ /* 0x000fe400078ec0ff */
[----:B------:R-:W-:-:S05]  /*0880*/  IADD3 R13, PT, PT, R18, UR4, RZ ;  /* 0x00000004120d7c10 */ /* 0x000fca000fffe0ff */
[----:B-1----:R-:W-:-:S05]  /*0890*/  IMAD R13, R13, UR6, R12 ;  /* 0x000000060d0d7c24 */ /* 0x002fca000f8e020c */
[----:B------:R-:W-:-:S05]  /*08a0*/  LEA R13, R0, R13, 0x3 ;  /* 0x0000000d000d7211 */ /* 0x000fca00078e18ff */
[----:B------:R-:W-:-:S06]  /*08b0*/  IMAD.WIDE R12, R13, 0x4, R16 ;  /* 0x000000040d0c7825 */ /* 0x000fcc00078e0210 */
[----:B------:R-:W2:Y:S01]  /*08c0*/  LDG.E.128.CONSTANT R12, desc[UR10][R12.64] ;  /* 0x0000000a0c0c7981 */ /* 0x000ea2000c1e9d00 */
[----:B------:R-:W-:Y:S02]  /*08d0*/  SHF.L.U32 R16, R65, 0xa, RZ ;  /* 0x0000000a41107819 */ /* 0x000fe400000006ff */
[----:B------:R-:W-:Y:S02]  /*08e0*/  IADD3 R65, PT, PT, R2, R65, RZ ;  /* 0x0000004102417210 */ /* 0x000fe40007ffe0ff */
[----:B------:R-:W-:-:S04]  /*08f0*/  LOP3.LUT R17, R16, 0x400, RZ, 0xc0, !PT ;  /* 0x0000040010117812 */ /* 0x000fc800078ec0ff */
[----:B------:R-:W-:-:S04]  /*0900*/  IADD3 R17, PT, PT, R10, R17, RZ ;  /* 0x000000110a117210 */ /* 0x000fc80007ffe0ff */
[----:B------:R-:W-:-:S05]  /*0910*/  LEA R17, R18, R17, 0x2 ;  /* 0x0000001112117211 */ /* 0x000fca00078e10ff */
[----:B--2---:R3:W-:Y:S04]  /*0920*/  STS [R17], R12 ;  /* 0x0000000c11007388 */ /* 0x0047e80000000800 */
[----:B------:R3:W-:Y:S04]  /*0930*/  STS [R17+0x100], R13 ;  /* 0x0001000d11007388 */ /* 0x0007e80000000800 */
[----:B------:R3:W-:Y:S04]  /*0940*/  STS [R17+0x200], R14 ;  /* 0x0002000e11007388 */ /* 0x0007e80000000800 */
[----:B------:R3:W-:Y:S02]  /*0950*/  STS [R17+0x300], R15 ;  /* 0x0003000f11007388 */ /* 0x0007e40000000800 */
.L_x_130:
[----:B0-----:R-:W-:Y:S05]  /*0960*/  BSYNC.RECONVERGENT B1 ;  /* 0x0000000000017941 */ /* 0x001fea0003800200 */
.L_x_129:
        /* <DEDUP_REMOVED lines=12> */
.L_x_131:
        /* <DEDUP_REMOVED lines=72> */
.L_x_128:
[----:B0-----:R-:W-:Y:S05]  /*0eb0*/  BSYNC.RECONVERGENT B0 ;  /* 0x0000000000007941 */ /* 0x001fea0003800200 */
.L_x_127:
[----:B------:R-:W-:Y:S01]  /*0ec0*/  ISETP.GT.U32.AND P0, PT, R11, 0xff, PT ;  /* 0x000000ff0b00780c */ /* 0x000fe20003f04070 */
[----:B------:R-:W0:Y:S01]  /*0ed0*/  LDCU UR6, c[0x0][0x39c] ;  /* 0x00007380ff0677ac */ /* 0x000e220008000800 */
[----:B------:R-:W-:Y:S11]  /*0ee0*/  BSSY.RECONVERGENT B0, `(.L_x_132) ;  /* 0x000007d000007945 */ /* 0x000ff60003800200 */
[----:B------:R-:W-:Y:S05]  /*0ef0*/  @P0 BRA `(.L_x_133) ;  /* 0x0000000400ec0947 */ /* 0x000fea0003800000 */
[C---:B--2-4-:R-:W-:Y:S01]  /*0f00*/  LOP3.LUT R20, R8.reuse, 0x3, RZ, 0xc0, !PT ;  /* 0x0000000308147812 */ /* 0x054fe200078ec0ff */
[----:B------:R-:W-:Y:S01]  /*0f10*/  BSSY.RECONVERGENT B1, `(.L_x_134) ;  /* 0x0000039000017945 */ /* 0x000fe20003800200 */
[----:B------:R-:W-:Y:S02]  /*0f20*/  ISETP.GE.U32.AND P1, PT, R8, 0x3, PT ;  /* 0x000000030800780c */ /* 0x000fe40003f26070 */
[----:B------:R-:W-:Y:S02]  /*0f30*/  ISETP.NE.AND P0, PT, R20, 0x3, PT ;  /* 0x000000031400780c */ /* 0x000fe40003f05270 */
[----:B------:R-:W-:-:S11]  /*0f40*/  MOV R29, R11 ;  /* 0x0000000b001d7202 */ /* 0x000fd60000000f00 */
[----:B------:R-:W-:Y:S05]  /*0f50*/  @!P0 BRA `(.L_x_135) ;  /* 0x0000000000d08947 */ /* 0x000fea0003800000 */
[----:B------:R-:W2:Y:S01]  /*0f60*/  LDC R18, c[0x0][0x39c] ;  /* 0x0000e700ff127b82 */ /* 0x000ea20000000800 */
[----:B------:R-:W-:Y:S02]  /*0f70*/  SHF.L.U32 R10, R11, 0x2, RZ ;  /* 0x000000020b0a7819 */ /* 0x000fe400000006ff */
[----:B------:R-:W-:Y:S02]  /*0f80*/  SHF.R.U32.HI R19, RZ, 0x5, R11 ;  /* 0x00000005ff137819 */ /* 0x000fe4000001160b */
[----:B------:R-:W-:Y:S02]  /*0f90*/  LOP3.LUT R10, R10, 0x7c, RZ, 0xc0, !PT ;  /* 0x0000007c0a0a7812 */ /* 0x000fe400078ec0ff */
[----:B-1-3--:R-:W-:Y:S01]  /*0fa0*/  LEA R13, R0, R19, 0x3 ;  /* 0x00000013000d7211 */ /* 0x00afe200078e18ff */
        /* <DEDUP_REMOVED lines=47> */
.L_x_135:
[----:B0-----:R-:W-:Y:S05]  /*12a0*/  BSYNC.RECONVERGENT B1 ;  /* 0x0000000000017941 */ /* 0x001fea0003800200 */
.L_x_134:
[----:B------:R-:W-:Y:S05]  /*12b0*/  @!P1 BRA `(.L_x_133) ;  /* 0x0000000000fc9947 */ /* 0x000fea0003800000 */
[----:B-1234-:R-:W0:Y:S01]  /*12c0*/  S2R R13, SR_CgaCtaId ;  /* 0x00000000000d7919 */ /* 0x01ee220000008800 */
[----:B------:R-:W-:-:S04]  /*12d0*/  MOV R10, 0x400 ;  /* 0x00000400000a7802 */ /* 0x000fc80000000f00 */
[----:B------:R-:W-:-:S04]  /*12e0*/  IADD3 R10, PT, PT, R10, 0x800, RZ ;  /* 0x000008000a0a7810 */ /* 0x000fc80007ffe0ff */
[----:B0-----:R-:W-:-:S07]  /*12f0*/  LEA R10, R13, R10, 0x18 ;  /* 0x0000000a0d0a7211 */ /* 0x001fce00078ec0ff */
.L_x_136:
        /* <DEDUP_REMOVED lines=59> */
.L_x_133:
[----:B0-----:R-:W-:Y:S05]  /*16b0*/  BSYNC.RECONVERGENT B0 ;  /* 0x0000000000007941 */ /* 0x001fea0003800200 */
.L_x_132:
[----:B------:R-:W0:Y:S08]  /*16c0*/  S2UR UR7, SR_CgaCtaId ;  /* 0x00000000000779c3 */ /* 0x000e300000008800 */
[----:B------:R-:W-:Y:S01]  /*16d0*/  BAR.SYNC.DEFER_BLOCKING 0x0 ;  /* 0x0000000000007b1d */ /* 0x000fe20000010000 */
[----:B----4-:R-:W-:Y:S02]  /*16e0*/  LEA R10, R3, R6, 0x2 ;  /* 0x00000006030a7211 */ /* 0x010fe400078e10ff */
[----:B-123--:R-:W-:-:S02]  /*16f0*/  LEA R12, R5, R4, 0x3 ;  /* 0x00000004050c7211 */ /* 0x00efc400078e18ff */
        /* <DEDUP_REMOVED lines=297> */
.L_x_126:
        /* <DEDUP_REMOVED lines=305> */
.L_x_139:
[----:B------:R-:W-:Y:S05]  /*3ca0*/  BSYNC.RECONVERGENT B0 ;  /* 0x0000000000007941 */ /* 0x000fea0003800200 */
.L_x_138:
        /* <DEDUP_REMOVED lines=9> */
.L_x_140:
        /* <DEDUP_REMOVED lines=12> */
.L_x_839:


//--------------------- .text._Z17sgemm_warp_tilingILi64ELi128ELi8ELi32ELi32ELi4ELi8EEvPKfS1_Pfiiiff --------------------------
	.section	.text._Z17sgemm_warp_tilingILi64ELi128ELi8ELi32ELi32ELi4ELi8EEvPKfS1_Pfiiiff,"ax",@progbits
	.align	128
        .global         _Z17sgemm_warp_tilingILi64ELi128ELi8ELi32ELi32ELi4ELi8EEvPKfS1_Pfiiiff
        .type           _Z17sgemm_warp_tilingILi64ELi128ELi8ELi32ELi32ELi4ELi8EEvPKfS1_Pfiiiff,@function
        .size           _Z17sgemm_warp_tilingILi64ELi128ELi8ELi32ELi32ELi4ELi8EEvPKfS1_Pfiiiff,(.L_x_840 - _Z17sgemm_warp_tilingILi64ELi128ELi8ELi32ELi32ELi4ELi8EEvPKfS1_Pfiiiff)
        .other          _Z17sgemm_warp_tilingILi64ELi128ELi8ELi32ELi32ELi4ELi8EEvPKfS1_Pfiiiff,@"STO_CUDA_ENTRY STV_DEFAULT"
_Z17sgemm_warp_tilingILi64ELi128ELi8ELi32ELi32ELi4ELi8EEvPKfS1_Pfiiiff:
.text._Z17sgemm_warp_tilingILi64ELi128ELi8ELi32ELi32ELi4ELi8EEvPKfS1_Pfiiiff:
        /* <DEDUP_REMOVED lines=80> */
.L_x_152:
        /* <DEDUP_REMOVED lines=61> */
[C---:B------:R-:W-:Y:S02]  /*08d0*/  SHF.L.U32 R2, R56.reuse, 0xa, RZ ;  /* 0x0000000a38027819 */ /* 0x040fe400000006ff */
[----:B------:R-:W-:Y:S02]  /*08e0*/  IADD3 R56, PT, PT, R56, UR6, RZ ;  /* 0x0000000638387c10 */ /* 0x000fe4000fffe0ff */
[----:B------:R-:W-:-:S04]  /*08f0*/  LOP3.LUT R3, R2, 0x400, RZ, 0xc0, !PT ;  /* 0x0000040002037812 */ /* 0x000fc800078ec0ff */
[----:B------:R-:W-:-:S04]  /*0900*/  IADD3 R20, PT, PT, R20, R3, RZ ;  /* 0x0000000314147210 */ /* 0x000fc80007ffe0ff */
[----:B------:R-:W-:-:S05]  /*0910*/  LEA R20, R21, R20, 0x2 ;  /* 0x0000001415147211 */ /* 0x000fca00078e10ff */
[----:B--2---:R3:W-:Y:S04]  /*0920*/  STS [R20], R12 ;  /* 0x0000000c14007388 */ /* 0x0047e80000000800 */
[----:B------:R3:W-:Y:S04]  /*0930*/  STS [R20+0x100], R13 ;  /* 0x0001000d14007388 */ /* 0x0007e80000000800 */
[----:B------:R3:W-:Y:S04]  /*0940*/  STS [R20+0x200], R14 ;  /* 0x0002000e14007388 */ /* 0x0007e80000000800 */
[----:B------:R3:W-:Y:S02]  /*0950*/  STS [R20+0x300], R15 ;  /* 0x0003000f14007388 */ /* 0x0007e40000000800 */
.L_x_145:
[----:B0-----:R-:W-:Y:S05]  /*0960*/  BSYNC.RECONVERGENT B1 ;  /* 0x0000000000017941 */ /* 0x001fea0003800200 */
.L_x_144:
[----:B------:R-:W-:-:S13]  /*0970*/  ISETP.GE.U32.AND P0, PT, R9, 0x3, PT ;  /* 0x000000030900780c */ /* 0x000fda0003f06070 */
[----:B------:R-:W-:Y:S05]  /*0980*/  @!P0 BRA `(.L_x_143) ;  /* 0x00000004006c8947 */ /* 0x000fea0003800000 */
[----:B------:R-:W0:Y:S01]  /*0990*/  S2R R2, SR_CgaCtaId ;  /* 0x0000000000027919 */ /* 0x000e220000008800 */
[----:B------:R-:W-:Y:S02]  /*09a0*/  MOV R3, 0x400 ;  /* 0x0000040000037802 */ /* 0x000fe40000000f00 */
[----:B------:R-:W-:Y:S02]  /*09b0*/  SHF.L.U32 R54, R56, 0x2, RZ ;  /* 0x0000000238367819 */ /* 0x000fe400000006ff */
[----:B-123--:R-:W-:Y:S02]  /*09c0*/  MOV R15, UR6 ;  /* 0x00000006000f7c02 */ /* 0x00efe40008000f00 */
        /* <DEDUP_REMOVED lines=10> */
.L_x_146:
        /* <DEDUP_REMOVED lines=77> */
.L_x_143:
[----:B0-----:R-:W-:Y:S05]  /*0f40*/  BSYNC.RECONVERGENT B0 ;  /* 0x0000000000007941 */ /* 0x001fea0003800200 */
.L_x_142:
[----:B------:R-:W-:Y:S01]  /*0f50*/  ISETP.GT.U32.AND P0, PT, R10, 0xff, PT ;  /* 0x000000ff0a00780c */ /* 0x000fe20003f04070 */
[----:B------:R-:W0:Y:S01]  /*0f60*/  LDCU UR7, c[0x0][0x39c] ;  /* 0x00007380ff0777ac */ /* 0x000e220008000800 */
[----:B------:R-:W-:Y:S11]  /*0f70*/  BSSY.RECONVERGENT B0, `(.L_x_147) ;  /* 0x000007d000007945 */ /* 0x000ff60003800200 */
[----:B------:R-:W-:Y:S05]  /*0f80*/  @P0 BRA `(.L_x_148) ;  /* 0x0000000400ec0947 */ /* 0x000fea0003800000 */
[C---:B------:R-:W-:Y:S01]  /*0f90*/  LOP3.LUT R23, R8.reuse, 0x3, RZ, 0xc0, !PT ;  /* 0x0000000308177812 */ /* 0x040fe200078ec0ff */
[----:B------:R-:W-:Y:S01]  /*0fa0*/  BSSY.RECONVERGENT B1, `(.L_x_149) ;  /* 0x0000039000017945 */ /* 0x000fe20003800200 */
[----:B------:R-:W-:Y:S02]  /*0fb0*/  ISETP.GE.U32.AND P1, PT, R8, 0x3, PT ;  /* 0x000000030800780c */ /* 0x000fe40003f26070 */
[----:B------:R-:W-:Y:S02]  /*0fc0*/  ISETP.NE.AND P0, PT, R23, 0x3, PT ;  /* 0x000000031700780c */ /* 0x000fe40003f05270 */
[----:B------:R-:W-:-:S11]  /*0fd0*/  MOV R52, R10 ;  /* 0x0000000a00347202 */ /* 0x000fd60000000f00 */
[----:B------:R-:W-:Y:S05]  /*0fe0*/  @!P0 BRA `(.L_x_150) ;  /* 0x0000000000d08947 */ /* 0x000fea0003800000 */
[----:B---3--:R-:W3:Y:S01]  /*0ff0*/  LDC R20, c[0x0][0x39c] ;  /* 0x0000e700ff147b82 */ /* 0x008ee20000000800 */
[----:B-12---:R-:W-:Y:S02]  /*1000*/  SHF.L.U32 R12, R10, 0x2, RZ ;  /* 0x000000020a0c7819 */ /* 0x006fe400000006ff */
[----:B------:R-:W-:Y:S02]  /*1010*/  SHF.R.U32.HI R21, RZ, 0x5, R10 ;  /* 0x00000005ff157819 */ /* 0x000fe4000001160a */
[----:B------:R-:W-:Y:S02]  /*1020*/  LOP3.LUT R12, R12, 0x7c, RZ, 0xc0, !PT ;  /* 0x0000007c0c0c7812 */ /* 0x000fe400078ec0ff */
[----:B------:R-:W-:Y:S01]  /*1030*/  LEA R13, R0, R21, 0x3 ;  /* 0x00000015000d7211 */ /* 0x000fe200078e18ff */
[----:B------:R-:W1:Y:S01]  /*1040*/  LDC.64 R2, c[0x0][0x388] ;  /* 0x0000e200ff027b82 */ /* 0x000e620000000a00 */
[----:B------:R-:W-:-:S05]  /*1050*/  IADD3 R12, PT, PT, R12, UR5, RZ ;  /* 0x000000050c0c7c10 */ /* 0x000fca000fffe0ff */
[----:B---3--:R-:W-:-:S04]  /*1060*/  IMAD R13, R13, R20, R12 ;  /* 0x000000140d0d7224 */ /* 0x008fc800078e020c */
        /* <DEDUP_REMOVED lines=44> */
.L_x_150:
[----:B0-----:R-:W-:Y:S05]  /*1330*/  BSYNC.RECONVERGENT B1 ;  /* 0x0000000000017941 */ /* 0x001fea0003800200 */
.L_x_149:
[----:B------:R-:W-:Y:S05]  /*1340*/  @!P1 BRA `(.L_x_148) ;  /* 0x0000000000fc9947 */ /* 0x000fea0003800000 */
[----:B-1----:R-:W0:Y:S01]  /*1350*/  S2R R3, SR_CgaCtaId ;  /* 0x0000000000037919 */ /* 0x002e220000008800 */
[----:B------:R-:W-:-:S04]  /*1360*/  MOV R2, 0x400 ;  /* 0x0000040000027802 */ /* 0x000fc80000000f00 */
[----:B------:R-:W-:-:S04]  /*1370*/  IADD3 R2, PT, PT, R2, 0x800, RZ ;  /* 0x0000080002027810 */ /* 0x000fc80007ffe0ff */
[----:B0-----:R-:W-:-:S07]  /*1380*/  LEA R2, R3, R2, 0x18 ;  /* 0x0000000203027211 */ /* 0x001fce00078ec0ff */
.L_x_151:
[----:B0-----:R-:W0:Y:S01]  /*1390*/  LDC.64 R24, c[0x0][0x388] ;  /* 0x0000e200ff187b82 */ /* 0x001e220000000a00 */
[----:B------:R-:W-:Y:S02]  /*13a0*/  SHF.L.U32 R3, R52, 0x2, RZ ;  /* 0x0000000234037819 */ /* 0x000fe400000006ff */
[----:B--2-4-:R-:W-:Y:S02]  /*13b0*/  SHF.R.U32.HI R21, RZ, 0x5, R52 ;  /* 0x00000005ff157819 */ /* 0x014fe40000011634 */
[----:B------:R-:W-:Y:S02]  /*13c0*/  LOP3.LUT R3, R3, 0x7c, RZ, 0xc0, !PT ;  /* 0x0000007c03037812 */ /* 0x000fe400078ec0ff */
[----:B---3--:R-:W-:Y:S02]  /*13d0*/  LEA R12, R0, R21, 0x3 ;  /* 0x00000015000c7211 */ /* 0x008fe400078e18ff */
        /* <DEDUP_REMOVED lines=54> */
.L_x_148:
[----:B0-----:R-:W-:Y:S05]  /*1740*/  BSYNC.RECONVERGENT B0 ;  /* 0x0000000000007941 */ /* 0x001fea0003800200 */
.L_x_147:
[----:B------:R-:W0:Y:S08]  /*1750*/  S2UR UR8, SR_CgaCtaId ;  /* 0x00000000000879c3 */ /* 0x000e300000008800 */
[----:B------:R-:W-:Y:S01]  /*1760*/  BAR.SYNC.DEFER_BLOCKING 0x0 ;  /* 0x0000000000007b1d */ /* 0x000fe20000010000 */
[----:B-1----:R-:W-:Y:S02]  /*1770*/  LEA R2, R11, R6, 0x3 ;  /* 0x000000060b027211 */ /* 0x002fe400078e18ff */
[----:B------:R-:W-:-:S02]  /*1780*/  LEA R3, R5, R4, 0x2 ;  /* 0x0000000405037211 */ /* 0x000fc400078e10ff */
[----:B------:R-:W-:Y:S01]  /*1790*/  SHF.L.U32 R2, R2, 0x2, RZ ;  /* 0x0000000202027819 */ /* 0x000fe200000006ff */
[----:B------:R-:W-:Y:S01]  /*17a0*/  UMOV UR7, 0x400 ;  /* 0x0000040000077882 */ /* 0x000fe20000000000 */
[----:B--234-:R-:W-:Y:S01]  /*17b0*/  SHF.L.U32 R12, R3, 0x3, RZ ;  /* 0x00000003030c7819 */ /* 0x01cfe200000006ff */
        /* <DEDUP_REMOVED lines=294> */
.L_x_141:
        /* <DEDUP_REMOVED lines=271> */
.L_x_154:
[----:B------:R-:W-:Y:S05]  /*3b10*/  BSYNC.RECONVERGENT B0 ;  /* 0x0000000000007941 */ /* 0x000fea0003800200 */
.L_x_153:
        /* <DEDUP_REMOVED lines=22> */
.L_x_155:
        /* <DEDUP_REMOVED lines=16> */
.L_x_840:


//--------------------- .text._Z17sgemm_warp_tilingILi64ELi64ELi8ELi64ELi32ELi8ELi8EEvPKfS1_Pfiiiff --------------------------
	.section	.text._Z17sgemm_warp_tilingILi64ELi64ELi8ELi64ELi32ELi8ELi8EEvPKfS1_Pfiiiff,"ax",@progbits
	.align	128
        .global         _Z17sgemm_warp_tilingILi64ELi64ELi8ELi64ELi32ELi8ELi8EEvPKfS1_Pfiiiff
        .type           _Z17sgemm_warp_tilingILi64ELi64ELi8ELi64ELi32ELi8ELi8EEvPKfS1_Pfiiiff,@function
        .size           _Z17sgemm_warp_tilingILi64ELi64ELi8ELi64ELi32ELi8ELi8EEvPKfS1_Pfiiiff,(.L_x_841 - _Z17sgemm_warp_tilingILi64ELi64ELi8ELi64ELi32ELi8ELi8EEvPKfS1_Pfiiiff)
        .other          _Z17sgemm_warp_tilingILi64ELi64ELi8ELi64ELi32ELi8ELi8EEvPKfS1_Pfiiiff,@"STO_CUDA_ENTRY STV_DEFAULT"
_Z17sgemm_warp_tilingILi64ELi64ELi8ELi64ELi32ELi8ELi8EEvPKfS1_Pfiiiff:
.text._Z17sgemm_warp_tilingILi64ELi64ELi8ELi64ELi32ELi8ELi8EEvPKfS1_Pfiiiff:
        /* <DEDUP_REMOVED lines=40> */
[----:B------:R-:W-:Y:S01]  /*0280*/  CS2R R24, SRZ ;  /* 0x0000000000187805 */ /* 0x000fe2000001ff00 */
[----:B------:R-:W-:Y:S01]  /*0290*/  IMAD.MOV.U32 R27, RZ, RZ, RZ ;  /* 0x000000ffff1b7224 */ /* 0x000fe200078e00ff */
        /* <DEDUP_REMOVED lines=14> */
[----:B------:R-:W-:Y:S01]  /*0380*/  IADD3 R26, PT, PT, R108, R111, RZ ;  /* 0x0000006f6c1a7210 */ /* 0x000fe20007ffe0ff */
[----:B------:R-:W-:Y:S01]  /*0390*/  IMAD.MOV R33, RZ, RZ, -R111 ;  /* 0x000000ffff217224 */ /* 0x000fe200078e0a6f */
[----:B------:R-:W2:Y:S01]  /*03a0*/  S2UR UR6, SR_CgaCtaId ;  /* 0x00000000000679c3 */ /* 0x000ea20000008800 */
[----:B------:R-:W-:Y:S01]  /*03b0*/  UMOV UR4, 0x400 ;  /* 0x0000040000047882 */ /* 0x000fe20000000000 */
[C---:B------:R-:W-:Y:S01]  /*03c0*/  ISETP.GE.U32.AND P0, PT, R26.reuse, 0x80, PT ;  /* 0x000000801a00780c */ /* 0x040fe20003f06070 */
[----:B------:R-:W-:Y:S01]  /*03d0*/  IMAD R64, R107, 0x4, R104 ;  /* 0x000000046b407824 */ /* 0x000fe200078e0268 */
[----:B------:R-:W-:Y:S01]  /*03e0*/  VIMNMX.U32 R31, PT, PT, R26, 0x80, !PT ;  /* 0x000000801a1f7848 */ /* 0x000fe20007fe0000 */
[----:B------:R-:W-:Y:S01]  /*03f0*/  IMAD.MOV.U32 R63, RZ, RZ, RZ ;  /* 0x000000ffff3f7224 */ /* 0x000fe200078e00ff */
[----:B------:R-:W-:Y:S01]  /*0400*/  SEL R61, RZ, 0x1, P0 ;  /* 0x00000001ff3d7807 */ /* 0x000fe20000000000 */
[----:B------:R-:W-:Y:S01]  /*0410*/  IMAD.SHL.U32 R64, R64, 0x8, RZ ;  /* 0x0000000840407824 */ /* 0x000fe200078e00ff */
[----:B------:R-:W-:-:S02]  /*0420*/  SHF.R.U32.HI R53, RZ, 0x1, R26 ;  /* 0x00000001ff357819 */ /* 0x000fc4000001161a */
[C---:B------:R-:W-:Y:S01]  /*0430*/  IADD3 R50, PT, PT, R111.reuse, R26, RZ ;  /* 0x0000001a6f327210 */ /* 0x040fe20007ffe0ff */
[----:B-1----:R-:W1:Y:S01]  /*0440*/  MUFU.RCP R30, R30 ;  /* 0x0000001e001e7308 */ /* 0x002e620000001000 */
[----:B------:R-:W-:Y:S02]  /*0450*/  LEA R35, R0, R53, 0x6 ;  /* 0x0000003500237211 */ /* 0x000fe400078e30ff */
[----:B------:R-:W-:Y:S02]  /*0460*/  ISETP.NE.U32.AND P2, PT, R111, RZ, PT ;  /* 0x000000ff6f00720c */ /* 0x000fe40003f45070 */
[----:B------:R-:W-:Y:S02]  /*0470*/  SHF.R.U32.HI R52, RZ, 0x4, R108 ;  /* 0x00000004ff347819 */ /* 0x000fe4000001166c */
[----:B------:R-:W-:Y:S02]  /*0480*/  SHF.R.U32.HI R56, RZ, 0x4, R26 ;  /* 0x00000004ff387819 */ /* 0x000fe4000001161a */
[----:B------:R-:W-:-:S02]  /*0490*/  SHF.R.U32.HI R57, RZ, 0x4, R50 ;  /* 0x00000004ff397819 */ /* 0x000fc40000011632 */
[----:B------:R-:W-:Y:S01]  /*04a0*/  LEA R62, R106, R109, 0x3 ;  /* 0x0000006d6a3e7211 */ /* 0x000fe200078e18ff */
[----:B--2---:R-:W-:Y:S01]  /*04b0*/  ULEA UR8, UR6, UR4, 0x18 ;  /* 0x0000000406087291 */ /* 0x004fe2000f8ec0ff */
[----:B------:R-:W-:Y:S01]  /*04c0*/  MOV R102, RZ ;  /* 0x000000ff00667202 */ /* 0x000fe20000000f00 */
[----:B------:R-:W-:Y:S01]  /*04d0*/  UIADD3 UR4, UPT, UPT, UR4, 0x800, URZ ;  /* 0x0000080004047890 */ /* 0x000fe2000fffe0ff */
[----:B------:R-:W-:Y:S02]  /*04e0*/  IADD3 R66, PT, PT, R111, R50, RZ ;  /* 0x000000326f427210 */ /* 0x000fe40007ffe0ff */
[----:B-1----:R-:W-:Y:S01]  /*04f0*/  IADD3 R28, PT, PT, R30, 0xffffffe, RZ ;  /* 0x0ffffffe1e1c7810 */ /* 0x002fe20007ffe0ff */
[----:B------:R-:W-:Y:S01]  /*0500*/  ULEA UR4, UR6, UR4, 0x18 ;  /* 0x0000000406047291 */ /* 0x000fe2000f8ec0ff */
[----:B------:R-:W-:Y:S01]  /*0510*/  IADD3 R30, PT, PT, R31, -R26, -R61 ;  /* 0x8000001a1f1e7210 */ /* 0x000fe20007ffe83d */
[----:B------:R-:W-:Y:S01]  /*0520*/  IMAD.SHL.U32 R31, R108, 0x4, RZ ;  /* 0x000000046c1f7824 */ /* 0x000fe200078e00ff */
[----:B------:R1:W2:Y:S03]  /*0530*/  F2I.FTZ.U32.TRUNC.NTZ R29, R28 ;  /* 0x0000001c001d7305 */ /* 0x0002a6000021f000 */
[----:B------:R-:W-:-:S02]  /*0540*/  LEA R55, R52, UR4, 0x8 ;  /* 0x0000000434377c11 */ /* 0x000fc4000f8e40ff */
[----:B------:R-:W-:Y:S02]  /*0550*/  LOP3.LUT R44, R31, 0x4, RZ, 0xc0, !PT ;  /* 0x000000041f2c7812 */ /* 0x000fe400078ec0ff */
[----:B------:R-:W-:Y:S01]  /*0560*/  LEA R58, R56, UR4, 0x8 ;  /* 0x00000004383a7c11 */ /* 0x000fe2000f8e40ff */
[----:B-1----:R-:W-:Y:S01]  /*0570*/  IMAD.MOV.U32 R28, RZ, RZ, RZ ;  /* 0x000000ffff1c7224 */ /* 0x002fe200078e00ff */
[----:B------:R-:W-:Y:S01]  /*0580*/  LEA R59, R57, UR4, 0x8 ;  /* 0x00000004393b7c11 */ /* 0x000fe2000f8e40ff */
[----:B------:R-:W-:Y:S01]  /*0590*/  UIADD3 UR4, UPT, UPT, UR7, -0x1, URZ ;  /* 0xffffffff07047890 */ /* 0x000fe2000fffe0ff */
[----:B------:R-:W-:Y:S01]  /*05a0*/  LOP3.LUT R65, R31, 0x3c, RZ, 0xc0, !PT ;  /* 0x0000003c1f417812 */ /* 0x000fe200078ec0ff */
[----:B--2---:R-:W-:Y:S02]  /*05b0*/  IMAD R33, R33, R29, RZ ;  /* 0x0000001d21217224 */ /* 0x004fe400078e02ff */
[----:B------:R-:W-:Y:S01]  /*05c0*/  USHF.R.S32.HI UR6, URZ, 0x1f, UR4 ;  /* 0x0000001fff067899 */ /* 0x000fe20008011404 */
[----:B------:R-:W-:Y:S01]  /*05d0*/  IADD3 R65, PT, PT, R65, UR5, RZ ;  /* 0x0000000541417c10 */ /* 0x000fe2000fffe0ff */
[----:B------:R-:W-:Y:S01]  /*05e0*/  IMAD.HI.U32 R29, R29, R33, R28 ;  /* 0x000000211d1d7227 */ /* 0x000fe200078e001c */
[----:B------:R-:W-:Y:S01]  /*05f0*/  SHF.L.U32 R28, R108, 0xa, RZ ;  /* 0x0000000a6c1c7819 */ /* 0x000fe200000006ff */
[----:B------:R-:W-:Y:S01]  /*0600*/  ULEA.HI UR6, UR6, UR4, URZ, 0x3 ;  /* 0x0000000406067291 */ /* 0x000fe2000f8f18ff */
[----:B------:R-:W-:-:S02]  /*0610*/  SHF.R.U32.HI R33, RZ, 0x1, R108 ;  /* 0x00000001ff217819 */ /* 0x000fc4000001166c */
[----:B------:R-:W-:Y:S01]  /*0620*/  LOP3.LUT R34, R28, 0x400, RZ, 0xc0, !PT ;  /* 0x000004001c227812 */ /* 0x000fe200078ec0ff */
[----:B------:R-:W-:Y:S01]  /*0630*/  IMAD.HI.U32 R32, R29, R30, RZ ;  /* 0x0000001e1d207227 */ /* 0x000fe200078e00ff */
[----:B------:R-:W-:Y:S01]  /*0640*/  LEA R29, R0, R33, 0x6 ;  /* 0x00000021001d7211 */ /* 0x000fe200078e30ff */
[----:B------:R-:W-:Y:S02]  /*0650*/  USHF.R.S32.HI UR6, URZ, 0x3, UR6 ;  /* 0x00000003ff067899 */ /* 0x000fe40008011406 */
[----:B------:R-:W-:Y:S01]  /*0660*/  IMAD.SHL.U32 R28, R26, 0x4, RZ ;  /* 0x000000041a1c7824 */ /* 0x000fe200078e00ff */
[----:B------:R-:W-:Y:S01]  /*0670*/  IADD3 R36, PT, PT, -R32, RZ, RZ ;  /* 0x000000ff20247210 */ /* 0x000fe20007ffe1ff */
[----:B------:R-:W-:Y:S02]  /*0680*/  VIADD R34, R34, UR8 ;  /* 0x0000000822227c36 */ /* 0x000fe40008000000 */
[----:B------:R-:W-:Y:S01]  /*0690*/  IMAD R44, R29, UR7, R44 ;  /* 0x000000071d2c7c24 */ /* 0x000fe2000f8e022c */
[----:B------:R-:W-:Y:S01]  /*06a0*/  LOP3.LUT R48, R28, 0x4, RZ, 0xc0, !PT ;  /* 0x000000041c307812 */ /* 0x000fe200078ec0ff */
[----:B------:R-:W-:Y:S01]  /*06b0*/  IMAD R30, R111, R36, R30 ;  /* 0x000000246f1e7224 */ /* 0x000fe200078e021e */
[----:B------:R-:W-:Y:S01]  /*06c0*/  SHF.L.U32 R29, R26, 0xa, RZ ;  /* 0x0000000a1a1d7819 */ /* 0x000fe200000006ff */
[----:B------:R-:W-:Y:S01]  /*06d0*/  IMAD R46, R33, 0x4, R34 ;  /* 0x00000004212e7824 */ /* 0x000fe200078e0222 */
[----:B------:R-:W-:Y:S01]  /*06e0*/  LOP3.LUT R67, R28, 0x3c, RZ, 0xc0, !PT ;  /* 0x0000003c1c437812 */ /* 0x000fe200078ec0ff */
[----:B------:R-:W-:Y:S01]  /*06f0*/  IMAD R48, R35, UR7, R48 ;  /* 0x0000000723307c24 */ /* 0x000fe2000f8e0230 */
[----:B------:R-:W-:Y:S01]  /*0700*/  ISETP.GE.U32.AND P0, PT, R30, R111, PT ;  /* 0x0000006f1e00720c */ /* 0x000fe20003f06070 */
[----:B------:R-:W-:Y:S01]  /*0710*/  IMAD.SHL.U32 R33, R50, 0x4, RZ ;  /* 0x0000000432217824 */ /* 0x000fe200078e00ff */
[----:B------:R-:W-:Y:S01]  /*0720*/  LOP3.LUT R29, R29, 0x400, RZ, 0xc0, !PT ;  /* 0x000004001d1d7812 */ /* 0x000fe200078ec0ff */
[----:B------:R-:W-:Y:S01]  /*0730*/  IMAD.SHL.U32 R36, R108, 0x10, RZ ;  /* 0x000000106c247824 */ /* 0x000fe200078e00ff */
[----:B------:R-:W-:Y:S01]  /*0740*/  SHF.R.U32.HI R35, RZ, 0x1, R50 ;  /* 0x00000001ff237819 */ /* 0x000fe20000011632 */
[----:B------:R-:W-:Y:S01]  /*0750*/  VIADD R67, R67, UR5 ;  /* 0x0000000543437c36 */ /* 0x000fe20008000000 */
[----:B------:R-:W-:-:S02]  /*0760*/  IADD3 R34, PT, PT, R29, UR8, RZ ;  /* 0x000000081d227c10 */ /* 0x000fc4000fffe0ff */
[C---:B------:R-:W-:Y:S01]  /*0770*/  LOP3.LUT R54, R33.reuse, 0x4, RZ, 0xc0, !PT ;  /* 0x0000000421367812 */ /* 0x040fe200078ec0ff */
[----:B------:R-:W-:Y:S01]  /*0780*/  IMAD R29, R0, 0x40, R35 ;  /* 0x00000040001d7824 */ /* 0x000fe200078e0223 */
[----:B------:R-:W-:Y:S02]  /*0790*/  LOP3.LUT R36, R36, 0xf0, RZ, 0xc0, !PT ;  /* 0x000000f024247812 */ /* 0x000fe400078ec0ff */
[----:B------:R-:W-:Y:S01]  /*07a0*/  LOP3.LUT R68, R33, 0x3c, RZ, 0xc0, !PT ;  /* 0x0000003c21447812 */ /* 0x000fe200078ec0ff */
[----:B------:R-:W-:Y:S01]  /*07b0*/  @P0 IMAD.IADD R30, R30, 0x1, -R111 ;  /* 0x000000011e1e0824 */ /* 0x000fe200078e0a6f */
[----:B------:R-:W-:Y:S01]  /*07c0*/  @P0 IADD3 R32, PT, PT, R32, 0x1, RZ ;  /* 0x0000000120200810 */ /* 0x000fe20007ffe0ff */
[----:B------:R-:W-:Y:S01]  /*07d0*/  IMAD R54, R29, UR7, R54 ;  /* 0x000000071d367c24 */ /* 0x000fe2000f8e0236 */
[----:B------:R-:W-:Y:S01]  /*07e0*/  SHF.L.U32 R29, R26, 0x4, RZ ;  /* 0x000000041a1d7819 */ /* 0x000fe200000006ff */
[----:B------:R-:W-:Y:S01]  /*07f0*/  IMAD.IADD R55, R55, 0x1, R36 ;  /* 0x0000000137377824 */ /* 0x000fe200078e0224 */
[----:B------:R-:W-:Y:S01]  /*0800*/  ISETP.GE.U32.AND P1, PT, R30, R111, PT ;  /* 0x0000006f1e00720c */ /* 0x000fe20003f26070 */
[----:B------:R-:W-:Y:S01]  /*0810*/  IMAD.SHL.U32 R30, R50, 0x10, RZ ;  /* 0x00000010321e7824 */ /* 0x000fe200078e00ff */
[----:B------:R-:W-:-:S02]  /*0820*/  LOP3.LUT R37, R29, 0xf0, RZ, 0xc0, !PT ;  /* 0x000000f01d257812 */ /* 0x000fc400078ec0ff */
[----:B------:R-:W-:Y:S02]  /*0830*/  SHF.L.U32 R29, R50, 0xa, RZ ;  /* 0x0000000a321d7819 */ /* 0x000fe400000006ff */
[----:B------:R-:W-:Y:S01]  /*0840*/  LOP3.LUT R30, R30, 0xf0, RZ, 0xc0, !PT ;  /* 0x000000f01e1e7812 */ /* 0x000fe200078ec0ff */
[----:B------:R-:W-:Y:S01]  /*0850*/  IMAD.IADD R58, R58, 0x1, R37 ;  /* 0x000000013a3a7824 */ /* 0x000fe200078e0225 */
[----:B------:R-:W-:Y:S02]  /*0860*/  LOP3.LUT R29, R29, 0x400, RZ, 0xc0, !PT ;  /* 0x000004001d1d7812 */ /* 0x000fe400078ec0ff */
[----:B------:R-:W-:Y:S02]  /*0870*/  LEA R53, R53, R34, 0x2 ;  /* 0x0000002235357211 */ /* 0x000fe400078e10ff */
[----:B------:R-:W-:Y:S01]  /*0880*/  IADD3 R60, PT, PT, R29, UR8, RZ ;  /* 0x000000081d3c7c10 */ /* 0x000fe2000fffe0ff */
[----:B------:R-:W-:Y:S01]  /*0890*/  @P1 VIADD R32, R32, 0x1 ;  /* 0x0000000120201836 */ /* 0x000fe20000000000 */
[----:B------:R-:W-:-:S02]  /*08a0*/  @!P2 LOP3.LUT R32, RZ, R111, RZ, 0x33, !PT ;  /* 0x0000006fff20a212 */ /* 0x000fc400078e33ff */
[----:B------:R-:W-:Y:S01]  /*08b0*/  IADD3 R59, PT, PT, R59, R30, RZ ;  /* 0x0000001e3b3b7210 */ /* 0x000fe20007ffe0ff */
[----:B------:R-:W-:Y:S01]  /*08c0*/  IMAD R60, R35, 0x4, R60 ;  /* 0x00000004233c7824 */ /* 0x000fe200078e023c */
[----:B------:R-:W-:Y:S02]  /*08d0*/  IADD3 R61, PT, PT, R61, R32, RZ ;  /* 0x000000203d3d7210 */ /* 0x000fe40007ffe0ff */
[----:B------:R-:W-:-:S03]  /*08e0*/  IADD3 R68, PT, PT, R68, UR5, RZ ;  /* 0x0000000544447c10 */ /* 0x000fc6000fffe0ff */
[----:B------:R-:W-:-:S05]  /*08f0*/  VIADD R69, R61, 0x1 ;  /* 0x000000013d457836 */ /* 0x000fca0000000000 */
[----:B------:R-:W-:-:S07]  /*0900*/  LOP3.LUT R69, R69, 0x3, RZ, 0xc0, !PT ;  /* 0x0000000345457812 */ /* 0x000fce00078ec0ff */
.L_x_168:
[----:B------:R-:W-:Y:S01]  /*0910*/  ISETP.GT.U32.AND P0, PT, R108, 0x7f, PT ;  /* 0x0000007f6c00780c */ /* 0x000fe20003f04070 */
[----:B------:R-:W1:Y:S01]  /*0920*/  LDCU UR4, c[0x0][0x3a0] ;  /* 0x00007400ff0477ac */ /* 0x000e620008000800 */
[----:B------:R-:W-:Y:S11]  /*0930*/  BSSY.RECONVERGENT B0, `(.L_x_157) ;  /* 0x00000d6000007945 */ /* 0x000ff60003800200 */
[----:B------:R-:W-:Y:S05]  /*0940*/  @P0 BRA `(.L_x_158) ;  /* 0x0000000c00500947 */ /* 0x000fea0003800000 */
[----:B------:R-:W-:Y:S01]  /*0950*/  ISETP.NE.AND P1, PT, R69, RZ, PT ;  /* 0x000000ff4500720c */ /* 0x000fe20003f25270 */
[----:B------:R-:W-:Y:S01]  /*0960*/  BSSY.RECONVERGENT B1, `(.L_x_159) ;  /* 0x0000020000017945 */ /* 0x000fe20003800200 */
[----:B------:R-:W-:-:S11]  /*0970*/  IMAD.MOV.U32 R124, RZ, RZ, R108 ;  /* 0x000000ffff7c7224 */ /* 0x000fd600078e006c */
[----:B------:R-:W-:Y:S05]  /*0980*/  @!P1 BRA `(.L_x_160) ;  /* 0x0000000000749947 */ /* 0x000fea0003800000 */
[----:B------:R-:W2:Y:S01]  /*0990*/  LDC.64 R32, c[0x0][0x380] ;  /* 0x0000e000ff207b82 */ /* 0x000ea20000000a00 */
[----:B------:R-:W-:-:S05]  /*09a0*/  LEA R29, R63, R44, 0x3 ;  /* 0x0000002c3f1d7211 */ /* 0x000fca00078e18ff */
[----:B--2---:R-:W-:-:S06]  /*09b0*/  IMAD.WIDE R28, R29, 0x4, R32 ;  /* 0x000000041d1c7825 */ /* 0x004fcc00078e0220 */
[----:B0-----:R-:W2:Y:S01]  /*09c0*/  LDG.E.128.CONSTANT R28, desc[UR12][R28.64] ;  /* 0x0000000c1c1c7981 */ /* 0x001ea2000c1e9d00 */
[----:B------:R-:W-:Y:S01]  /*09d0*/  ISETP.NE.AND P0, PT, R69, 0x1, PT ;  /* 0x000000014500780c */ /* 0x000fe20003f05270 */
        /* <DEDUP_REMOVED lines=24> */
.L_x_160:
[----:B01----:R-:W-:Y:S05]  /*0b60*/  BSYNC.RECONVERGENT B1 ;  /* 0x0000000000017941 */ /* 0x003fea0003800200 */
.L_x_159:
[----:B------:R-:W-:Y:S01]  /*0b70*/  ISETP.GE.U32.AND P2, PT, R61, 0x3, PT ;  /* 0x000000033d00780c */ /* 0x000fe20003f46070 */
[----:B------:R-:W-:-:S12]  /*0b80*/  BSSY.RECONVERGENT B1, `(.L_x_161) ;  /* 0x0000054000017945 */ /* 0x000fd80003800200 */
        /* <DEDUP_REMOVED lines=11> */
.L_x_163:
        /* <DEDUP_REMOVED lines=72> */
.L_x_162:
[----:B------:R-:W-:Y:S05]  /*10c0*/  BSYNC.RECONVERGENT B1 ;  /* 0x0000000000017941 */ /* 0x000fea0003800200 */
.L_x_161:
[----:B------:R-:W-:Y:S01]  /*10d0*/  BSSY.RECONVERGENT B1, `(.L_x_164) ;  /* 0x000001a000017945 */ /* 0x000fe20003800200 */
[----:B------:R-:W-:-:S03]  /*10e0*/  MOV R112, R108 ;  /* 0x0000006c00707202 */ /* 0x000fc60000000f00 */
[----:B------:R-:W-:Y:S05]  /*10f0*/  @!P1 BRA `(.L_x_165) ;  /* 0x00000000005c9947 */ /* 0x000fea0003800000 */
[----:B--2---:R-:W0:Y:S01]  /*1100*/  LDC R34, c[0x0][0x39c] ;  /* 0x0000e700ff227b82 */ /* 0x004e220000000800 */
[----:B---34-:R-:W-:-:S07]  /*1110*/  IMAD R28, R63, 0x8, R52 ;  /* 0x000000083f1c7824 */ /* 0x018fce00078e0234 */
[----:B------:R-:W1:Y:S01]  /*1120*/  LDC.64 R32, c[0x0][0x388] ;  /* 0x0000e200ff207b82 */ /* 0x000e620000000a00 */
[----:B0-----:R-:W-:-:S04]  /*1130*/  IMAD R29, R28, R34, R65 ;  /* 0x000000221c1d7224 */ /* 0x001fc800078e0241 */
[----:B-1----:R-:W-:-:S06]  /*1140*/  IMAD.WIDE R28, R29, 0x4, R32 ;  /* 0x000000041d1c7825 */ /* 0x002fcc00078e0220 */
[----:B------:R-:W2:Y:S01]  /*1150*/  LDG.E.128.CONSTANT R28, desc[UR12][R28.64] ;  /* 0x0000000c1c1c7981 */ /* 0x000ea2000c1e9d00 */
[----:B------:R-:W-:Y:S02]  /*1160*/  ISETP.NE.AND P0, PT, R69, 0x1, PT ;  /* 0x000000014500780c */ /* 0x000fe40003f05270 */
[----:B------:R-:W-:Y:S01]  /*1170*/  MOV R112, R26 ;  /* 0x0000001a00707202 */ /* 0x000fe20000000f00 */
[----:B--2---:R0:W-:Y:S10]  /*1180*/  STS.128 [R55], R28 ;  /* 0x0000001c37007388 */ /* 0x0041f40000000c00 */
[----:B------:R-:W-:Y:S05]  /*1190*/  @!P0 BRA `(.L_x_165) ;  /* 0x0000000000348947 */ /* 0x000fea0003800000 */
[----:B------:R-:W-:Y:S01]  /*11a0*/  ISETP.NE.AND P0, PT, R69, 0x2, PT ;  /* 0x000000024500780c */ /* 0x000fe20003f05270 */
[----:B0-----:R-:W-:-:S04]  /*11b0*/  IMAD R28, R63, 0x8, R56 ;  /* 0x000000083f1c7824 */ /* 0x001fc800078e0238 */
[----:B------:R-:W-:-:S04]  /*11c0*/  IMAD R29, R28, R34, R67 ;  /* 0x000000221c1d7224 */ /* 0x000fc800078e0243 */
[----:B------:R-:W-:-:S04]  /*11d0*/  IMAD.WIDE R28, R29, 0x4, R32 ;  /* 0x000000041d1c7825 */ /* 0x000fc800078e0220 */
[----:B------:R-:W-:-:S05]  /*11e0*/  @P0 LEA R31, R63, R57, 0x3 ;  /* 0x000000393f1f0211 */ /* 0x000fca00078e18ff */
[----:B------:R-:W-:-:S04]  /*11f0*/  @P0 IMAD R31, R31, R34, R68 ;  /* 0x000000221f1f0224 */ /* 0x000fc800078e0244 */
[----:B------:R-:W-:Y:S02]  /*1200*/  @P0 IMAD.WIDE R32, R31, 0x4, R32 ;  /* 0x000000041f200825 */ /* 0x000fe400078e0220 */
[----:B------:R-:W2:Y:S04]  /*1210*/  LDG.E.128.CONSTANT R28, desc[UR12][R28.64] ;  /* 0x0000000c1c1c7981 */ /* 0x000ea8000c1e9d00 */
[----:B------:R-:W3:Y:S01]  /*1220*/  @P0 LDG.E.128.CONSTANT R32, desc[UR12][R32.64] ;  /* 0x0000000c20200981 */ /* 0x000ee2000c1e9d00 */
[----:B------:R-:W-:Y:S01]  /*1230*/  IMAD.MOV.U32 R112, RZ, RZ, R50 ;  /* 0x000000ffff707224 */ /* 0x000fe200078e0032 */
[----:B------:R-:W-:Y:S02]  /*1240*/  @P0 MOV R112, R66 ;  /* 0x0000004200700202 */ /* 0x000fe40000000f00 */
[----:B--2---:R1:W-:Y:S04]  /*1250*/  STS.128 [R58], R28 ;  /* 0x0000001c3a007388 */ /* 0x0043e80000000c00 */
[----:B---3--:R1:W-:Y:S02]  /*1260*/  @P0 STS.128 [R59], R32 ;  /* 0x000000203b000388 */ /* 0x0083e40000000c00 */
.L_x_165:
[----:B------:R-:W-:Y:S05]  /*1270*/  BSYNC.RECONVERGENT B1 ;  /* 0x0000000000017941 */ /* 0x000fea0003800200 */
.L_x_164:
[----:B------:R-:W-:Y:S05]  /*1280*/  @!P2 BRA `(.L_x_158) ;  /* 0x000000040000a947 */ /* 0x000fea0003800000 */
[----:B01234-:R-:W0:Y:S01]  /*1290*/  S2R R29, SR_CgaCtaId ;  /* 0x00000000001d7919 */ /* 0x01fe220000008800 */
[----:B------:R-:W-:-:S05]  /*12a0*/  MOV R28, 0x400 ;  /* 0x00000400001c7802 */ /* 0x000fca0000000f00 */
[----:B------:R-:W-:-:S05]  /*12b0*/  VIADD R28, R28, 0x800 ;  /* 0x000008001c1c7836 */ /* 0x000fca0000000000 */
[----:B0-----:R-:W-:-:S07]  /*12c0*/  LEA R110, R29, R28, 0x18 ;  /* 0x0000001c1d6e7211 */ /* 0x001fce00078ec0ff */
.L_x_166:
[C-C-:B------:R-:W-:Y:S01]  /*12d0*/  IMAD.IADD R114, R111.reuse, 0x1, R112.reuse ;  /* 0x000000016f727824 */ /* 0x140fe200078e0270 */
[----:B------:R-:W0:Y:S01]  /*12e0*/  LDC.64 R40, c[0x0][0x388] ;  /* 0x0000e200ff287b82 */ /* 0x000e220000000a00 */
[----:B------:R-:W1:Y:S01]  /*12f0*/  LDCU UR7, c[0x0][0x39c] ;  /* 0x00007380ff0777ac */ /* 0x000e620008000800 */
[----:B------:R-:W-:Y:S01]  /*1300*/  SHF.L.U32 R28, R112, 0x2, RZ ;  /* 0x00000002701c7819 */ /* 0x000fe200000006ff */
        /* <DEDUP_REMOVED lines=21> */
[----:B-1----:R-:W-:Y:S02]  /*1460*/  IMAD R29, R29, UR7, R28 ;  /* 0x000000071d1d7c24 */ /* 0x002fe4000f8e021c */
        /* <DEDUP_REMOVED lines=34> */
.L_x_158:
[----:B01----:R-:W-:Y:S05]  /*1690*/  BSYNC.RECONVERGENT B0 ;  /* 0x0000000000007941 */ /* 0x003fea0003800200 */
.L_x_157:
[----:B------:R-:W0:Y:S08]  /*16a0*/  S2UR UR7, SR_CgaCtaId ;  /* 0x00000000000779c3 */ /* 0x000e300000008800 */
[----:B------:R-:W-:Y:S06]  /*16b0*/  BAR.SYNC.DEFER_BLOCKING 0x0 ;  /* 0x0000000000007b1d */ /* 0x000fec0000010000 */
[----:B------:R-:W-:-:S02]  /*16c0*/  UMOV UR4, 0x400 ;  /* 0x0000040000047882 */ /* 0x000fc40000000000 */
[----:B------:R-:W-:Y:S02]  /*16d0*/  UIADD3 UR9, UPT, UPT, UR4, 0x800, URZ ;  /* 0x0000080004097890 */ /* 0x000fe4000fffe0ff */
[----:B0-----:R-:W-:Y:S02]  /*16e0*/  ULEA UR8, UR7, UR4, 0x18 ;  /* 0x0000000407087291 */ /* 0x001fe4000f8ec0ff */
[----:B------:R-:W-:Y:S01]  /*16f0*/  ULEA UR9, UR7, UR9, 0x18 ;  /* 0x0000000907097291 */ /* 0x000fe2000f8ec0ff */
[----:B------:R-:W-:-:S11]  /*1700*/  UMOV UR4, URZ ;  /* 0x000000ff00047c82 */ /* 0x000fd60008000000 */
.L_x_167:
        /* <DEDUP_REMOVED lines=79> */
.L_x_156:
[----:B------:R-:W1:Y:S01]  /*1c00*/  LDCU.64 UR6, c[0x0][0x398] ;  /* 0x00007300ff0677ac */ /* 0x000e620008000a00 */
[----:B------:R-:W-:Y:S01]  /*1c10*/  LEA R104, R104, UR5, 0x3 ;  /* 0x0000000568687c11 */ /* 0x000fe2000f8e18ff */
[----:B------:R-:W-:Y:S01]  /*1c20*/  IMAD R109, R0, 0x40, R109 ;  /* 0x00000040006d7824 */ /* 0x000fe200078e026d */
[----:B------:R-:W2:Y:S02]  /*1c30*/  LDCU.64 UR4, c[0x0][0x390] ;  /* 0x00007200ff0477ac */ /* 0x000ea40008000a00 */
[----:B------:R-:W-:Y:S01]  /*1c40*/  LEA R107, R107, R104, 0x5 ;  /* 0x000000686b6b7211 */ /* 0x000fe200078e28ff */
[----:B------:R-:W-:-:S03]  /*1c50*/  IMAD R106, R106, 0x8, R109 ;  /* 0x000000086a6a7824 */ /* 0x000fc600078e026d */
[----:B-1----:R-:W-:Y:S01]  /*1c60*/  ISETP.GE.AND P1, PT, R107, UR7, PT ;  /* 0x000000076b007c0c */ /* 0x002fe2000bf26270 */
[----:B------:R-:W-:-:S03]  /*1c70*/  IMAD R38, R106, UR7, RZ ;  /* 0x000000076a267c24 */ /* 0x000fc6000f8e02ff */
[----:B------:R-:W-:-:S13]  /*1c80*/  ISETP.LT.AND P1, PT, R106, UR6, !P1 ;  /* 0x000000066a007c0c */ /* 0x000fda000cf21270 */
[----:B------:R-:W1:Y:S01]  /*1c90*/  @P1 LDC.64 R30, c[0x0][0x390] ;  /* 0x0000e400ff1e1b82 */ /* 0x000e620000000a00 */
[----:B------:R-:W-:-:S07]  /*1ca0*/  @P1 IADD3 R29, PT, PT, R107, R38, RZ ;  /* 0x000000266b1d1210 */ /* 0x000fce0007ffe0ff */
[----:B------:R-:W3:Y:S08]  /*1cb0*/  @P1 LDC R35, c[0x0][0x3a8] ;  /* 0x0000ea00ff231b82 */ /* 0x000ef00000000800 */
[----:B------:R-:W4:Y:S01]  /*1cc0*/  @P1 LDC R36, c[0x0][0x3a4] ;  /* 0x0000e900ff241b82 */ /* 0x000f220000000800 */
[----:B-1----:R-:W-:-:S05]  /*1cd0*/  @P1 IMAD.WIDE R30, R29, 0x4, R30 ;  /* 0x000000041d1e1825 */ /* 0x002fca00078e021e */
[----:B0-----:R-:W3:Y:S01]  /*1ce0*/  @P1 LDG.E R26, desc[UR12][R30.64] ;  /* 0x0000000c1e1a1981 */ /* 0x001ee2000c1e1900 */
[C---:B------:R-:W-:Y:S01]  /*1cf0*/  VIADD R32, R107.reuse, 0x1 ;  /* 0x000000016b207836 */ /* 0x040fe20000000000 */
[C---:B------:R-:W-:Y:S02]  /*1d00*/  IADD3 R33, PT, PT, R107.reuse, 0x2, RZ ;  /* 0x000000026b217810 */ /* 0x040fe40007ffe0ff */
[----:B------:R-:W-:Y:S02]  /*1d10*/  SHF.R.S32.HI R0, RZ, 0x1f, R107 ;  /* 0x0000001fff007819 */ /* 0x000fe4000001146b */
[----:B------:R-:W-:Y:S02]  /*1d20*/  ISETP.GE.AND P5, PT, R32, UR7, PT ;  /* 0x0000000720007c0c */ /* 0x000fe4000bfa6270 */
[----:B------:R-:W-:Y:S02]  /*1d30*/  IADD3 R29, P2, PT, R107, R38, RZ ;  /* 0x000000266b1d7210 */ /* 0x000fe40007f5e0ff */
[----:B------:R-:W-:-:S02]  /*1d40*/  ISETP.GE.OR P6, PT, R106, UR6, P5 ;  /* 0x000000066a007c0c */ /* 0x000fc4000afc6670 */
[----:B------:R-:W-:Y:S02]  /*1d50*/  ISETP.GE.AND P0, PT, R33, UR7, PT ;  /* 0x0000000721007c0c */ /* 0x000fe4000bf06270 */
[----:B------:R-:W-:Y:S02]  /*1d60*/  LEA.HI.X.SX32 R34, R38, R0, 0x1, P2 ;  /* 0x0000000026227211 */ /* 0x000fe400010f0eff */
[C---:B--2---:R-:W-:Y:S02]  /*1d70*/  LEA R28, P2, R29.reuse, UR4, 0x2 ;  /* 0x000000041d1c7c11 */ /* 0x044fe4000f8410ff */
[----:B------:R-:W-:Y:S02]  /*1d80*/  ISETP.GE.OR P4, PT, R106, UR6, P0 ;  /* 0x000000066a007c0c */ /* 0x000fe40008786670 */
[----:B------:R-:W-:Y:S01]  /*1d90*/  LEA.HI.X R29, R29, UR5, R34, 0x2, P2 ;  /* 0x000000051d1d7c11 */ /* 0x000fe200090f1422 */
[----:B------:R-:W-:Y:S02]  /*1da0*/  VIADD R34, R107, 0x3 ;  /* 0x000000036b227836 */ /* 0x000fe40000000000 */
[----:B------:R-:W0:Y:S08]  /*1db0*/  @!P6 LDC R39, c[0x0][0x3a8] ;  /* 0x0000ea00ff27eb82 */ /* 0x000e300000000800 */
[----:B------:R-:W1:Y:S08]  /*1dc0*/  @!P4 LDC R40, c[0x0][0x3a8] ;  /* 0x0000ea00ff28cb82 */ /* 0x000e700000000800 */
[----:B------:R-:W2:Y:S01]  /*1dd0*/  @!P4 LDC R41, c[0x0][0x3a4] ;  /* 0x0000e900ff29cb82 */ /* 0x000ea20000000800 */
[----:B---3--:R-:W-:-:S04]  /*1de0*/  @P1 FMUL R26, R26, R35 ;  /* 0x000000231a1a1220 */ /* 0x008fc80000400000 */
[----:B----4-:R-:W-:-:S03]  /*1df0*/  @P1 FFMA R51, R51, R36, R26 ;  /* 0x0000002433331223 */ /* 0x010fc6000000001a */
[----:B------:R-:W3:Y:S02]  /*1e00*/  @!P6 LDC R36, c[0x0][0x3a4] ;  /* 0x0000e900ff24eb82 */ /* 0x000ee40000000800 */
[----:B------:R4:W-:Y:S04]  /*1e10*/  @P1 STG.E desc[UR12][R30.64], R51 ;  /* 0x000000331e001986 */ /* 0x0009e8000c10190c */
[----:B------:R-:W0:Y:S04]  /*1e20*/  @!P6 LDG.E R26, desc[UR12][R28.64+0x4] ;  /* 0x0000040c1c1ae981 */ /* 0x000e28000c1e1900 */
[----:B------:R-:W1:Y:S01]  /*1e30*/  @!P4 LDG.E R35, desc[UR12][R28.64+0x8] ;  /* 0x0000080c1c23c981 */ /* 0x000e62000c1e1900 */
[----:B------:R-:W-:-:S04]  /*1e40*/  ISETP.GE.AND P1, PT, R34, UR7, PT ;  /* 0x0000000722007c0c */ /* 0x000fc8000bf26270 */
[----:B------:R-:W-:-:S13]  /*1e50*/  ISETP.GE.OR P3, PT, R106, UR6, P1 ;  /* 0x000000066a007c0c */ /* 0x000fda0008f66670 */
[----:B------:R-:W2:Y:S01]  /*1e60*/  @!P3 LDG.E R37, desc[UR12][R28.64+0xc] ;  /* 0x00000c0c1c25b981 */ /* 0x000ea2000c1e1900 */
[----:B------:R-:W-:Y:S01]  /*1e70*/  ISETP.GE.AND P2, PT, R106, UR6, PT ;  /* 0x000000066a007c0c */ /* 0x000fe2000bf46270 */
[----:B----4-:R-:W4:Y:S01]  /*1e80*/  @!P3 LDC R30, c[0x0][0x3a4] ;  /* 0x0000e900ff1ebb82 */ /* 0x010f220000000800 */
[----:B------:R-:W-:Y:S01]  /*1e90*/  IADD3 R31, PT, PT, R107, 0x6, RZ ;  /* 0x000000066b1f7810 */ /* 0x000fe20007ffe0ff */
[----:B0-----:R-:W-:-:S04]  /*1ea0*/  @!P6 FMUL R26, R26, R39 ;  /* 0x000000271a1ae220 */ /* 0x001fc80000400000 */
[----:B---3--:R-:W-:Y:S01]  /*1eb0*/  @!P6 FFMA R49, R49, R36, R26 ;  /* 0x000000243131e223 */ /* 0x008fe2000000001a */
[----:B-1----:R-:W-:Y:S01]  /*1ec0*/  @!P4 FMUL R26, R35, R40 ;  /* 0x00000028231ac220 */ /* 0x002fe20000400000 */
[C---:B------:R-:W-:Y:S01]  /*1ed0*/  IADD3 R36, PT, PT, R107.reuse, 0x4, RZ ;  /* 0x000000046b247810 */ /* 0x040fe20007ffe0ff */
[----:B------:R-:W-:Y:S02]  /*1ee0*/  VIADD R35, R107, 0x5 ;  /* 0x000000056b237836 */ /* 0x000fe40000000000 */
[----:B------:R-:W-:Y:S01]  /*1ef0*/  @!P6 STG.E desc[UR12][R28.64+0x4], R49 ;  /* 0x000004311c00e986 */ /* 0x000fe2000c10190c */
[----:B--2---:R-:W-:Y:S01]  /*1f00*/  @!P4 FFMA R47, R47, R41, R26 ;  /* 0x000000292f2fc223 */ /* 0x004fe2000000001a */
[----:B------:R-:W-:Y:S01]  /*1f10*/  ISETP.GE.OR P6, PT, R36, UR7, P2 ;  /* 0x0000000724007c0c */ /* 0x000fe200097c6670 */
[----:B------:R-:W0:Y:S03]  /*1f20*/  @!P3 LDC R26, c[0x0][0x3a8] ;  /* 0x0000ea00ff1abb82 */ /* 0x000e260000000800 */
[----:B------:R-:W-:Y:S01]  /*1f30*/  @!P4 STG.E desc[UR12][R28.64+0x8], R47 ;  /* 0x0000082f1c00c986 */ /* 0x000fe2000c10190c */
[----:B------:R-:W-:-:S08]  /*1f40*/  ISETP.GE.OR P4, PT, R35, UR7, P2 ;  /* 0x0000000723007c0c */ /* 0x000fd00009786670 */
[----:B------:R-:W2:Y:S05]  /*1f50*/  @!P6 LDG.E R39, desc[UR12][R28.64+0x10] ;  /* 0x0000100c1c27e981 */ /* 0x000eaa000c1e1900 */
[----:B------:R-:W3:Y:S01]  /*1f60*/  @!P4 LDG.E R40, desc[UR12][R28.64+0x14] ;  /* 0x0000140c1c28c981 */ /* 0x000ee2000c1e1900 */
[----:B------:R-:W3:Y:S01]  /*1f70*/  @!P4 LDC R43, c[0x0][0x3a8] ;  /* 0x0000ea00ff2bcb82 */ /* 0x000ee20000000800 */
[----:B0-----:R-:W-:-:S07]  /*1f80*/  @!P3 FMUL R26, R37, R26 ;  /* 0x0000001a251ab220 */ /* 0x001fce0000400000 */
[----:B------:R-:W0:Y:S01]  /*1f90*/  @!P6 LDC R37, c[0x0][0x3a4] ;  /* 0x0000e900ff25eb82 */ /* 0x000e220000000800 */
[----:B----4-:R-:W-:Y:S01]  /*1fa0*/  @!P3 FFMA R45, R45, R30, R26 ;  /* 0x0000001e2d2db223 */ /* 0x010fe2000000001a */
[----:B------:R-:W-:-:S04]  /*1fb0*/  IADD3 R30, PT, PT, R107, 0x7, RZ ;  /* 0x000000076b1e7810 */ /* 0x000fc80007ffe0ff */
[----:B------:R1:W-:Y:S01]  /*1fc0*/  @!P3 STG.E desc[UR12][R28.64+0xc], R45 ;  /* 0x00000c2d1c00b986 */ /* 0x0003e2000c10190c */
[----:B------:R-:W-:Y:S01]  /*1fd0*/  ISETP.GE.OR P3, PT, R31, UR7, P2 ;  /* 0x000000071f007c0c */ /* 0x000fe20009766670 */
[----:B------:R-:W2:Y:S01]  /*1fe0*/  @!P6 LDC R26, c[0x0][0x3a8] ;  /* 0x0000ea00ff1aeb82 */ /* 0x000ea20000000800 */
[----:B------:R-:W-:-:S07]  /*1ff0*/  ISETP.GE.OR P2, PT, R30, UR7, P2 ;  /* 0x000000071e007c0c */ /* 0x000fce0009746670 */
[----:B------:R-:W4:Y:S04]  /*2000*/  @!P4 LDC R44, c[0x0][0x3a4] ;  /* 0x0000e900ff2ccb82 */ /* 0x000f280000000800 */
[----:B------:R-:W4:Y:S04]  /*2010*/  @!P3 LDG.E R41, desc[UR12][R28.64+0x18] ;  /* 0x0000180c1c29b981 */ /* 0x000f28000c1e1900 */
[----:B------:R-:W4:Y:S01]  /*2020*/  @!P2 LDG.E R42, desc[UR12][R28.64+0x1c] ;  /* 0x00001c0c1c2aa981 */ /* 0x000f22000c1e1900 */
[----:B-1----:R-:W1:Y:S08]  /*2030*/  @!P2 LDC R45, c[0x0][0x3a8] ;  /* 0x0000ea00ff2dab82 */ /* 0x002e700000000800 */
[----:B------:R-:W1:Y:S01]  /*2040*/  @!P2 LDC R46, c[0x0][0x3a4] ;  /* 0x0000e900ff2eab82 */ /* 0x000e620000000800 */
[----:B--2---:R-:W-:-:S04]  /*2050*/  @!P6 FMUL R26, R39, R26 ;  /* 0x0000001a271ae220 */ /* 0x004fc80000400000 */
[----:B0-----:R-:W-:Y:S01]  /*2060*/  @!P6 FFMA R37, R27, R37, R26 ;  /* 0x000000251b25e223 */ /* 0x001fe2000000001a */
[----:B---3--:R-:W-:Y:S01]  /*2070*/  @!P4 FMUL R27, R40, R43 ;  /* 0x0000002b281bc220 */ /* 0x008fe20000400000 */
[----:B------:R-:W-:Y:S01]  /*2080*/  VIADD R40, R106, 0x1 ;  /* 0x000000016a287836 */ /* 0x000fe20000000000 */
[----:B------:R-:W0:Y:S02]  /*2090*/  @!P3 LDC R43, c[0x0][0x3a4] ;  /* 0x0000e900ff2bbb82 */ /* 0x000e240000000800 */
[----:B----4-:R-:W-:Y:S01]  /*20a0*/  @!P4 FFMA R39, R24, R44, R27 ;  /* 0x0000002c1827c223 */ /* 0x010fe2000000001b */
[----:B------:R-:W-:Y:S01]  /*20b0*/  @!P6 STG.E desc[UR12][R28.64+0x10], R37 ;  /* 0x000010251c00e986 */ /* 0x000fe2000c10190c */
[----:B------:R-:W-:Y:S02]  /*20c0*/  ISETP.GE.AND P6, PT, R40, UR6, PT ;  /* 0x0000000628007c0c */ /* 0x000fe4000bfc6270 */
[----:B------:R-:W-:Y:S01]  /*20d0*/  IADD3 R24, PT, PT, R38, UR7, RZ ;  /* 0x0000000726187c10 */ /* 0x000fe2000fffe0ff */
[----:B------:R2:W-:Y:S01]  /*20e0*/  @!P4 STG.E desc[UR12][R28.64+0x14], R39 ;  /* 0x000014271c00c986 */ /* 0x0005e2000c10190c */
[----:B------:R-:W-:Y:S01]  /*20f0*/  ISETP.GE.OR P4, PT, R107, UR7, P6 ;  /* 0x000000076b007c0c */ /* 0x000fe2000b786670 */
[----:B------:R-:W3:-:S12]  /*2100*/  @!P3 LDC R44, c[0x0][0x3a8] ;  /* 0x0000ea00ff2cbb82 */ /* 0x000ed80000000800 */
[----:B------:R-:W4:Y:S08]  /*2110*/  @!P4 LDC.64 R26, c[0x0][0x390] ;  /* 0x0000e400ff1acb82 */ /* 0x000f300000000a00 */
[----:B--2---:R-:W2:Y:S01]  /*2120*/  @!P4 LDC R39, c[0x0][0x3a8] ;  /* 0x0000ea00ff27cb82 */ /* 0x004ea20000000800 */
[----:B-1----:R-:W-:Y:S01]  /*2130*/  @!P2 FMUL R37, R42, R45 ;  /* 0x0000002d2a25a220 */ /* 0x002fe20000400000 */
[----:B---3--:R-:W-:Y:S01]  /*2140*/  @!P3 FMUL R38, R41, R44 ;  /* 0x0000002c2926b220 */ /* 0x008fe20000400000 */
[----:B------:R-:W-:-:S02]  /*2150*/  @!P4 IADD3 R41, PT, PT, R107, R24, RZ ;  /* 0x000000186b29c210 */ /* 0x000fc40007ffe0ff */
[----:B------:R-:W-:Y:S01]  /*2160*/  @!P2 FFMA R37, R22, R46, R37 ;  /* 0x0000002e1625a223 */ /* 0x000fe20000000025 */
[----:B0-----:R-:W-:Y:S02]  /*2170*/  @!P3 FFMA R25, R25, R43, R38 ;  /* 0x0000002b1919b223 */ /* 0x001fe40000000026 */
[----:B------:R-:W0:Y:S02]  /*2180*/  @!P4 LDC R38, c[0x0][0x3a4] ;  /* 0x0000e900ff26cb82 */ /* 0x000e240000000800 */
[----:B------:R-:W-:Y:S01]  /*2190*/  @!P2 STG.E desc[UR12][R28.64+0x1c], R37 ;  /* 0x00001c251c00a986 */ /* 0x000fe2000c10190c */
[----:B----4-:R-:W-:-:S03]  /*21a0*/  @!P4 IMAD.WIDE R26, R41, 0x4, R26 ;  /* 0x00000004291ac825 */ /* 0x010fc600078e021a */
[----:B------:R1:W-:Y:S04]  /*21b0*/  @!P3 STG.E desc[UR12][R28.64+0x18], R25 ;  /* 0x000018191c00b986 */ /* 0x0003e8000c10190c */
[----:B------:R-:W2:Y:S01]  /*21c0*/  @!P4 LDG.E R22, desc[UR12][R26.64] ;  /* 0x0000000c1a16c981 */ /* 0x000ea2000c1e1900 */
[----:B------:R-:W-:-:S13]  /*21d0*/  ISETP.GE.OR P2, PT, R40, UR6, P5 ;  /* 0x0000000628007c0c */ /* 0x000fda000af46670 */
[----:B-1----:R-:W1:Y:S01]  /*21e0*/  @!P2 LDC R29, c[0x0][0x3a4] ;  /* 0x0000e900ff1dab82 */ /* 0x002e620000000800 */
[----:B--2---:R-:W-:-:S04]  /*21f0*/  @!P4 FMUL R22, R22, R39 ;  /* 0x000000271616c220 */ /* 0x004fc80000400000 */
[----:B0-----:R-:W-:Y:S01]  /*2200*/  @!P4 FFMA R39, R23, R38, R22 ;  /* 0x000000261727c223 */ /* 0x001fe20000000016 */
        /* <DEDUP_REMOVED lines=12> */
[----:B0-----:R-:W0:Y:S01]  /*22d0*/  @!P3 LDC R26, c[0x0][0x3a4] ;  /* 0x0000e900ff1abb82 */ /* 0x001e220000000800 */
[----:B--2---:R-:W-:Y:S01]  /*22e0*/  @!P2 FMUL R25, R25, R38 ;  /* 0x000000261919a220 */ /* 0x004fe20000400000 */
[----:B---3--:R-:W-:-:S03]  /*22f0*/  @!P4 FMUL R27, R28, R37 ;  /* 0x000000251c1bc220 */ /* 0x008fc60000400000 */
[----:B-1----:R-:W-:-:S03]  /*2300*/  @!P2 FFMA R25, R20, R29, R25 ;  /* 0x0000001d1419a223 */ /* 0x002fc60000000019 */
[----:B------:R-:W1:Y:S01]  /*2310*/  @!P3 LDC R29, c[0x0][0x3a8] ;  /* 0x0000ea00ff1dbb82 */ /* 0x000e620000000800 */
[----:B----4-:R-:W-:Y:S01]  /*2320*/  @!P4 FFMA R27, R18, R41, R27 ;  /* 0x00000029121bc223 */ /* 0x010fe2000000001b */
[----:B------:R2:W-:Y:S01]  /*2330*/  @!P2 STG.E desc[UR12][R22.64+0x4], R25 ;  /* 0x000004191600a986 */ /* 0x0005e2000c10190c */
[----:B------:R-:W-:-:S03]  /*2340*/  ISETP.GE.AND P2, PT, R36, UR7, PT ;  /* 0x0000000724007c0c */ /* 0x000fc6000bf46270 */
[----:B------:R-:W-:Y:S01]  /*2350*/  @!P4 STG.E desc[UR12][R22.64+0x8], R27 ;  /* 0x0000081b1600c986 */ /* 0x000fe2000c10190c */
[----:B------:R-:W-:-:S03]  /*2360*/  ISETP.GE.OR P4, PT, R40, UR6, P2 ;  /* 0x0000000628007c0c */ /* 0x000fc60009786670 */
[----:B------:R-:W1:Y:S10]  /*2370*/  @!P3 LDG.E R18, desc[UR12][R22.64+0xc] ;  /* 0x00000c0c1612b981 */ /* 0x000e74000c1e1900 */
[----:B------:R-:W3:Y:S01]  /*2380*/  @!P4 LDG.E R20, desc[UR12][R22.64+0x10] ;  /* 0x0000100c1614c981 */ /* 0x000ee2000c1e1900 */
[----:B------:R-:W3:Y:S08]  /*2390*/  @!P4 LDC R37, c[0x0][0x3a8] ;  /* 0x0000ea00ff25cb82 */ /* 0x000ef00000000800 */
[----:B------:R-:W4:Y:S01]  /*23a0*/  @!P4 LDC R28, c[0x0][0x3a4] ;  /* 0x0000e900ff1ccb82 */ /* 0x000f220000000800 */
[----:B-1----:R-:W-:-:S04]  /*23b0*/  @!P3 FMUL R29, R18, R29 ;  /* 0x0000001d121db220 */ /* 0x002fc80000400000 */
[----:B0-----:R-:W-:-:S05]  /*23c0*/  @!P3 FFMA R29, R16, R26, R29 ;  /* 0x0000001a101db223 */ /* 0x001fca000000001d */
        /* <DEDUP_REMOVED lines=64> */
[----:B------:R-:W-:Y:S01]  /*27d0*/  @!P4 STG.E desc[UR12][R16.64+0xc], R11 ;  /* 0x00000c0b1000c986 */ /* 0x000fe2000c10190c */
[----:B------:R-:W-:-:S09]  /*27e0*/  ISETP.GE.OR P4, PT, R25, UR6, P3 ;  /* 0x0000000619007c0c */ /* 0x000fd20009f86670 */
[----:B------:R-:W2:Y:S01]  /*27f0*/  @!P6 LDG.E R12, desc[UR12][R16.64+0x10] ;  /* 0x0000100c100ce981 */ /* 0x000ea2000c1e1900 */
[----:B-1----:R-:W2:Y:S03]  /*2800*/  @!P6 LDC R15, c[0x0][0x3a8] ;  /* 0x0000ea00ff0feb82 */ /* 0x002ea60000000800 */
[----:B------:R-:W3:Y:S05]  /*2810*/  @!P4 LDG.E R14, desc[UR12][R16.64+0x14] ;  /* 0x0000140c100ec981 */ /* 0x000eea000c1e1900 */
        /* <DEDUP_REMOVED lines=10> */
[----:B------:R-:W-:Y:S01]  /*28c0*/  ISETP.GE.OR P4, PT, R25, UR6, P6 ;  /* 0x0000000619007c0c */ /* 0x000fe2000b786670 */
[----:B------:R-:W-:Y:S01]  /*28d0*/  VIADD R34, R24, UR7 ;  /* 0x0000000718227c36 */ /* 0x000fe20008000000 */
[----:B0-----:R-:W-:-:S11]  /*28e0*/  P2R R9, PR, RZ, 0x40 ;  /* 0x00000040ff097803 */ /* 0x001fd60000000000 */
[----:B------:R-:W2:Y:S01]  /*28f0*/  @!P4 LDG.E R11, desc[UR12][R16.64+0x18] ;  /* 0x0000180c100bc981 */ /* 0x000ea2000c1e1900 */
[----:B------:R-:W2:Y:S01]  /*2900*/  @!P4 LDC R12, c[0x0][0x3a8] ;  /* 0x0000ea00ff0ccb82 */ /* 0x000ea20000000800 */
[----:B------:R-:W-:-:S04]  /*2910*/  IADD3 R32, PT, PT, R34, UR7, RZ ;  /* 0x0000000722207c10 */ /* 0x000fc8000fffe0ff */
[----:B------:R-:W-:-:S03]  /*2920*/  IADD3 R28, PT, PT, R32, UR7, RZ ;  /* 0x00000007201c7c10 */ /* 0x000fc6000fffe0ff */
[----:B------:R-:W0:Y:S02]  /*2930*/  @!P4 LDC R13, c[0x0][0x3a4] ;  /* 0x0000e900ff0dcb82 */ /* 0x000e240000000800 */
[----:B------:R-:W-:-:S05]  /*2940*/  VIADD R26, R28, UR7 ;  /* 0x000000071c1a7c36 */ /* 0x000fca0008000000 */
[----:B------:R-:W-:Y:S01]  /*2950*/  IADD3 R24, PT, PT, R26, UR7, RZ ;  /* 0x000000071a187c10 */ /* 0x000fe2000fffe0ff */
[----:B--2---:R-:W-:-:S04]  /*2960*/  @!P4 FMUL R12, R11, R12 ;  /* 0x0000000c0b0cc220 */ /* 0x004fc80000400000 */
[----:B0-----:R-:W-:-:S05]  /*2970*/  @!P4 FFMA R5, R5, R13, R12 ;  /* 0x0000000d0505c223 */ /* 0x001fca000000000c */
[----:B------:R0:W-:Y:S01]  /*2980*/  @!P4 STG.E desc[UR12][R16.64+0x18], R5 ;  /* 0x000018051000c986 */ /* 0x0001e2000c10190c */
[----:B------:R-:W-:-:S04]  /*2990*/  IADD3 R11, P4, PT, R107, R34, RZ ;  /* 0x000000226b0b7210 */ /* 0x000fc80007f9e0ff */
[----:B------:R-:W-:Y:S02]  /*29a0*/  LEA.HI.X.SX32 R12, R34, R0, 0x1, P4 ;  /* 0x00000000220c7211 */ /* 0x000fe400020f0eff */
[----:B------:R-:W-:-:S04]  /*29b0*/  LEA R22, P4, R11, UR4, 0x2 ;  /* 0x000000040b167c11 */ /* 0x000fc8000f8810ff */
[----:B------:R-:W-:Y:S02]  /*29c0*/  LEA.HI.X R23, R11, UR5, R12, 0x2, P4 ;  /* 0x000000050b177c11 */ /* 0x000fe4000a0f140c */
[----:B-1----:R-:W-:-:S04]  /*29d0*/  IADD3 R7, P4, PT, R107, R32, RZ ;  /* 0x000000206b077210 */ /* 0x002fc80007f9e0ff */
        /* <DEDUP_REMOVED lines=78> */
[----:B------:R-:W-:Y:S01]  /*2ec0*/  @!P6 STG.E desc[UR12][R22.64+0x18], R71 ;  /* 0x000018471600e986 */ /* 0x000fe2000c10190c */
[----:B------:R-:W-:-:S13]  /*2ed0*/  ISETP.GE.OR P6, PT, R0, UR6, P4 ;  /* 0x0000000600007c0c */ /* 0x000fda000a7c6670 */
[----:B------:R-:W2:Y:S01]  /*2ee0*/  @!P6 LDG.E R0, desc[UR12][R22.64+0x1c] ;  /* 0x00001c0c1600e981 */ /* 0x000ea2000c1e1900 */
[----:B------:R-:W2:Y:S08]  /*2ef0*/  @!P6 LDC R3, c[0x0][0x3a8] ;  /* 0x0000ea00ff03eb82 */ /* 0x000eb00000000800 */
[----:B0-----:R-:W0:Y:S01]  /*2f00*/  @!P6 LDC R5, c[0x0][0x3a4] ;  /* 0x0000e900ff05eb82 */ /* 0x001e220000000800 */
[----:B--2---:R-:W-:Y:S01]  /*2f10*/  @!P6 FMUL R3, R0, R3 ;  /* 0x000000030003e220 */ /* 0x004fe20000400000 */
[----:B------:R-:W-:-:S03]  /*2f20*/  IADD3 R0, PT, PT, R106, 0x4, RZ ;  /* 0x000000046a007810 */ /* 0x000fc60007ffe0ff */
[----:B0-----:R-:W-:-:S05]  /*2f30*/  @!P6 FFMA R5, R72, R5, R3 ;  /* 0x000000054805e223 */ /* 0x001fca0000000003 */
        /* <DEDUP_REMOVED lines=230> */
.L_x_170:
[----:B------:R-:W-:Y:S05]  /*3da0*/  BSYNC.RECONVERGENT B0 ;  /* 0x0000000000007941 */ /* 0x000fea0003800200 */
.L_x_169:
        /* <DEDUP_REMOVED lines=22> */
.L_x_171:
        /* <DEDUP_REMOVED lines=15> */
.L_x_841:


//--------------------- .text._Z17sgemm_warp_tilingILi64ELi64ELi8ELi32ELi64ELi8ELi8EEvPKfS1_Pfiiiff --------------------------
	.section	.text._Z17sgemm_warp_tilingILi64ELi64ELi8ELi32ELi64ELi8ELi8EEvPKfS1_Pfiiiff,"ax",@progbits
	.align	128
        .global         _Z17sgemm_warp_tilingILi64ELi64ELi8ELi32ELi64ELi8ELi8EEvPKfS1_Pfiiiff
        .type           _Z17sgemm_warp_tilingILi64ELi64ELi8ELi32ELi64ELi8ELi8EEvPKfS1_Pfiiiff,@function
        .size           _Z17sgemm_warp_tilingILi64ELi64ELi8ELi32ELi64ELi8ELi8EEvPKfS1_Pfiiiff,(.L_x_842 - _Z17sgemm_warp_tilingILi64ELi64ELi8ELi32ELi64ELi8ELi8EEvPKfS1_Pfiiiff)
        .other          _Z17sgemm_warp_tilingILi64ELi64ELi8ELi32ELi64ELi8ELi8EEvPKfS1_Pfiiiff,@"STO_CUDA_ENTRY STV_DEFAULT"
_Z17sgemm_warp_tilingILi64ELi64ELi8ELi32ELi64ELi8ELi8EEvPKfS1_Pfiiiff:
.text._Z17sgemm_warp_tilingILi64ELi64ELi8ELi32ELi64ELi8ELi8EEvPKfS1_Pfiiiff:
[----:B------:R-:W-:Y:S01]  /*0000*/  LDC R1, c[0x0][0x37c] ;  /* 0x0000df00ff017b82 */ /* 0x000fe20000000800 */
[----:B------:R-:W0:Y:S01]  /*0010*/  S2R R109, SR_TID.X ;  /* 0x00000000006d7919 */ /* 0x000e220000002100 */
[----:B------:R-:W0:Y:S06]  /*0020*/  LDCU UR4, c[0x0][0x360] ;  /* 0x00006c00ff0477ac */ /* 0x000e2c0008000800 */
[----:B------:R-:W1:Y:S01]  /*0030*/  LDC R106, c[0x0][0x364] ;  /* 0x0000d900ff6a7b82 */ /* 0x000e620000000800 */
[----:B------:R-:W-:Y:S01]  /*0040*/  HFMA2 R105, -RZ, RZ, 0, 0 ;  /* 0x00000000ff697431 */ /* 0x000fe200000001ff */
[----:B------:R-:W0:Y:S01]  /*0050*/  S2R R0, SR_TID.Y ;  /* 0x0000000000007919 */ /* 0x000e220000002200 */
[----:B------:R-:W2:Y:S01]  /*0060*/  LDCU UR7, c[0x0][0x3a0] ;  /* 0x00007400ff0777ac */ /* 0x000ea20008000800 */
[----:B------:R-:W-:Y:S01]  /*0070*/  HFMA2 R49, -RZ, RZ, 0, 0 ;  /* 0x00000000ff317431 */ /* 0x000fe200000001ff */
[----:B------:R-:W-:-:S02]  /*0080*/  CS2R R100, SRZ ;  /* 0x0000000000647805 */ /* 0x000fc4000001ff00 */
[----:B------:R-:W-:Y:S01]  /*0090*/  CS2R R98, SRZ ;  /* 0x0000000000627805 */ /* 0x000fe2000001ff00 */
[----:B------:R-:W-:Y:S01]  /*00a0*/  IMAD.MOV.U32 R103, RZ, RZ, RZ ;  /* 0x000000ffff677224 */ /* 0x000fe200078e00ff */
[----:B------:R-:W3:Y:S01]  /*00b0*/  S2UR UR5, SR_CTAID.X ;  /* 0x00000000000579c3 */ /* 0x000ee20000002500 */
        /* <DEDUP_REMOVED lines=12> */
[----:B--2---:R-:W-:Y:S01]  /*0180*/  UISETP.GE.AND UP0, UPT, UR7, -0x6, UPT ;  /* 0xfffffffa0700788c */ /* 0x004fe2000bf06270 */
        /* <DEDUP_REMOVED lines=12> */
[----:B0-----:R-:W-:Y:S01]  /*0250*/  IMAD R109, R0, UR4, R109 ;  /* 0x00000004006d7c24 */ /* 0x001fe2000f8e026d */
[----:B------:R-:W-:Y:S01]  /*0260*/  CS2R R22, SRZ ;  /* 0x0000000000167805 */ /* 0x000fe2000001ff00 */
[----:B------:R-:W0:Y:S01]  /*0270*/  S2R R0, SR_CTAID.Y ;  /* 0x0000000000007919 */ /* 0x000e220000002600 */
[----:B------:R-:W-:Y:S02]  /*0280*/  CS2R R24, SRZ ;  /* 0x0000000000187805 */ /* 0x000fe4000001ff00 */
[----:B------:R-:W-:Y:S02]  /*0290*/  CS2R R26, SRZ ;  /* 0x00000000001a7805 */ /* 0x000fe4000001ff00 */
[----:B------:R-:W-:Y:S01]  /*02a0*/  SHF.R.U32.HI R104, RZ, 0x3, R109 ;  /* 0x00000003ff687819 */ /* 0x000fe2000001166d */
[----:B------:R-:W-:Y:S01]  /*02b0*/  IMAD.MOV.U32 R47, RZ, RZ, RZ ;  /* 0x000000ffff2f7224 */ /* 0x000fe200078e00ff */
[----:B------:R-:W-:Y:S01]  /*02c0*/  MOV R45, RZ ;  /* 0x000000ff002d7202 */ /* 0x000fe20000000f00 */
[----:B------:R-:W-:Y:S01]  /*02d0*/  IMAD.MOV.U32 R51, RZ, RZ, RZ ;  /* 0x000000ffff337224 */ /* 0x000fe200078e00ff */
[C---:B------:R-:W-:Y:S01]  /*02e0*/  LOP3.LUT R107, R109.reuse, 0x3ffe0, RZ, 0xc0, !PT ;  /* 0x0003ffe06d6b7812 */ /* 0x040fe200078ec0ff */
[----:B-1----:R-:W-:Y:S01]  /*02f0*/  IMAD R106, R106, UR4, RZ ;  /* 0x000000046a6a7c24 */ /* 0x002fe2000f8e02ff */
[----:B------:R-:W-:Y:S01]  /*0300*/  LOP3.LUT R102, R109, 0x7, RZ, 0xc0, !PT ;  /* 0x000000076d667812 */ /* 0x000fe200078ec0ff */
[----:B------:R-:W1:Y:S01]  /*0310*/  LDCU.64 UR12, c[0x0][0x358] ;  /* 0x00006b00ff0c77ac */ /* 0x000e620008000a00 */
[----:B------:R-:W-:Y:S01]  /*0320*/  LOP3.LUT R104, R104, 0x3, RZ, 0xc0, !PT ;  /* 0x0000000368687812 */ /* 0x000fe200078ec0ff */
[----:B---3--:R-:W-:Y:S01]  /*0330*/  USHF.L.U32 UR5, UR5, 0x6, URZ ;  /* 0x0000000605057899 */ /* 0x008fe200080006ff */
[----:B------:R-:W-:Y:S11]  /*0340*/  BRA.U !UP0, `(.L_x_172) ;  /* 0x00000019081c7547 */ /* 0x000ff6000b800000 */
[----:B------:R-:W2:Y:S01]  /*0350*/  I2F.U32.RP R30, R106 ;  /* 0x0000006a001e7306 */ /* 0x000ea20000209000 */
[----:B------:R-:W-:Y:S01]  /*0360*/  IADD3 R44, PT, PT, R109, R106, RZ ;  /* 0x0000006a6d2c7210 */ /* 0x000fe20007ffe0ff */
[----:B------:R-:W-:Y:S01]  /*0370*/  IMAD.MOV R33, RZ, RZ, -R106 ;  /* 0x000000ffff217224 */ /* 0x000fe200078e0a6a */
[----:B------:R-:W3:Y:S01]  /*0380*/  S2UR UR6, SR_CgaCtaId ;  /* 0x00000000000679c3 */ /* 0x000ee20000008800 */
[----:B------:R-:W-:Y:S01]  /*0390*/  UMOV UR4, 0x400 ;  /* 0x0000040000047882 */ /* 0x000fe20000000000 */
[----:B------:R-:W-:Y:S01]  /*03a0*/  ISETP.GE.U32.AND P0, PT, R44, 0x80, PT ;  /* 0x000000802c00780c */ /* 0x000fe20003f06070 */
[----:B------:R-:W-:Y:S01]  /*03b0*/  IMAD.IADD R53, R106, 0x1, R44 ;  /* 0x000000016a357824 */ /* 0x000fe200078e022c */
[C---:B------:R-:W-:Y:S01]  /*03c0*/  VIMNMX.U32 R31, PT, PT, R44.reuse, 0x80, !PT ;  /* 0x000000802c1f7848 */ /* 0x040fe20007fe0000 */
[----:B------:R-:W-:Y:S01]  /*03d0*/  IMAD.SHL.U32 R32, R44, 0x4, RZ ;  /* 0x000000042c207824 */ /* 0x000fe200078e00ff */
[----:B------:R-:W-:Y:S01]  /*03e0*/  SEL R62, RZ, 0x1, P0 ;  /* 0x00000001ff3e7807 */ /* 0x000fe20000000000 */
[----:B------:R-:W-:Y:S01]  /*03f0*/  IMAD R63, R104, 0x8, R107 ;  /* 0x00000008683f7824 */ /* 0x000fe200078e026b */
[----:B------:R-:W-:Y:S01]  /*0400*/  SHF.L.U32 R34, R44, 0xa, RZ ;  /* 0x0000000a2c227819 */ /* 0x000fe200000006ff */
[----:B------:R-:W-:Y:S01]  /*0410*/  IMAD.MOV.U32 R100, RZ, RZ, RZ ;  /* 0x000000ffff647224 */ /* 0x000fe200078e00ff */
[----:B------:R-:W-:Y:S01]  /*0420*/  IADD3 R31, PT, PT, R31, -R44, -R62 ;  /* 0x8000002c1f1f7210 */ /* 0x000fe20007ffe83e */
[----:B--2---:R-:W2:Y:S01]  /*0430*/  MUFU.RCP R30, R30 ;  /* 0x0000001e001e7308 */ /* 0x004ea20000001000 */
[----:B------:R-:W-:-:S02]  /*0440*/  LOP3.LUT R34, R34, 0x400, RZ, 0xc0, !PT ;  /* 0x0000040022227812 */ /* 0x000fc400078ec0ff */
[--C-:B------:R-:W-:Y:S02]  /*0450*/  SHF.R.U32.HI R37, RZ, 0x1, R44.reuse ;  /* 0x00000001ff257819 */ /* 0x100fe4000001162c */
[----:B------:R-:W-:Y:S02]  /*0460*/  ISETP.NE.U32.AND P2, PT, R106, RZ, PT ;  /* 0x000000ff6a00720c */ /* 0x000fe40003f45070 */
[----:B------:R-:W-:Y:S01]  /*0470*/  SHF.R.U32.HI R61, RZ, 0x1, R53 ;  /* 0x00000001ff3d7819 */ /* 0x000fe20000011635 */
[----:B0-----:R-:W-:Y:S01]  /*0480*/  IMAD R39, R0, 0x40, R37 ;  /* 0x0000004000277824 */ /* 0x001fe200078e0225 */
[----:B------:R-:W-:Y:S02]  /*0490*/  SHF.R.U32.HI R55, RZ, 0x4, R44 ;  /* 0x00000004ff377819 */ /* 0x000fe4000001162c */
[----:B------:R-:W-:Y:S01]  /*04a0*/  SHF.R.U32.HI R54, RZ, 0x4, R109 ;  /* 0x00000004ff367819 */ /* 0x000fe2000001166d */
[----:B---3--:R-:W-:Y:S01]  /*04b0*/  ULEA UR8, UR6, UR4, 0x18 ;  /* 0x0000000406087291 */ /* 0x008fe2000f8ec0ff */
[----:B------:R-:W-:Y:S01]  /*04c0*/  SHF.R.U32.HI R59, RZ, 0x4, R53 ;  /* 0x00000004ff3b7819 */ /* 0x000fe20000011635 */
[----:B------:R-:W-:Y:S01]  /*04d0*/  UIADD3 UR4, UPT, UPT, UR4, 0x800, URZ ;  /* 0x0000080004047890 */ /* 0x000fe2000fffe0ff */
[----:B------:R-:W-:-:S02]  /*04e0*/  LOP3.LUT R50, R32, 0x4, RZ, 0xc0, !PT ;  /* 0x0000000420327812 */ /* 0x000fc400078ec0ff */
[----:B--2---:R-:W-:Y:S01]  /*04f0*/  IADD3 R28, PT, PT, R30, 0xffffffe, RZ ;  /* 0x0ffffffe1e1c7810 */ /* 0x004fe20007ffe0ff */
[----:B------:R-:W-:Y:S01]  /*0500*/  ULEA UR4, UR6, UR4, 0x18 ;  /* 0x0000000406047291 */ /* 0x000fe2000f8ec0ff */
[----:B------:R-:W-:Y:S01]  /*0510*/  IADD3 R34, PT, PT, R34, UR8, RZ ;  /* 0x0000000822227c10 */ /* 0x000fe2000fffe0ff */
[----:B------:R-:W-:Y:S01]  /*0520*/  IMAD R50, R39, UR7, R50 ;  /* 0x0000000727327c24 */ /* 0x000fe2000f8e0232 */
[----:B------:R0:W2:Y:S01]  /*0530*/  F2I.FTZ.U32.TRUNC.NTZ R29, R28 ;  /* 0x0000001c001d7305 */ /* 0x0000a2000021f000 */
[----:B------:R-:W-:Y:S02]  /*0540*/  LOP3.LUT R67, R32, 0x3c, RZ, 0xc0, !PT ;  /* 0x0000003c20437812 */ /* 0x000fe400078ec0ff */
[----:B------:R-:W-:Y:S01]  /*0550*/  IMAD R52, R37, 0x4, R34 ;  /* 0x0000000425347824 */ /* 0x000fe200078e0222 */
[----:B------:R-:W-:Y:S02]  /*0560*/  LEA R58, R55, UR4, 0x8 ;  /* 0x00000004373a7c11 */ /* 0x000fe4000f8e40ff */
[----:B------:R-:W-:Y:S01]  /*0570*/  LEA R57, R54, UR4, 0x8 ;  /* 0x0000000436397c11 */ /* 0x000fe2000f8e40ff */
[----:B------:R-:W-:Y:S01]  /*0580*/  VIADD R67, R67, UR5 ;  /* 0x0000000543437c36 */ /* 0x000fe20008000000 */
[----:B------:R-:W-:Y:S01]  /*0590*/  LEA R60, R59, UR4, 0x8 ;  /* 0x000000043b3c7c11 */ /* 0x000fe2000f8e40ff */
[----:B0-----:R-:W-:Y:S01]  /*05a0*/  IMAD.MOV.U32 R28, RZ, RZ, RZ ;  /* 0x000000ffff1c7224 */ /* 0x001fe200078e00ff */
[----:B------:R-:W-:Y:S01]  /*05b0*/  UIADD3 UR4, UPT, UPT, UR7, -0x1, URZ ;  /* 0xffffffff07047890 */ /* 0x000fe2000fffe0ff */
[----:B------:R-:W-:-:S02]  /*05c0*/  MOV R65, RZ ;  /* 0x000000ff00417202 */ /* 0x000fc40000000f00 */
[----:B------:R-:W-:Y:S01]  /*05d0*/  IADD3 R66, PT, PT, R106, R53, RZ ;  /* 0x000000356a427210 */ /* 0x000fe20007ffe0ff */
[----:B------:R-:W-:Y:S01]  /*05e0*/  USHF.R.S32.HI UR6, URZ, 0x1f, UR4 ;  /* 0x0000001fff067899 */ /* 0x000fe20008011404 */
[----:B--2---:R-:W-:-:S03]  /*05f0*/  IMAD R33, R33, R29, RZ ;  /* 0x0000001d21217224 */ /* 0x004fc600078e02ff */
[----:B------:R-:W-:Y:S01]  /*0600*/  ULEA.HI UR6, UR6, UR4, URZ, 0x3 ;  /* 0x0000000406067291 */ /* 0x000fe2000f8f18ff */
[----:B------:R-:W-:Y:S01]  /*0610*/  IMAD.HI.U32 R30, R29, R33, R28 ;  /* 0x000000211d1e7227 */ /* 0x000fe200078e001c */
[----:B------:R-:W-:Y:S02]  /*0620*/  SHF.R.U32.HI R33, RZ, 0x1, R109 ;  /* 0x00000001ff217819 */ /* 0x000fe4000001166d */
[----:B------:R-:W-:-:S03]  /*0630*/  USHF.R.S32.HI UR6, URZ, 0x3, UR6 ;  /* 0x00000003ff067899 */ /* 0x000fc60008011406 */
[----:B------:R-:W-:Y:S01]  /*0640*/  IMAD.HI.U32 R29, R30, R31, RZ ;  /* 0x0000001f1e1d7227 */ /* 0x000fe200078e00ff */
[----:B------:R-:W-:-:S03]  /*0650*/  SHF.L.U32 R30, R109, 0xa, RZ ;  /* 0x0000000a6d1e7819 */ /* 0x000fc600000006ff */
[----:B------:R-:W-:Y:S01]  /*0660*/  IMAD R35, R0, 0x40, R33 ;  /* 0x0000004000237824 */ /* 0x000fe200078e0221 */
[----:B------:R-:W-:Y:S02]  /*0670*/  IADD3 R28, PT, PT, -R29, RZ, RZ ;  /* 0x000000ff1d1c7210 */ /* 0x000fe40007ffe1ff */
[----:B------:R-:W-:-:S03]  /*0680*/  LOP3.LUT R30, R30, 0x400, RZ, 0xc0, !PT ;  /* 0x000004001e1e7812 */ /* 0x000fc600078ec0ff */
[----:B------:R-:W-:Y:S01]  /*0690*/  IMAD R31, R106, R28, R31 ;  /* 0x0000001c6a1f7224 */ /* 0x000fe200078e021f */
[----:B------:R-:W-:Y:S01]  /*06a0*/  IADD3 R30, PT, PT, R30, UR8, RZ ;  /* 0x000000081e1e7c10 */ /* 0x000fe2000fffe0ff */
[----:B------:R-:W-:-:S03]  /*06b0*/  IMAD.SHL.U32 R28, R109, 0x4, RZ ;  /* 0x000000046d1c7824 */ /* 0x000fc600078e00ff */
[----:B------:R-:W-:Y:S02]  /*06c0*/  ISETP.GE.U32.AND P0, PT, R31, R106, PT ;  /* 0x0000006a1f00720c */ /* 0x000fe40003f06070 */
[----:B------:R-:W-:Y:S01]  /*06d0*/  LEA R48, R33, R30, 0x2 ;  /* 0x0000001e21307211 */ /* 0x000fe200078e10ff */
[----:B------:R-:W-:Y:S01]  /*06e0*/  IMAD.SHL.U32 R33, R44, 0x10, RZ ;  /* 0x000000102c217824 */ /* 0x000fe200078e00ff */
[----:B------:R-:W-:Y:S02]  /*06f0*/  SHF.L.U32 R30, R109, 0x4, RZ ;  /* 0x000000046d1e7819 */ /* 0x000fe400000006ff */
[----:B------:R-:W-:Y:S02]  /*0700*/  LOP3.LUT R46, R28, 0x4, RZ, 0xc0, !PT ;  /* 0x000000041c2e7812 */ /* 0x000fe400078ec0ff */
[----:B------:R-:W-:Y:S02]  /*0710*/  LOP3.LUT R34, R30, 0xf0, RZ, 0xc0, !PT ;  /* 0x000000f01e227812 */ /* 0x000fe400078ec0ff */
[----:B------:R-:W-:Y:S01]  /*0720*/  SHF.L.U32 R30, R53, 0x2, RZ ;  /* 0x00000002351e7819 */ /* 0x000fe200000006ff */
[----:B------:R-:W-:Y:S01]  /*0730*/  IMAD R46, R35, UR7, R46 ;  /* 0x00000007232e7c24 */ /* 0x000fe2000f8e022e */
[----:B------:R-:W-:Y:S01]  /*0740*/  LOP3.LUT R33, R33, 0xf0, RZ, 0xc0, !PT ;  /* 0x000000f021217812 */ /* 0x000fe200078ec0ff */
[----:B------:R-:W-:Y:S01]  /*0750*/  @P0 IMAD.IADD R31, R31, 0x1, -R106 ;  /* 0x000000011f1f0824 */ /* 0x000fe200078e0a6a */
[----:B------:R-:W-:Y:S01]  /*0760*/  LOP3.LUT R56, R30, 0x4, RZ, 0xc0, !PT ;  /* 0x000000041e387812 */ /* 0x000fe200078ec0ff */
[----:B------:R-:W-:Y:S01]  /*0770*/  IMAD.IADD R57, R57, 0x1, R34 ;  /* 0x0000000139397824 */ /* 0x000fe200078e0222 */
[----:B------:R-:W-:-:S02]  /*0780*/  @P0 IADD3 R29, PT, PT, R29, 0x1, RZ ;  /* 0x000000011d1d0810 */ /* 0x000fc40007ffe0ff */
[----:B------:R-:W-:Y:S02]  /*0790*/  ISETP.GE.U32.AND P1, PT, R31, R106, PT ;  /* 0x0000006a1f00720c */ /* 0x000fe40003f26070 */
[----:B------:R-:W-:Y:S02]  /*07a0*/  LEA R31, R0, R61, 0x6 ;  /* 0x0000003d001f7211 */ /* 0x000fe400078e30ff */
[----:B------:R-:W-:Y:S01]  /*07b0*/  IADD3 R58, PT, PT, R58, R33, RZ ;  /* 0x000000213a3a7210 */ /* 0x000fe20007ffe0ff */
[----:B------:R-:W-:Y:S01]  /*07c0*/  IMAD.SHL.U32 R33, R53, 0x10, RZ ;  /* 0x0000001035217824 */ /* 0x000fe200078e00ff */
[----:B------:R-:W-:Y:S01]  /*07d0*/  LOP3.LUT R64, R28, 0x3c, RZ, 0xc0, !PT ;  /* 0x0000003c1c407812 */ /* 0x000fe200078ec0ff */
[----:B------:R-:W-:Y:S01]  /*07e0*/  IMAD R56, R31, UR7, R56 ;  /* 0x000000071f387c24 */ /* 0x000fe2000f8e0238 */
[----:B------:R-:W-:Y:S01]  /*07f0*/  LOP3.LUT R68, R30, 0x3c, RZ, 0xc0, !PT ;  /* 0x0000003c1e447812 */ /* 0x000fe200078ec0ff */
[----:B------:R-:W-:Y:S01]  /*0800*/  IMAD.SHL.U32 R31, R53, 0x400, RZ ;  /* 0x00000400351f7824 */ /* 0x000fe200078e00ff */
[----:B------:R-:W-:-:S02]  /*0810*/  LOP3.LUT R33, R33, 0xf0, RZ, 0xc0, !PT ;  /* 0x000000f021217812 */ /* 0x000fc400078ec0ff */
[----:B------:R-:W-:Y:S02]  /*0820*/  IADD3 R64, PT, PT, R64, UR5, RZ ;  /* 0x0000000540407c10 */ /* 0x000fe4000fffe0ff */
[----:B------:R-:W-:Y:S02]  /*0830*/  @P1 IADD3 R29, PT, PT, R29, 0x1, RZ ;  /* 0x000000011d1d1810 */ /* 0x000fe40007ffe0ff */
[----:B------:R-:W-:Y:S02]  /*0840*/  @!P2 LOP3.LUT R29, RZ, R106, RZ, 0x33, !PT ;  /* 0x0000006aff1da212 */ /* 0x000fe400078e33ff */
[----:B------:R-:W-:Y:S02]  /*0850*/  LOP3.LUT R31, R31, 0x400, RZ, 0xc0, !PT ;  /* 0x000004001f1f7812 */ /* 0x000fe400078ec0ff */
[----:B------:R-:W-:Y:S02]  /*0860*/  IADD3 R62, PT, PT, R62, R29, RZ ;  /* 0x0000001d3e3e7210 */ /* 0x000fe40007ffe0ff */
[----:B------:R-:W-:Y:S01]  /*0870*/  IADD3 R60, PT, PT, R60, R33, RZ ;  /* 0x000000213c3c7210 */ /* 0x000fe20007ffe0ff */
[----:B------:R-:W-:Y:S01]  /*0880*/  VIADD R34, R31, UR8 ;  /* 0x000000081f227c36 */ /* 0x000fe20008000000 */
[----:B------:R-:W-:Y:S01]  /*0890*/  IADD3 R68, PT, PT, R68, UR5, RZ ;  /* 0x0000000544447c10 */ /* 0x000fe2000fffe0ff */
[----:B------:R-:W-:-:S02]  /*08a0*/  VIADD R69, R62, 0x1 ;  /* 0x000000013e457836 */ /* 0x000fc40000000000 */
[----:B------:R-:W-:-:S03]  /*08b0*/  IMAD R61, R61, 0x4, R34 ;  /* 0x000000043d3d7824 */ /* 0x000fc600078e0222 */
[----:B------:R-:W-:-:S07]  /*08c0*/  LOP3.LUT R69, R69, 0x3, RZ, 0xc0, !PT ;  /* 0x0000000345457812 */ /* 0x000fce00078ec0ff */
.L_x_184:
[----:B------:R-:W-:Y:S01]  /*08d0*/  ISETP.GT.U32.AND P0, PT, R109, 0x7f, PT ;  /* 0x0000007f6d00780c */ /* 0x000fe20003f04070 */
[----:B------:R-:W0:Y:S01]  /*08e0*/  LDCU UR4, c[0x0][0x3a0] ;  /* 0x00007400ff0477ac */ /* 0x000e220008000800 */
        /* <DEDUP_REMOVED lines=9> */
[----:B-1----:R-:W2:Y:S01]  /*0980*/  LDG.E.128.CONSTANT R28, desc[UR12][R28.64] ;  /* 0x0000000c1c1c7981 */ /* 0x002ea2000c1e9d00 */
        /* <DEDUP_REMOVED lines=25> */
.L_x_176:
[----:B01----:R-:W-:Y:S05]  /*0b20*/  BSYNC.RECONVERGENT B1 ;  /* 0x0000000000017941 */ /* 0x003fea0003800200 */
.L_x_175:
        /* <DEDUP_REMOVED lines=13> */
.L_x_179:
[----:B0-----:R-:W0:Y:S01]  /*0c00*/  LDC.64 R40, c[0x0][0x380] ;  /* 0x0000e000ff287b82 */ /* 0x001e220000000a00 */
[C---:B------:R-:W-:Y:S01]  /*0c10*/  IMAD.SHL.U32 R32, R123.reuse, 0x100, RZ ;  /* 0x000001007b207824 */ /* 0x040fe200078e00ff */
[----:B------:R-:W-:Y:S02]  /*0c20*/  LOP3.LUT R28, R123, 0x4, RZ, 0xc0, !PT ;  /* 0x000000047b1c7812 */ /* 0x000fe400078ec0ff */
[----:B------:R-:W-:Y:S02]  /*0c30*/  SHF.R.U32.HI R33, RZ, 0x1, R125 ;  /* 0x00000001ff217819 */ /* 0x000fe4000001167d */
[----:B------:R-:W-:Y:S01]  /*0c40*/  LOP3.LUT R34, R117, 0x4, RZ, 0xc0, !PT ;  /* 0x0000000475227812 */ /* 0x000fe200078ec0ff */
[----:B------:R-:W-:Y:S01]  /*0c50*/  IMAD R28, R65, 0x8, R28 ;  /* 0x00000008411c7824 */ /* 0x000fe200078e021c */
[----:B------:R-:W-:Y:S02]  /*0c60*/  SHF.R.U32.HI R116, RZ, 0x1, R115 ;  /* 0x00000001ff747819 */ /* 0x000fe40000011673 */
[----:B------:R-:W-:-:S02]  /*0c70*/  LEA R29, R0, R33, 0x6 ;  /* 0x00000021001d7211 */ /* 0x000fc400078e30ff */
[----:B------:R-:W-:Y:S01]  /*0c80*/  LOP3.LUT R35, R32, 0x400, RZ, 0xc0, !PT ;  /* 0x0000040020237812 */ /* 0x000fe200078ec0ff */
[----:B------:R-:W-:Y:S01]  /*0c90*/  IMAD R37, R0, 0x40, R116 ;  /* 0x0000004000257824 */ /* 0x000fe200078e0274 */
[----:B------:R-:W-:Y:S01]  /*0ca0*/  LEA R34, R65, R34, 0x3 ;  /* 0x0000002241227211 */ /* 0x000fe200078e18ff */
[----:B------:R-:W-:Y:S01]  /*0cb0*/  IMAD R29, R29, UR4, R28 ;  /* 0x000000041d1d7c24 */ /* 0x000fe2000f8e021c */
[----:B------:R-:W-:Y:S02]  /*0cc0*/  IADD3 R110, PT, PT, R108, R35, RZ ;  /* 0x000000236c6e7210 */ /* 0x000fe40007ffe0ff */
[----:B------:R-:W-:Y:S01]  /*0cd0*/  LOP3.LUT R32, R111, 0x4, RZ, 0xc0, !PT ;  /* 0x000000046f207812 */ /* 0x000fe200078ec0ff */
[----:B------:R-:W-:Y:S01]  /*0ce0*/  IMAD R37, R37, UR4, R34 ;  /* 0x0000000425257c24 */ /* 0x000fe2000f8e0222 */
[----:B------:R-:W-:Y:S02]  /*0cf0*/  SHF.R.U32.HI R114, RZ, 0x1, R121 ;  /* 0x00000001ff727819 */ /* 0x000fe40000011679 */
[----:B------:R-:W-:-:S02]  /*0d00*/  LOP3.LUT R34, R119, 0x4, RZ, 0xc0, !PT ;  /* 0x0000000477227812 */ /* 0x000fc400078ec0ff */
[----:B------:R-:W-:Y:S01]  /*0d10*/  SHF.R.U32.HI R112, RZ, 0x1, R113 ;  /* 0x00000001ff707819 */ /* 0x000fe20000011671 */
[----:B0-----:R-:W-:Y:S01]  /*0d20*/  IMAD.WIDE R28, R29, 0x4, R40 ;  /* 0x000000041d1c7825 */ /* 0x001fe200078e0228 */
[----:B------:R-:W-:-:S03]  /*0d30*/  LEA R32, R65, R32, 0x3 ;  /* 0x0000002041207211 */ /* 0x000fc600078e18ff */
[----:B------:R-:W-:Y:S01]  /*0d40*/  IMAD R110, R33, 0x4, R110 ;  /* 0x00000004216e7824 */ /* 0x000fe200078e026e */
[C---:B------:R-:W-:Y:S01]  /*0d50*/  LEA R33, R0.reuse, R114, 0x6 ;  /* 0x0000007200217211 */ /* 0x040fe200078e30ff */
[----:B------:R-:W-:Y:S01]  /*0d60*/  IMAD R34, R65, 0x8, R34 ;  /* 0x0000000841227824 */ /* 0x000fe200078e0222 */
[----:B------:R-:W2:Y:S01]  /*0d70*/  LDG.E.128.CONSTANT R28, desc[UR12][R28.64] ;  /* 0x0000000c1c1c7981 */ /* 0x000ea2000c1e9d00 */
[----:B------:R-:W-:Y:S02]  /*0d80*/  IMAD R39, R0, 0x40, R112 ;  /* 0x0000004000277824 */ /* 0x000fe400078e0270 */
[----:B------:R-:W-:Y:S02]  /*0d90*/  IMAD R35, R33, UR4, R32 ;  /* 0x0000000421237c24 */ /* 0x000fe4000f8e0220 */
[----:B------:R-:W-:Y:S02]  /*0da0*/  IMAD R39, R39, UR4, R34 ;  /* 0x0000000427277c24 */ /* 0x000fe4000f8e0222 */
[----:B------:R-:W-:-:S04]  /*0db0*/  IMAD.WIDE R32, R37, 0x4, R40 ;  /* 0x0000000425207825 */ /* 0x000fc800078e0228 */
[--C-:B------:R-:W-:Y:S02]  /*0dc0*/  IMAD.WIDE R36, R35, 0x4, R40.reuse ;  /* 0x0000000423247825 */ /* 0x100fe400078e0228 */
[----:B------:R-:W3:Y:S02]  /*0dd0*/  LDG.E.128.CONSTANT R32, desc[UR12][R32.64] ;  /* 0x0000000c20207981 */ /* 0x000ee4000c1e9d00 */
[----:B------:R-:W-:Y:S02]  /*0de0*/  IMAD.WIDE R40, R39, 0x4, R40 ;  /* 0x0000000427287825 */ /* 0x000fe400078e0228 */
[----:B------:R-:W4:Y:S04]  /*0df0*/  LDG.E.128.CONSTANT R36, desc[UR12][R36.64] ;  /* 0x0000000c24247981 */ /* 0x000f28000c1e9d00 */
[----:B------:R-:W5:Y:S01]  /*0e00*/  LDG.E.128.CONSTANT R40, desc[UR12][R40.64] ;  /* 0x0000000c28287981 */ /* 0x000f62000c1e9d00 */
[----:B------:R-:W-:-:S04]  /*0e10*/  SHF.L.U32 R118, R117, 0x8, RZ ;  /* 0x0000000875767819 */ /* 0x000fc800000006ff */
[----:B------:R-:W-:-:S05]  /*0e20*/  LOP3.LUT R118, R118, 0x400, RZ, 0xc0, !PT ;  /* 0x0000040076767812 */ /* 0x000fca00078ec0ff */
[----:B------:R-:W-:Y:S01]  /*0e30*/  IMAD.IADD R118, R108, 0x1, R118 ;  /* 0x000000016c767824 */ /* 0x000fe200078e0276 */
[----:B------:R-:W-:-:S04]  /*0e40*/  SHF.L.U32 R120, R119, 0x8, RZ ;  /* 0x0000000877787819 */ /* 0x000fc800000006ff */
[----:B------:R-:W-:Y:S01]  /*0e50*/  LEA R118, R116, R118, 0x2 ;  /* 0x0000007674767211 */ /* 0x000fe200078e10ff */
[----:B------:R-:W-:Y:S01]  /*0e60*/  IMAD.SHL.U32 R116, R111, 0x100, RZ ;  /* 0x000001006f747824 */ /* 0x000fe200078e00ff */
[----:B------:R-:W-:-:S04]  /*0e70*/  LOP3.LUT R120, R120, 0x400, RZ, 0xc0, !PT ;  /* 0x0000040078787812 */ /* 0x000fc800078ec0ff */
[----:B------:R-:W-:Y:S02]  /*0e80*/  LOP3.LUT R116, R116, 0x400, RZ, 0xc0, !PT ;  /* 0x0000040074747812 */ /* 0x000fe400078ec0ff */
[----:B------:R-:W-:Y:S02]  /*0e90*/  IADD3 R120, PT, PT, R108, R120, RZ ;  /* 0x000000786c787210 */ /* 0x000fe40007ffe0ff */
[--C-:B------:R-:W-:Y:S02]  /*0ea0*/  IADD3 R125, PT, PT, R106, R125, R106.reuse ;  /* 0x0000007d6a7d7210 */ /* 0x100fe40007ffe06a */
[----:B------:R-:W-:Y:S02]  /*0eb0*/  LEA R120, R112, R120, 0x2 ;  /* 0x0000007870787211 */ /* 0x000fe400078e10ff */
[----:B------:R-:W-:-:S04]  /*0ec0*/  IADD3 R125, PT, PT, R106, R125, R106 ;  /* 0x0000007d6a7d7210 */ /* 0x000fc80007ffe06a */
[----:B------:R-:W-:Y:S01]  /*0ed0*/  ISETP.GE.U32.AND P0, PT, R125, 0x80, PT ;  /* 0x000000807d00780c */ /* 0x000fe20003f06070 */
[C---:B------:R-:W-:Y:S01]  /*0ee0*/  IMAD R111, R106.reuse, 0x10, R111 ;  /* 0x000000106a6f7824 */ /* 0x040fe200078e026f */
[C---:B------:R-:W-:Y:S01]  /*0ef0*/  LEA R121, R106.reuse, R121, 0x2 ;  /* 0x000000796a797211 */ /* 0x040fe200078e10ff */
[C---:B------:R-:W-:Y:S01]  /*0f00*/  IMAD R115, R106.reuse, 0x4, R115 ;  /* 0x000000046a737824 */ /* 0x040fe200078e0273 */
[C---:B------:R-:W-:Y:S01]  /*0f10*/  LEA R117, R106.reuse, R117, 0x4 ;  /* 0x000000756a757211 */ /* 0x040fe200078e20ff */
[C---:B------:R-:W-:Y:S01]  /*0f20*/  IMAD R123, R106.reuse, 0x10, R123 ;  /* 0x000000106a7b7824 */ /* 0x040fe200078e027b */
[C---:B------:R-:W-:Y:S01]  /*0f30*/  LEA R113, R106.reuse, R113, 0x2 ;  /* 0x000000716a717211 */ /* 0x040fe200078e10ff */
[----:B------:R-:W-:Y:S01]  /*0f40*/  IMAD R119, R106, 0x10, R119 ;  /* 0x000000106a777824 */ /* 0x000fe200078e0277 */
[----:B--2---:R0:W-:Y:S02]  /*0f50*/  STS [R110+0x100], R29 ;  /* 0x0001001d6e007388 */ /* 0x0041e40000000800 */
[----:B0-----:R-:W-:-:S02]  /*0f60*/  IMAD.IADD R29, R108, 0x1, R116 ;  /* 0x000000016c1d7824 */ /* 0x001fc400078e0274 */
[----:B------:R0:W-:Y:S02]  /*0f70*/  STS [R110], R28 ;  /* 0x0000001c6e007388 */ /* 0x0001e40000000800 */
[----:B------:R-:W-:Y:S02]  /*0f80*/  IMAD R29, R114, 0x4, R29 ;  /* 0x00000004721d7824 */ /* 0x000fe400078e021d */
[----:B------:R0:W-:Y:S04]  /*0f90*/  STS [R110+0x200], R30 ;  /* 0x0002001e6e007388 */ /* 0x0001e80000000800 */
[----:B------:R0:W-:Y:S04]  /*0fa0*/  STS [R110+0x300], R31 ;  /* 0x0003001f6e007388 */ /* 0x0001e80000000800 */
[----:B---3--:R0:W-:Y:S04]  /*0fb0*/  STS [R118], R32 ;  /* 0x0000002076007388 */ /* 0x0081e80000000800 */
        /* <DEDUP_REMOVED lines=12> */
.L_x_178:
[----:B------:R-:W-:Y:S05]  /*1080*/  BSYNC.RECONVERGENT B1 ;  /* 0x0000000000017941 */ /* 0x000fea0003800200 */
.L_x_177:
[----:B------:R-:W-:Y:S01]  /*1090*/  BSSY.RECONVERGENT B1, `(.L_x_180) ;  /* 0x000001a000017945 */ /* 0x000fe20003800200 */
[----:B------:R-:W-:-:S03]  /*10a0*/  MOV R111, R109 ;  /* 0x0000006d006f7202 */ /* 0x000fc60000000f00 */
[----:B------:R-:W-:Y:S05]  /*10b0*/  @!P1 BRA `(.L_x_181) ;  /* 0x00000000005c9947 */ /* 0x000fea0003800000 */
[----:B0-----:R-:W0:Y:S01]  /*10c0*/  LDC R34, c[0x0][0x39c] ;  /* 0x0000e700ff227b82 */ /* 0x001e220000000800 */
[----:B--234-:R-:W-:-:S07]  /*10d0*/  IMAD R29, R65, 0x8, R54 ;  /* 0x00000008411d7824 */ /* 0x01cfce00078e0236 */
        /* <DEDUP_REMOVED lines=9> */
[----:B-1----:R-:W-:-:S04]  /*1170*/  IMAD R28, R65, 0x8, R55 ;  /* 0x00000008411c7824 */ /* 0x002fc800078e0237 */
        /* <DEDUP_REMOVED lines=11> */
.L_x_181:
[----:B------:R-:W-:Y:S05]  /*1230*/  BSYNC.RECONVERGENT B1 ;  /* 0x0000000000017941 */ /* 0x000fea0003800200 */
.L_x_180:
[----:B------:R-:W-:Y:S05]  /*1240*/  @!P2 BRA `(.L_x_174) ;  /* 0x000000040000a947 */ /* 0x000fea0003800000 */
[----:B01234-:R-:W0:Y:S01]  /*1250*/  S2R R29, SR_CgaCtaId ;  /* 0x00000000001d7919 */ /* 0x01fe220000008800 */
[----:B------:R-:W-:-:S05]  /*1260*/  MOV R28, 0x400 ;  /* 0x00000400001c7802 */ /* 0x000fca0000000f00 */
[----:B------:R-:W-:-:S05]  /*1270*/  VIADD R28, R28, 0x800 ;  /* 0x000008001c1c7836 */ /* 0x000fca0000000000 */
[----:B0-----:R-:W-:-:S07]  /*1280*/  LEA R108, R29, R28, 0x18 ;  /* 0x0000001c1d6c7211 */ /* 0x001fce00078ec0ff */
.L_x_182:
[C-C-:B------:R-:W-:Y:S01]  /*1290*/  IMAD.IADD R113, R106.reuse, 0x1, R111.reuse ;  /* 0x000000016a717824 */ /* 0x140fe200078e026f */
[----:B0-----:R-:W0:Y:S01]  /*12a0*/  LDC.64 R40, c[0x0][0x388] ;  /* 0x0000e200ff287b82 */ /* 0x001e220000000a00 */
        /* <DEDUP_REMOVED lines=15> */
[----:B------:R-:W-:-:S02]  /*13a0*/  SHF.R.U32.HI R116, RZ, 0x4, R117 ;  /* 0x00000004ff747819 */ /* 0x000fc40000011675 */
[----:B------:R-:W-:Y:S01]  /*13b0*/  LOP3.LUT R34, R33, 0x3c, RZ, 0xc0, !PT ;  /* 0x0000003c21227812 */ /* 0x000fe200078ec0ff */
[C---:B------:R-:W-:Y:S01]  /*13c0*/  IMAD R33, R65.reuse, 0x8, R114 ;  /* 0x0000000841217824 */ /* 0x040fe200078e0272 */
[C---:B------:R-:W-:Y:S01]  /*13d0*/  LEA R29, R65.reuse, R110, 0x3 ;  /* 0x0000006e411d7211 */ /* 0x040fe200078e18ff */
[----:B------:R-:W-:Y:S01]  /*13e0*/  IMAD R35, R65, 0x8, R116 ;  /* 0x0000000841237824 */ /* 0x000fe200078e0274 */
[----:B------:R-:W-:Y:S02]  /*13f0*/  IADD3 R30, PT, PT, R30, UR5, RZ ;  /* 0x000000051e1e7c10 */ /* 0x000fe4000fffe0ff */
[----:B------:R-:W-:Y:S01]  /*1400*/  IADD3 R32, PT, PT, R32, UR5, RZ ;  /* 0x0000000520207c10 */ /* 0x000fe2000fffe0ff */
[----:B-1----:R-:W-:Y:S01]  /*1410*/  IMAD R29, R29, UR7, R28 ;  /* 0x000000071d1d7c24 */ /* 0x002fe2000f8e021c */
[----:B------:R-:W-:Y:S01]  /*1420*/  IADD3 R34, PT, PT, R34, UR5, RZ ;  /* 0x0000000522227c10 */ /* 0x000fe2000fffe0ff */
[----:B------:R-:W-:Y:S02]  /*1430*/  IMAD R31, R31, UR7, R30 ;  /* 0x000000071f1f7c24 */ /* 0x000fe4000f8e021e */
[----:B------:R-:W-:-:S02]  /*1440*/  IMAD R37, R33, UR7, R32 ;  /* 0x0000000721257c24 */ /* 0x000fc4000f8e0220 */
[----:B------:R-:W-:Y:S02]  /*1450*/  IMAD R35, R35, UR7, R34 ;  /* 0x0000000723237c24 */ /* 0x000fe4000f8e0222 */
[----:B0-----:R-:W-:-:S04]  /*1460*/  IMAD.WIDE R28, R29, 0x4, R40 ;  /* 0x000000041d1c7825 */ /* 0x001fc800078e0228 */
[--C-:B------:R-:W-:Y:S02]  /*1470*/  IMAD.WIDE R32, R31, 0x4, R40.reuse ;  /* 0x000000041f207825 */ /* 0x100fe400078e0228 */
[----:B------:R-:W2:Y:S02]  /*1480*/  LDG.E.128.CONSTANT R28, desc[UR12][R28.64] ;  /* 0x0000000c1c1c7981 */ /* 0x000ea4000c1e9d00 */
[----:B------:R-:W-:-:S04]  /*1490*/  IMAD.WIDE R36, R37, 0x4, R40 ;  /* 0x0000000425247825 */ /* 0x000fc800078e0228 */
[----:B------:R-:W-:Y:S02]  /*14a0*/  IMAD.WIDE R40, R35, 0x4, R40 ;  /* 0x0000000423287825 */ /* 0x000fe400078e0228 */
[----:B------:R-:W3:Y:S04]  /*14b0*/  LDG.E.128.CONSTANT R32, desc[UR12][R32.64] ;  /* 0x0000000c20207981 */ /* 0x000ee8000c1e9d00 */
[----:B------:R-:W4:Y:S04]  /*14c0*/  LDG.E.128.CONSTANT R36, desc[UR12][R36.64] ;  /* 0x0000000c24247981 */ /* 0x000f28000c1e9d00 */
[----:B------:R-:W5:Y:S01]  /*14d0*/  LDG.E.128.CONSTANT R40, desc[UR12][R40.64] ;  /* 0x0000000c28287981 */ /* 0x000f62000c1e9d00 */
[----:B------:R-:W-:-:S02]  /*14e0*/  IMAD.SHL.U32 R111, R111, 0x10, RZ ;  /* 0x000000106f6f7824 */ /* 0x000fc400078e00ff */
[----:B------:R-:W-:-:S03]  /*14f0*/  IMAD R110, R110, 0x100, R108 ;  /* 0x000001006e6e7824 */ /* 0x000fc600078e026c */
[----:B------:R-:W-:Y:S01]  /*1500*/  LOP3.LUT R111, R111, 0xf0, RZ, 0xc0, !PT ;  /* 0x000000f06f6f7812 */ /* 0x000fe200078ec0ff */
[----:B------:R-:W-:Y:S01]  /*1510*/  IMAD.SHL.U32 R115, R115, 0x10, RZ ;  /* 0x0000001073737824 */ /* 0x000fe200078e00ff */
[----:B------:R-:W-:-:S03]  /*1520*/  SHF.L.U32 R113, R113, 0x4, RZ ;  /* 0x0000000471717819 */ /* 0x000fc600000006ff */
[----:B------:R-:W-:Y:S02]  /*1530*/  IMAD.IADD R110, R110, 0x1, R111 ;  /* 0x000000016e6e7824 */ /* 0x000fe400078e026f */
[----:B------:R-:W-:Y:S01]  /*1540*/  IMAD.SHL.U32 R111, R117, 0x10, RZ ;  /* 0x00000010756f7824 */ /* 0x000fe200078e00ff */
[-C--:B------:R-:W-:Y:S02]  /*1550*/  LEA R112, R112, R108.reuse, 0x8 ;  /* 0x0000006c70707211 */ /* 0x080fe400078e40ff */
[----:B------:R-:W-:Y:S02]  /*1560*/  LOP3.LUT R113, R113, 0xf0, RZ, 0xc0, !PT ;  /* 0x000000f071717812 */ /* 0x000fe400078ec0ff */
[-C--:B------:R-:W-:Y:S02]  /*1570*/  LEA R114, R114, R108.reuse, 0x8 ;  /* 0x0000006c72727211 */ /* 0x080fe400078e40ff */
[----:B------:R-:W-:Y:S02]  /*1580*/  LOP3.LUT R115, R115, 0xf0, RZ, 0xc0, !PT ;  /* 0x000000f073737812 */ /* 0x000fe400078ec0ff */
[----:B------:R-:W-:-:S02]  /*1590*/  LEA R116, R116, R108, 0x8 ;  /* 0x0000006c74747211 */ /* 0x000fc400078e40ff */
        /* <DEDUP_REMOVED lines=11> */
.L_x_174:
[----:B01----:R-:W-:Y:S05]  /*1650*/  BSYNC.RECONVERGENT B0 ;  /* 0x0000000000007941 */ /* 0x003fea0003800200 */
.L_x_173:
[----:B------:R-:W0:Y:S08]  /*1660*/  S2UR UR7, SR_CgaCtaId ;  /* 0x00000000000779c3 */ /* 0x000e300000008800 */
[----:B------:R-:W-:Y:S06]  /*1670*/  BAR.SYNC.DEFER_BLOCKING 0x0 ;  /* 0x0000000000007b1d */ /* 0x000fec0000010000 */
[----:B------:R-:W-:-:S02]  /*1680*/  UMOV UR4, 0x400 ;  /* 0x0000040000047882 */ /* 0x000fc40000000000 */
[----:B------:R-:W-:Y:S02]  /*1690*/  UIADD3 UR9, UPT, UPT, UR4, 0x800, URZ ;  /* 0x0000080004097890 */ /* 0x000fe4000fffe0ff */
[----:B0-----:R-:W-:Y:S02]  /*16a0*/  ULEA UR8, UR7, UR4, 0x18 ;  /* 0x0000000407087291 */ /* 0x001fe4000f8ec0ff */
[----:B------:R-:W-:Y:S01]  /*16b0*/  ULEA UR9, UR7, UR9, 0x18 ;  /* 0x0000000907097291 */ /* 0x000fe2000f8ec0ff */
[----:B------:R-:W-:-:S11]  /*16c0*/  UMOV UR4, URZ ;  /* 0x000000ff00047c82 */ /* 0x000fd60008000000 */
.L_x_183:
        /* <DEDUP_REMOVED lines=79> */
.L_x_172:
[----:B------:R-:W2:Y:S01]  /*1bc0*/  LDCU.64 UR6, c[0x0][0x398] ;  /* 0x00007300ff0677ac */ /* 0x000ea20008000a00 */
[----:B0-----:R-:W-:Y:S02]  /*1bd0*/  LEA R107, R0, R107, 0x6 ;  /* 0x0000006b006b7211 */ /* 0x001fe400078e30ff */
[----:B------:R-:W-:Y:S01]  /*1be0*/  LEA R102, R102, UR5, 0x3 ;  /* 0x0000000566667c11 */ /* 0x000fe2000f8e18ff */
[----:B------:R-:W0:Y:S02]  /*1bf0*/  LDCU.64 UR4, c[0x0][0x390] ;  /* 0x00007200ff0477ac */ /* 0x000e240008000a00 */
[----:B------:R-:W-:Y:S01]  /*1c00*/  IMAD R104, R104, 0x8, R107 ;  /* 0x0000000868687824 */ /* 0x000fe200078e026b */
[----:B--2---:R-:W-:-:S03]  /*1c10*/  ISETP.GE.AND P1, PT, R102, UR7, PT ;  /* 0x0000000766007c0c */ /* 0x004fc6000bf26270 */
[C---:B------:R-:W-:Y:S01]  /*1c20*/  IMAD R37, R104.reuse, UR7, RZ ;  /* 0x0000000768257c24 */ /* 0x040fe2000f8e02ff */
[----:B------:R-:W-:-:S13]  /*1c30*/  ISETP.LT.AND P1, PT, R104, UR6, !P1 ;  /* 0x0000000668007c0c */ /* 0x000fda000cf21270 */
[----:B------:R-:W2:Y:S01]  /*1c40*/  @P1 LDC.64 R30, c[0x0][0x390] ;  /* 0x0000e400ff1e1b82 */ /* 0x000ea20000000a00 */
[----:B------:R-:W-:-:S07]  /*1c50*/  @P1 IADD3 R29, PT, PT, R102, R37, RZ ;  /* 0x00000025661d1210 */ /* 0x000fce0007ffe0ff */
[----:B------:R-:W3:Y:S08]  /*1c60*/  @P1 LDC R35, c[0x0][0x3a8] ;  /* 0x0000ea00ff231b82 */ /* 0x000ef00000000800 */
[----:B------:R-:W4:Y:S01]  /*1c70*/  @P1 LDC R38, c[0x0][0x3a4] ;  /* 0x0000e900ff261b82 */ /* 0x000f220000000800 */
[----:B--2---:R-:W-:-:S05]  /*1c80*/  @P1 IMAD.WIDE R30, R29, 0x4, R30 ;  /* 0x000000041d1e1825 */ /* 0x004fca00078e021e */
[----:B-1----:R-:W3:Y:S01]  /*1c90*/  @P1 LDG.E R28, desc[UR12][R30.64] ;  /* 0x0000000c1e1c1981 */ /* 0x002ee2000c1e1900 */
        /* <DEDUP_REMOVED lines=9> */
[----:B------:R-:W1:Y:S08]  /*1d30*/  @!P6 LDC R40, c[0x0][0x3a8] ;  /* 0x0000ea00ff28eb82 */ /* 0x000e700000000800 */
[----:B------:R-:W2:Y:S08]  /*1d40*/  @!P6 LDC R39, c[0x0][0x3a4] ;  /* 0x0000e900ff27eb82 */ /* 0x000eb00000000800 */
[----:B------:R-:W2:Y:S08]  /*1d50*/  @!P4 LDC R41, c[0x0][0x3a8] ;  /* 0x0000ea00ff29cb82 */ /* 0x000eb00000000800 */
[----:B------:R-:W2:Y:S01]  /*1d60*/  @!P4 LDC R42, c[0x0][0x3a4] ;  /* 0x0000e900ff2acb82 */ /* 0x000ea20000000800 */
[----:B---3--:R-:W-:Y:S01]  /*1d70*/  @P1 FMUL R34, R28, R35 ;  /* 0x000000231c221220 */ /* 0x008fe20000400000 */
[----:B0-----:R-:W-:-:S03]  /*1d80*/  LEA R28, P2, R29, UR4, 0x2 ;  /* 0x000000041d1c7c11 */ /* 0x001fc6000f8410ff */
[----:B----4-:R-:W-:Y:S01]  /*1d90*/  @P1 FFMA R51, R51, R38, R34 ;  /* 0x0000002633331223 */ /* 0x010fe20000000022 */
[----:B------:R-:W-:-:S04]  /*1da0*/  LEA.HI.X R29, R29, UR5, R36, 0x2, P2 ;  /* 0x000000051d1d7c11 */ /* 0x000fc800090f1424 */
[----:B------:R0:W-:Y:S04]  /*1db0*/  @P1 STG.E desc[UR12][R30.64], R51 ;  /* 0x000000331e001986 */ /* 0x0001e8000c10190c */
[----:B------:R-:W1:Y:S04]  /*1dc0*/  @!P6 LDG.E R35, desc[UR12][R28.64+0x4] ;  /* 0x0000040c1c23e981 */ /* 0x000e68000c1e1900 */
[----:B------:R-:W3:Y:S01]  /*1dd0*/  @!P4 LDG.E R36, desc[UR12][R28.64+0x8] ;  /* 0x0000080c1c24c981 */ /* 0x000ee2000c1e1900 */
[----:B------:R-:W-:-:S04]  /*1de0*/  IADD3 R34, PT, PT, R102, 0x3, RZ ;  /* 0x0000000366227810 */ /* 0x000fc80007ffe0ff */
[----:B------:R-:W-:-:S04]  /*1df0*/  ISETP.GE.AND P1, PT, R34, UR7, PT ;  /* 0x0000000722007c0c */ /* 0x000fc8000bf26270 */
[----:B------:R-:W-:-:S13]  /*1e00*/  ISETP.GE.OR P3, PT, R104, UR6, P1 ;  /* 0x0000000668007c0c */ /* 0x000fda0008f66670 */
[----:B------:R-:W4:Y:S01]  /*1e10*/  @!P3 LDG.E R38, desc[UR12][R28.64+0xc] ;  /* 0x00000c0c1c26b981 */ /* 0x000f22000c1e1900 */
[----:B------:R-:W-:Y:S01]  /*1e20*/  ISETP.GE.AND P2, PT, R104, UR6, PT ;  /* 0x0000000668007c0c */ /* 0x000fe2000bf46270 */
[----:B0-----:R-:W4:Y:S01]  /*1e30*/  @!P3 LDC R31, c[0x0][0x3a8] ;  /* 0x0000ea00ff1fbb82 */ /* 0x001f220000000800 */
[----:B-1----:R-:W-:Y:S01]  /*1e40*/  @!P6 FMUL R30, R35, R40 ;  /* 0x00000028231ee220 */ /* 0x002fe20000400000 */
[----:B------:R-:W-:-:S03]  /*1e50*/  VIADD R35, R102, 0x5 ;  /* 0x0000000566237836 */ /* 0x000fc60000000000 */
[----:B--2---:R-:W-:Y:S01]  /*1e60*/  @!P6 FFMA R49, R49, R39, R30 ;  /* 0x000000273131e223 */ /* 0x004fe2000000001e */
[----:B---3--:R-:W-:Y:S01]  /*1e70*/  @!P4 FMUL R30, R36, R41 ;  /* 0x00000029241ec220 */ /* 0x008fe20000400000 */
[----:B------:R-:W-:-:S03]  /*1e80*/  IADD3 R36, PT, PT, R102, 0x4, RZ ;  /* 0x0000000466247810 */ /* 0x000fc60007ffe0ff */
[----:B------:R-:W-:Y:S01]  /*1e90*/  @!P6 STG.E desc[UR12][R28.64+0x4], R49 ;  /* 0x000004311c00e986 */ /* 0x000fe2000c10190c */
[----:B------:R-:W-:Y:S01]  /*1ea0*/  @!P4 FFMA R47, R47, R42, R30 ;  /* 0x0000002a2f2fc223 */ /* 0x000fe2000000001e */
[----:B------:R-:W-:Y:S01]  /*1eb0*/  ISETP.GE.OR P6, PT, R36, UR7, P2 ;  /* 0x0000000724007c0c */ /* 0x000fe200097c6670 */
[----:B------:R-:W0:Y:S03]  /*1ec0*/  @!P3 LDC R30, c[0x0][0x3a4] ;  /* 0x0000e900ff1ebb82 */ /* 0x000e260000000800 */
[----:B------:R1:W-:Y:S01]  /*1ed0*/  @!P4 STG.E desc[UR12][R28.64+0x8], R47 ;  /* 0x0000082f1c00c986 */ /* 0x0003e2000c10190c */
[----:B------:R-:W-:-:S08]  /*1ee0*/  ISETP.GE.OR P4, PT, R35, UR7, P2 ;  /* 0x0000000723007c0c */ /* 0x000fd00009786670 */
[----:B------:R-:W2:Y:S01]  /*1ef0*/  @!P6 LDG.E R39, desc[UR12][R28.64+0x10] ;  /* 0x0000100c1c27e981 */ /* 0x000ea2000c1e1900 */
[----:B------:R-:W3:Y:S04]  /*1f00*/  @!P6 LDC R41, c[0x0][0x3a4] ;  /* 0x0000e900ff29eb82 */ /* 0x000ee80000000800 */
[----:B------:R-:W3:Y:S01]  /*1f10*/  @!P4 LDG.E R40, desc[UR12][R28.64+0x14] ;  /* 0x0000140c1c28c981 */ /* 0x000ee2000c1e1900 */
[----:B----4-:R-:W-:Y:S01]  /*1f20*/  @!P3 FMUL R38, R38, R31 ;  /* 0x0000001f2626b220 */ /* 0x010fe20000400000 */
[C---:B------:R-:W-:Y:S02]  /*1f30*/  IADD3 R31, PT, PT, R102.reuse, 0x6, RZ ;  /* 0x00000006661f7810 */ /* 0x040fe40007ffe0ff */
[----:B-1----:R-:W1:Y:S01]  /*1f40*/  @!P4 LDC R47, c[0x0][0x3a8] ;  /* 0x0000ea00ff2fcb82 */ /* 0x002e620000000800 */
[----:B0-----:R-:W-:Y:S01]  /*1f50*/  @!P3 FFMA R45, R45, R30, R38 ;  /* 0x0000001e2d2db223 */ /* 0x001fe20000000026 */
        /* <DEDUP_REMOVED lines=8> */
[----:B0-----:R-:W0:Y:S01]  /*1fe0*/  @!P3 LDC R45, c[0x0][0x3a8] ;  /* 0x0000ea00ff2dbb82 */ /* 0x001e220000000800 */
[----:B------:R-:W-:-:S07]  /*1ff0*/  IADD3 R37, PT, PT, R37, UR7, RZ ;  /* 0x0000000725257c10 */ /* 0x000fce000fffe0ff */
[----:B------:R-:W0:Y:S01]  /*2000*/  @!P2 LDC R46, c[0x0][0x3a4] ;  /* 0x0000e900ff2eab82 */ /* 0x000e220000000800 */
[----:B--2---:R-:W-:-:S04]  /*2010*/  @!P6 FMUL R38, R39, R38 ;  /* 0x000000262726e220 */ /* 0x004fc80000400000 */
[----:B---3--:R-:W-:Y:S01]  /*2020*/  @!P6 FFMA R39, R27, R41, R38 ;  /* 0x000000291b27e223 */ /* 0x008fe20000000026 */
[----:B-1----:R-:W-:Y:S01]  /*2030*/  @!P4 FMUL R27, R40, R47 ;  /* 0x0000002f281bc220 */ /* 0x002fe20000400000 */
[----:B------:R-:W-:Y:S01]  /*2040*/  VIADD R38, R104, 0x1 ;  /* 0x0000000168267836 */ /* 0x000fe20000000000 */
[----:B------:R-:W1:Y:S02]  /*2050*/  @!P3 LDC R40, c[0x0][0x3a4] ;  /* 0x0000e900ff28bb82 */ /* 0x000e640000000800 */
[----:B----4-:R-:W-:Y:S01]  /*2060*/  @!P4 FFMA R41, R26, R44, R27 ;  /* 0x0000002c1a29c223 */ /* 0x010fe2000000001b */
[----:B------:R2:W-:Y:S01]  /*2070*/  @!P6 STG.E desc[UR12][R28.64+0x10], R39 ;  /* 0x000010271c00e986 */ /* 0x0005e2000c10190c */
[----:B------:R-:W-:-:S03]  /*2080*/  ISETP.GE.AND P6, PT, R38, UR6, PT ;  /* 0x0000000626007c0c */ /* 0x000fc6000bfc6270 */
[----:B------:R-:W-:Y:S01]  /*2090*/  @!P4 STG.E desc[UR12][R28.64+0x14], R41 ;  /* 0x000014291c00c986 */ /* 0x000fe2000c10190c */
[----:B------:R-:W-:Y:S01]  /*20a0*/  ISETP.GE.OR P4, PT, R102, UR7, P6 ;  /* 0x0000000766007c0c */ /* 0x000fe2000b786670 */
[----:B------:R-:W3:-:S12]  /*20b0*/  @!P2 LDC R44, c[0x0][0x3a8] ;  /* 0x0000ea00ff2cab82 */ /* 0x000ed80000000800 */
[----:B------:R-:W4:Y:S01]  /*20c0*/  @!P4 LDC.64 R26, c[0x0][0x390] ;  /* 0x0000e400ff1acb82 */ /* 0x000f220000000a00 */
[----:B--2---:R-:W-:Y:S01]  /*20d0*/  @!P4 IADD3 R39, PT, PT, R102, R37, RZ ;  /* 0x000000256627c210 */ /* 0x004fe20007ffe0ff */
[----:B0-----:R-:W-:-:S04]  /*20e0*/  @!P3 FMUL R42, R42, R45 ;  /* 0x0000002d2a2ab220 */ /* 0x001fc80000400000 */
[----:B-1----:R-:W-:Y:S02]  /*20f0*/  @!P3 FFMA R25, R25, R40, R42 ;  /* 0x000000281919b223 */ /* 0x002fe4000000002a */
[----:B------:R-:W0:Y:S01]  /*2100*/  @!P4 LDC R40, c[0x0][0x3a4] ;  /* 0x0000e900ff28cb82 */ /* 0x000e220000000800 */
[----:B---3--:R-:W-:Y:S02]  /*2110*/  @!P2 FMUL R43, R43, R44 ;  /* 0x0000002c2b2ba220 */ /* 0x008fe40000400000 */
[----:B------:R1:W-:Y:S02]  /*2120*/  @!P3 STG.E desc[UR12][R28.64+0x18], R25 ;  /* 0x000018191c00b986 */ /* 0x0003e4000c10190c */
[----:B------:R-:W-:-:S05]  /*2130*/  @!P2 FFMA R43, R24, R46, R43 ;  /* 0x0000002e182ba223 */ /* 0x000fca000000002b */
[----:B------:R2:W-:Y:S01]  /*2140*/  @!P2 STG.E desc[UR12][R28.64+0x1c], R43 ;  /* 0x00001c2b1c00a986 */ /* 0x0005e2000c10190c */
[----:B----4-:R-:W-:Y:S02]  /*2150*/  @!P4 IMAD.WIDE R26, R39, 0x4, R26 ;  /* 0x00000004271ac825 */ /* 0x010fe400078e021a */
[----:B------:R-:W3:Y:S03]  /*2160*/  @!P4 LDC R39, c[0x0][0x3a8] ;  /* 0x0000ea00ff27cb82 */ /* 0x000ee60000000800 */
[----:B------:R-:W3:Y:S01]  /*2170*/  @!P4 LDG.E R24, desc[UR12][R26.64] ;  /* 0x0000000c1a18c981 */ /* 0x000ee2000c1e1900 */
[----:B------:R-:W-:Y:S01]  /*2180*/  ISETP.GE.OR P2, PT, R38, UR6, P5 ;  /* 0x0000000626007c0c */ /* 0x000fe2000af46670 */
[----:B---3--:R-:W-:Y:S01]  /*2190*/  @!P4 FMUL R24, R24, R39 ;  /* 0x000000271818c220 */ /* 0x008fe20000400000 */
[----:B------:R-:W-:-:S03]  /*21a0*/  IADD3 R39, P3, PT, R102, R37, RZ ;  /* 0x0000002566277210 */ /* 0x000fc60007f7e0ff */
[----:B0-----:R-:W-:Y:S01]  /*21b0*/  @!P4 FFMA R23, R23, R40, R24 ;  /* 0x000000281717c223 */ /* 0x001fe20000000018 */
[----:B------:R-:W-:Y:S02]  /*21c0*/  LEA.HI.X.SX32 R40, R37, R0, 0x1, P3 ;  /* 0x0000000025287211 */ /* 0x000fe400018f0eff */
[C---:B------:R-:W-:Y:S02]  /*21d0*/  LEA R24, P3, R39.reuse, UR4, 0x2 ;  /* 0x0000000427187c11 */ /* 0x040fe4000f8610ff */
[----:B------:R0:W-:Y:S01]  /*21e0*/  @!P4 STG.E desc[UR12][R26.64], R23 ;  /* 0x000000171a00c986 */ /* 0x0001e2000c10190c */
[C---:B------:R-:W-:Y:S02]  /*21f0*/  ISETP.GE.OR P4, PT, R38.reuse, UR6, P0 ;  /* 0x0000000626007c0c */ /* 0x040fe40008786670 */
[----:B-1----:R-:W-:Y:S02]  /*2200*/  LEA.HI.X R25, R39, UR5, R40, 0x2, P3 ;  /* 0x0000000527197c11 */ /* 0x002fe400098f1428 */
[----:B------:R-:W1:Y:S03]  /*2210*/  @!P2 LDC R39, c[0x0][0x3a8] ;  /* 0x0000ea00ff27ab82 */ /* 0x000e660000000800 */
[----:B--2---:R-:W1:Y:S05]  /*2220*/  @!P2 LDG.E R28, desc[UR12][R24.64+0x4] ;  /* 0x0000040c181ca981 */ /* 0x004e6a000c1e1900 */
        /* <DEDUP_REMOVED lines=41> */
[----:B------:R-:W-:Y:S01]  /*24c0*/  VIADD R26, R104, 0x2 ;  /* 0x00000002681a7836 */ /* 0x000fe20000000000 */
[----:B------:R-:W-:Y:S01]  /*24d0*/  IADD3 R37, PT, PT, R37, UR7, RZ ;  /* 0x0000000725257c10 */ /* 0x000fe2000fffe0ff */
        /* <DEDUP_REMOVED lines=71> */
[----:B--2---:R-:W-:Y:S02]  /*2950*/  IADD3 R7, P4, PT, R102, R11, RZ ;  /* 0x0000000b66077210 */ /* 0x004fe40007f9e0ff */
[C---:B------:R-:W-:Y:S02]  /*2960*/  IADD3 R9, PT, PT, R11.reuse, UR7, RZ ;  /* 0x000000070b097c10 */ /* 0x040fe4000fffe0ff */
[----:B------:R-:W-:Y:S02]  /*2970*/  LEA.HI.X.SX32 R14, R11, R0, 0x1, P4 ;  /* 0x000000000b0e7211 */ /* 0x000fe400020f0eff */
[----:B------:R-:W-:-:S04]  /*2980*/  LEA R22, P4, R7, UR4, 0x2 ;  /* 0x0000000407167c11 */ /* 0x000fc8000f8810ff */
[----:B------:R-:W-:Y:S02]  /*2990*/  LEA.HI.X R23, R7, UR5, R14, 0x2, P4 ;  /* 0x0000000507177c11 */ /* 0x000fe4000a0f140e */
[----:B0-----:R-:W-:Y:S01]  /*29a0*/  IADD3 R5, P4, PT, R102, R9, RZ ;  /* 0x0000000966057210 */ /* 0x001fe20007f9e0ff */
[----:B------:R-:W-:-:S03]  /*29b0*/  VIADD R7, R9, UR7 ;  /* 0x0000000709077c36 */ /* 0x000fc60008000000 */
[----:B------:R-:W-:Y:S02]  /*29c0*/  LEA.HI.X.SX32 R14, R9, R0, 0x1, P4 ;  /* 0x00000000090e7211 */ /* 0x000fe400020f0eff */
[----:B------:R-:W-:-:S04]  /*29d0*/  LEA R20, P4, R5, UR4, 0x2 ;  /* 0x0000000405147c11 */ /* 0x000fc8000f8810ff */
[----:B------:R-:W-:Y:S02]  /*29e0*/  LEA.HI.X R21, R5, UR5, R14, 0x2, P4 ;  /* 0x0000000505157c11 */ /* 0x000fe4000a0f140e */
[----:B------:R-:W-:Y:S02]  /*29f0*/  IADD3 R13, P4, PT, R102, R7, RZ ;  /* 0x00000007660d7210 */ /* 0x000fe40007f9e0ff */
[C---:B------:R-:W-:Y:S02]  /*2a00*/  IADD3 R5, PT, PT, R7.reuse, UR7, RZ ;  /* 0x0000000707057c10 */ /* 0x040fe4000fffe0ff */
        /* <DEDUP_REMOVED lines=62> */
[----:B------:R0:W-:Y:S01]  /*2df0*/  @!P6 STG.E desc[UR12][R24.64+0x14], R13 ;  /* 0x0000140d1800e986 */ /* 0x0001e2000c10190c */
[----:B------:R-:W-:-:S04]  /*2e00*/  ISETP.NE.AND P6, PT, R28, RZ, PT ;  /* 0x000000ff1c00720c */ /* 0x000fc80003fc5270 */
[----:B------:R-:W-:-:S13]  /*2e10*/  ISETP.GE.OR P6, PT, R0, UR6, P6 ;  /* 0x0000000600007c0c */ /* 0x000fda000b7c6670 */
[----:B------:R-:W3:Y:S01]  /*2e20*/  @!P6 LDG.E R2, desc[UR12][R24.64+0x18] ;  /* 0x0000180c1802e981 */ /* 0x000ee2000c1e1900 */
[----:B-1----:R-:W3:Y:S08]  /*2e30*/  @!P6 LDC R17, c[0x0][0x3a8] ;  /* 0x0000ea00ff11eb82 */ /* 0x002ef00000000800 */
        /* <DEDUP_REMOVED lines=8> */
[----:B--2---:R-:W-:-:S04]  /*2ec0*/  @!P6 FMUL R3, R0, R3 ;  /* 0x000000030003e220 */ /* 0x004fc80000400000 */
[----:B0-----:R-:W-:Y:S01]  /*2ed0*/  @!P6 FFMA R13, R70, R13, R3 ;  /* 0x0000000d460de223 */ /* 0x001fe20000000003 */
[----:B------:R-:W-:-:S04]  /*2ee0*/  IADD3 R0, PT, PT, R104, 0x4, RZ ;  /* 0x0000000468007810 */ /* 0x000fc80007ffe0ff */
[----:B------:R-:W-:Y:S01]  /*2ef0*/  @!P6 STG.E desc[UR12][R24.64+0x1c], R13 ;  /* 0x00001c0d1800e986 */ /* 0x000fe2000c10190c */
[----:B------:R-:W-:-:S04]  /*2f00*/  ISETP.NE.AND P6, PT, R16, RZ, PT ;  /* 0x000000ff1000720c */ /* 0x000fc80003fc5270 */
        /* <DEDUP_REMOVED lines=59> */
[----:B------:R-:W-:-:S04]  /*32c0*/  VIADD R0, R104, 0x5 ;  /* 0x0000000568007836 */ /* 0x000fc80000000000 */
        /* <DEDUP_REMOVED lines=36> */
[----:B-1----:R-:W0:Y:S01]  /*3510*/  @!P6 LDC R3, c[0x0][0x3a4] ;  /* 0x0000e900ff03eb82 */ /* 0x002e220000000800 */
[----:B---3--:R-:W-:-:S04]  /*3520*/  @!P6 FMUL R2, R2, R11 ;  /* 0x0000000b0202e220 */ /* 0x008fc80000400000 */
[----:B0-----:R-:W-:-:S05]  /*3530*/  @!P6 FFMA R85, R85, R3, R2 ;  /* 0x000000035555e223 */ /* 0x001fca0000000002 */
[----:B------:R-:W-:Y:S01]  /*3540*/  @!P6 STG.E desc[UR12][R20.64+0x10], R85 ;  /* 0x000010551400e986 */ /* 0x000fe2000c10190c */
[----:B------:R-:W-:-:S13]  /*3550*/  ISETP.GE.OR P6, PT, R0, UR6, P3 ;  /* 0x0000000600007c0c */ /* 0x000fda0009fc6670 */
[----:B------:R-:W3:Y:S01]  /*3560*/  @!P6 LDG.E R2, desc[UR12][R20.64+0x14] ;  /* 0x0000140c1402e981 */ /* 0x000ee2000c1e1900 */
[----:B------:R-:W3:Y:S08]  /*3570*/  @!P6 LDC R3, c[0x0][0x3a8] ;  /* 0x0000ea00ff03eb82 */ /* 0x000ef00000000800 */
        /* <DEDUP_REMOVED lines=89> */
[----:B------:R-:W1:Y:S01]  /*3b10*/  @!P6 LDG.E R0, desc[UR12][R2.64] ;  /* 0x0000000c0200e981 */ /* 0x000e62000c1e1900 */
[C---:B------:R-:W-:Y:S02]  /*3b20*/  ISETP.GE.OR P5, PT, R104.reuse, UR6, P5 ;  /* 0x0000000668007c0c */ /* 0x040fe4000afa6670 */
        /* <DEDUP_REMOVED lines=34> */
.L_x_186:
[----:B------:R-:W-:Y:S05]  /*3d50*/  BSYNC.RECONVERGENT B0 ;  /* 0x0000000000007941 */ /* 0x000fea0003800200 */
.L_x_185:
        /* <DEDUP_REMOVED lines=22> */
.L_x_187:
        /* <DEDUP_REMOVED lines=12> */
.L_x_842:


//--------------------- .text._Z17sgemm_warp_tilingILi64ELi64ELi8ELi32ELi32ELi8ELi4EEvPKfS1_Pfiiiff --------------------------
	.section	.text._Z17sgemm_warp_tilingILi64ELi64ELi8ELi32ELi32ELi8ELi4EEvPKfS1_Pfiiiff,"ax",@progbits
	.align	128
        .global         _Z17sgemm_warp_tilingILi64ELi64ELi8ELi32ELi32ELi8ELi4EEvPKfS1_Pfiiiff
        .type           _Z17sgemm_warp_tilingILi64ELi64ELi8ELi32ELi32ELi8ELi4EEvPKfS1_Pfiiiff,@function
        .size           _Z17sgemm_warp_tilingILi64ELi64ELi8ELi32ELi32ELi8ELi4EEvPKfS1_Pfiiiff,(.L_x_843 - _Z17sgemm_warp_tilingILi64ELi64ELi8ELi32ELi32ELi8ELi4EEvPKfS1_Pfiiiff)
        .other          _Z17sgemm_warp_tilingILi64ELi64ELi8ELi32ELi32ELi8ELi4EEvPKfS1_Pfiiiff,@"STO_CUDA_ENTRY STV_DEFAULT"
_Z17sgemm_warp_tilingILi64ELi64ELi8ELi32ELi32ELi8ELi4EEvPKfS1_Pfiiiff:
.text._Z17sgemm_warp_tilingILi64ELi64ELi8ELi32ELi32ELi8ELi4EEvPKfS1_Pfiiiff:
[----:B------:R-:W-:Y:S01]  /*0000*/  LDC R1, c[0x0][0x37c] ;  /* 0x0000df00ff017b82 */ /* 0x000fe20000000800 */
[----:B------:R-:W0:Y:S01]  /*0010*/  S2R R0, SR_TID.X ;  /* 0x0000000000007919 */ /* 0x000e220000002100 */
[----:B------:R-:W0:Y:S06]  /*0020*/  LDCU UR4, c[0x0][0x360] ;  /* 0x00006c00ff0477ac */ /* 0x000e2c0008000800 */
[----:B------:R-:W1:Y:S01]  /*0030*/  S2UR UR5, SR_CTAID.Y ;  /* 0x00000000000579c3 */ /* 0x000e620000002600 */
[----:B------:R-:W-:Y:S01]  /*0040*/  HFMA2 R11, -RZ, RZ, 0, 0 ;  /* 0x00000000ff0b7431 */ /* 0x000fe200000001ff */
[----:B------:R-:W0:Y:S01]  /*0050*/  S2R R3, SR_TID.Y ;  /* 0x0000000000037919 */ /* 0x000e220000002200 */
[----:B------:R-:W2:Y:S01]  /*0060*/  LDCU UR7, c[0x0][0x3a0] ;  /* 0x00007400ff0777ac */ /* 0x000ea20008000800 */
[----:B------:R-:W-:-:S02]  /*0070*/  CS2R R42, SRZ ;  /* 0x00000000002a7805 */ /* 0x000fc4000001ff00 */
[----:B------:R-:W-:Y:S02]  /*0080*/  CS2R R40, SRZ ;  /* 0x0000000000287805 */ /* 0x000fe4000001ff00 */
[----:B------:R-:W-:Y:S02]  /*0090*/  CS2R R34, SRZ ;  /* 0x0000000000227805 */ /* 0x000fe4000001ff00 */
[----:B------:R-:W-:Y:S01]  /*00a0*/  CS2R R46, SRZ ;  /* 0x00000000002e7805 */ /* 0x000fe2000001ff00 */
[----:B------:R-:W3:Y:S01]  /*00b0*/  S2UR UR6, SR_CTAID.X ;  /* 0x00000000000679c3 */ /* 0x000ee20000002500 */
[----:B------:R-:W-:Y:S02]  /*00c0*/  CS2R R38, SRZ ;  /* 0x0000000000267805 */ /* 0x000fe4000001ff00 */
[----:B------:R-:W-:Y:S02]  /*00d0*/  CS2R R36, SRZ ;  /* 0x0000000000247805 */ /* 0x000fe4000001ff00 */
[----:B------:R-:W-:-:S02]  /*00e0*/  CS2R R32, SRZ ;  /* 0x0000000000207805 */ /* 0x000fc4000001ff00 */
[----:B------:R-:W-:Y:S02]  /*00f0*/  MOV R28, RZ ;  /* 0x000000ff001c7202 */ /* 0x000fe40000000f00 */
        /* <DEDUP_REMOVED lines=8> */
[----:B--2---:R-:W-:Y:S01]  /*0180*/  UISETP.GE.AND UP0, UPT, UR7, -0x6, UPT ;  /* 0xfffffffa0700788c */ /* 0x004fe2000bf06270 */
[----:B------:R-:W2:Y:S01]  /*0190*/  LDCU.64 UR10, c[0x0][0x358] ;  /* 0x00006b00ff0a77ac */ /* 0x000ea20008000a00 */
[----:B-1----:R-:W-:Y:S02]  /*01a0*/  USHF.L.U32 UR5, UR5, 0x6, URZ ;  /* 0x0000000605057899 */ /* 0x002fe400080006ff */
[----:B---3--:R-:W-:Y:S01]  /*01b0*/  USHF.L.U32 UR6, UR6, 0x6, URZ ;  /* 0x0000000606067899 */ /* 0x008fe200080006ff */
[----:B0-----:R-:W-:-:S02]  /*01c0*/  IMAD R0, R3, UR4, R0 ;  /* 0x0000000403007c24 */ /* 0x001fc4000f8e0200 */
[----:B------:R-:W0:Y:S03]  /*01d0*/  LDC R3, c[0x0][0x364] ;  /* 0x0000d900ff037b82 */ /* 0x000e260000000800 */
[--C-:B------:R-:W-:Y:S02]  /*01e0*/  SHF.R.U32.HI R5, RZ, 0x5, R0.reuse ;  /* 0x00000005ff057819 */ /* 0x100fe40000011600 */
[--C-:B------:R-:W-:Y:S02]  /*01f0*/  SHF.R.U32.HI R7, RZ, 0x3, R0.reuse ;  /* 0x00000003ff077819 */ /* 0x100fe40000011600 */
[----:B------:R-:W-:Y:S02]  /*0200*/  SHF.R.U32.HI R2, RZ, 0x6, R0 ;  /* 0x00000006ff027819 */ /* 0x000fe40000011600 */
[----:B------:R-:W-:Y:S02]  /*0210*/  LOP3.LUT R4, R0, 0x7, RZ, 0xc0, !PT ;  /* 0x0000000700047812 */ /* 0x000fe400078ec0ff */
[----:B------:R-:W-:-:S02]  /*0220*/  LOP3.LUT R5, R5, 0x1, RZ, 0xc0, !PT ;  /* 0x0000000105057812 */ /* 0x000fc400078ec0ff */
[----:B------:R-:W-:Y:S01]  /*0230*/  LOP3.LUT R7, R7, 0x3, RZ, 0xc0, !PT ;  /* 0x0000000307077812 */ /* 0x000fe200078ec0ff */
[----:B0-----:R-:W-:Y:S01]  /*0240*/  IMAD R3, R3, UR4, RZ ;  /* 0x0000000403037c24 */ /* 0x001fe2000f8e02ff */
[----:B--2---:R-:W-:Y:S06]  /*0250*/  BRA.U !UP0, `(.L_x_188) ;  /* 0x0000001d08ac7547 */ /* 0x004fec000b800000 */
[----:B------:R-:W0:Y:S01]  /*0260*/  I2F.U32.RP R12, R3 ;  /* 0x00000003000c7306 */ /* 0x000e220000209000 */
[-C--:B------:R-:W-:Y:S01]  /*0270*/  IADD3 R6, PT, PT, R0, R3.reuse, RZ ;  /* 0x0000000300067210 */ /* 0x080fe20007ffe0ff */
[----:B------:R-:W-:Y:S01]  /*0280*/  IMAD.MOV.U32 R42, RZ, RZ, RZ ;  /* 0x000000ffff2a7224 */ /* 0x000fe200078e00ff */
[----:B------:R-:W-:Y:S02]  /*0290*/  IADD3 R15, PT, PT, RZ, -R3, RZ ;  /* 0x80000003ff0f7210 */ /* 0x000fe40007ffe0ff */
[C---:B------:R-:W-:Y:S02]  /*02a0*/  ISETP.GE.U32.AND P0, PT, R6.reuse, 0x80, PT ;  /* 0x000000800600780c */ /* 0x040fe40003f06070 */
[----:B------:R-:W-:Y:S02]  /*02b0*/  VIMNMX.U32 R13, PT, PT, R6, 0x80, !PT ;  /* 0x00000080060d7848 */ /* 0x000fe40007fe0000 */
[----:B------:R-:W-:Y:S02]  /*02c0*/  SEL R10, RZ, 0x1, P0 ;  /* 0x00000001ff0a7807 */ /* 0x000fe40000000000 */
[----:B------:R-:W-:-:S02]  /*02d0*/  ISETP.NE.U32.AND P2, PT, R3, RZ, PT ;  /* 0x000000ff0300720c */ /* 0x000fc40003f45070 */
[----:B------:R-:W-:Y:S01]  /*02e0*/  IADD3 R6, PT, PT, R13, -R6, -R10 ;  /* 0x800000060d067210 */ /* 0x000fe20007ffe80a */
[----:B------:R-:W-:Y:S01]  /*02f0*/  IMAD R13, R5, 0x8, R4 ;  /* 0x00000008050d7824 */ /* 0x000fe200078e0204 */
[----:B0-----:R-:W0:Y:S02]  /*0300*/  MUFU.RCP R12, R12 ;  /* 0x0000000c000c7308 */ /* 0x001e240000001000 */
[----:B0-----:R-:W-:Y:S01]  /*0310*/  VIADD R8, R12, 0xffffffe ;  /* 0x0ffffffe0c087836 */ /* 0x001fe20000000000 */
[----:B------:R-:W-:-:S05]  /*0320*/  LEA R12, R2, R7, 0x2 ;  /* 0x00000007020c7211 */ /* 0x000fca00078e10ff */
[----:B------:R0:W1:Y:S02]  /*0330*/  F2I.FTZ.U32.TRUNC.NTZ R9, R8 ;  /* 0x0000000800097305 */ /* 0x000064000021f000 */
[----:B0-----:R-:W-:Y:S02]  /*0340*/  IMAD.MOV.U32 R8, RZ, RZ, RZ ;  /* 0x000000ffff087224 */ /* 0x001fe400078e00ff */
[----:B-1----:R-:W-:-:S04]  /*0350*/  IMAD R15, R15, R9, RZ ;  /* 0x000000090f0f7224 */ /* 0x002fc800078e02ff */
[----:B------:R-:W-:-:S06]  /*0360*/  IMAD.HI.U32 R9, R9, R15, R8 ;  /* 0x0000000f09097227 */ /* 0x000fcc00078e0008 */
[----:B------:R-:W-:-:S05]  /*0370*/  IMAD.HI.U32 R9, R9, R6, RZ ;  /* 0x0000000609097227 */ /* 0x000fca00078e00ff */
[----:B------:R-:W-:-:S05]  /*0380*/  IADD3 R8, PT, PT, -R9, RZ, RZ ;  /* 0x000000ff09087210 */ /* 0x000fca0007ffe1ff */
[----:B------:R-:W-:Y:S01]  /*0390*/  IMAD R6, R3, R8, R6 ;  /* 0x0000000803067224 */ /* 0x000fe200078e0206 */
[----:B------:R-:W-:-:S04]  /*03a0*/  MOV R8, RZ ;  /* 0x000000ff00087202 */ /* 0x000fc80000000f00 */
[----:B------:R-:W-:-:S13]  /*03b0*/  ISETP.GE.U32.AND P0, PT, R6, R3, PT ;  /* 0x000000030600720c */ /* 0x000fda0003f06070 */
[----:B------:R-:W-:Y:S01]  /*03c0*/  @P0 IADD3 R6, PT, PT, -R3, R6, RZ ;  /* 0x0000000603060210 */ /* 0x000fe20007ffe1ff */
[----:B------:R-:W-:-:S03]  /*03d0*/  @P0 VIADD R9, R9, 0x1 ;  /* 0x0000000109090836 */ /* 0x000fc60000000000 */
[----:B------:R-:W-:-:S13]  /*03e0*/  ISETP.GE.U32.AND P1, PT, R6, R3, PT ;  /* 0x000000030600720c */ /* 0x000fda0003f26070 */
[----:B------:R-:W-:Y:S02]  /*03f0*/  @P1 IADD3 R9, PT, PT, R9, 0x1, RZ ;  /* 0x0000000109091810 */ /* 0x000fe40007ffe0ff */
[----:B------:R-:W-:-:S04]  /*0400*/  @!P2 LOP3.LUT R9, RZ, R3, RZ, 0x33, !PT ;  /* 0x00000003ff09a212 */ /* 0x000fc800078e33ff */
[----:B------:R-:W-:Y:S02]  /*0410*/  IADD3 R6, PT, PT, R10, R9, RZ ;  /* 0x000000090a067210 */ /* 0x000fe40007ffe0ff */
[----:B------:R-:W-:Y:S02]  /*0420*/  SHF.L.U32 R9, R12, 0x3, RZ ;  /* 0x000000030c097819 */ /* 0x000fe400000006ff */
[----:B------:R-:W-:-:S07]  /*0430*/  SHF.L.U32 R10, R13, 0x2, RZ ;  /* 0x000000020d0a7819 */ /* 0x000fce00000006ff */
.L_x_200:
[----:B------:R-:W-:Y:S01]  /*0440*/  ISETP.GT.U32.AND P0, PT, R0, 0x7f, PT ;  /* 0x0000007f0000780c */ /* 0x000fe20003f04070 */
[----:B------:R-:W0:Y:S01]  /*0450*/  LDCU UR7, c[0x0][0x3a0] ;  /* 0x00007400ff0777ac */ /* 0x000e220008000800 */
[----:B------:R-:W-:Y:S11]  /*0460*/  BSSY.RECONVERGENT B0, `(.L_x_189) ;  /* 0x0000118000007945 */ /* 0x000ff60003800200 */
[----:B------:R-:W-:Y:S05]  /*0470*/  @P0 BRA `(.L_x_190) ;  /* 0x0000001000580947 */ /* 0x000fea0003800000 */
[----:B------:R-:W-:Y:S01]  /*0480*/  VIADD R19, R6, 0x1 ;  /* 0x0000000106137836 */ /* 0x000fe20000000000 */
[----:B------:R-:W-:Y:S01]  /*0490*/  BSSY.RECONVERGENT B1, `(.L_x_191) ;  /* 0x0000042000017945 */ /* 0x000fe20003800200 */
[----:B------:R-:W-:-:S03]  /*04a0*/  MOV R27, R0 ;  /* 0x00000000001b7202 */ /* 0x000fc60000000f00 */
[----:B------:R-:W-:-:S04]  /*04b0*/  LOP3.LUT R19, R19, 0x3, RZ, 0xc0, !PT ;  /* 0x0000000313137812 */ /* 0x000fc800078ec0ff */
[----:B------:R-:W-:-:S13]  /*04c0*/  ISETP.NE.AND P1, PT, R19, RZ, PT ;  /* 0x000000ff1300720c */ /* 0x000fda0003f25270 */
[----:B------:R-:W-:Y:S05]  /*04d0*/  @!P1 BRA `(.L_x_192) ;  /* 0x0000000000f49947 */ /* 0x000fea0003800000 */
[----:B------:R-:W1:Y:S01]  /*04e0*/  LDC R20, c[0x0][0x3a0] ;  /* 0x0000e800ff147b82 */ /* 0x000e620000000800 */
[C---:B------:R-:W-:Y:S02]  /*04f0*/  SHF.L.U32 R12, R0.reuse, 0x2, RZ ;  /* 0x00000002000c7819 */ /* 0x040fe400000006ff */
[----:B------:R-:W-:Y:S02]  /*0500*/  LEA.HI R14, R0, UR5, RZ, 0x1f ;  /* 0x00000005000e7c11 */ /* 0x000fe4000f8ff8ff */
[----:B------:R-:W-:-:S03]  /*0510*/  LOP3.LUT R13, R12, 0x4, RZ, 0xc0, !PT ;  /* 0x000000040c0d7812 */ /* 0x000fc600078ec0ff */
[----:B------:R-:W2:Y:S02]  /*0520*/  LDC.64 R16, c[0x0][0x380] ;  /* 0x0000e000ff107b82 */ /* 0x000ea40000000a00 */
[----:B-1----:R-:W-:-:S04]  /*0530*/  IMAD R13, R14, R20, R13 ;  /* 0x000000140e0d7224 */ /* 0x002fc800078e020d */
[----:B------:R-:W-:-:S04]  /*0540*/  IMAD R13, R8, 0x8, R13 ;  /* 0x00000008080d7824 */ /* 0x000fc800078e020d */
[----:B--2---:R-:W-:-:S06]  /*0550*/  IMAD.WIDE R12, R13, 0x4, R16 ;  /* 0x000000040d0c7825 */ /* 0x004fcc00078e0210 */
[----:B------:R-:W2:Y:S01]  /*0560*/  LDG.E.128.CONSTANT R12, desc[UR10][R12.64] ;  /* 0x0000000a0c0c7981 */ /* 0x000ea2000c1e9d00 */
[----:B------:R-:W-:Y:S01]  /*0570*/  MOV R18, 0x400 ;  /* 0x0000040000127802 */ /* 0x000fe20000000f00 */
[C---:B------:R-:W-:Y:S01]  /*0580*/  IMAD.IADD R27, R0.reuse, 0x1, R3 ;  /* 0x00000001001b7824 */ /* 0x040fe200078e0203 */
[C---:B------:R-:W-:Y:S01]  /*0590*/  SHF.L.U32 R21, R0.reuse, 0xa, RZ ;  /* 0x0000000a00157819 */ /* 0x040fe200000006ff */
[----:B------:R-:W1:Y:S01]  /*05a0*/  S2R R23, SR_CgaCtaId ;  /* 0x0000000000177919 */ /* 0x000e620000008800 */
[----:B------:R-:W-:Y:S02]  /*05b0*/  SHF.L.U32 R22, R0, 0x1, RZ ;  /* 0x0000000100167819 */ /* 0x000fe400000006ff */
[----:B------:R-:W-:Y:S02]  /*05c0*/  LOP3.LUT R21, R21, 0x400, RZ, 0xc0, !PT ;  /* 0x0000040015157812 */ /* 0x000fe400078ec0ff */
[----:B------:R-:W-:Y:S02]  /*05d0*/  LOP3.LUT R22, R22, 0xfffffffc, RZ, 0xc0, !PT ;  /* 0xfffffffc16167812 */ /* 0x000fe400078ec0ff */
[----:B------:R-:W-:-:S02]  /*05e0*/  ISETP.NE.AND P0, PT, R19, 0x1, PT ;  /* 0x000000011300780c */ /* 0x000fc40003f05270 */
[----:B-1----:R-:W-:-:S04]  /*05f0*/  LEA R18, R23, R18, 0x18 ;  /* 0x0000001217127211 */ /* 0x002fc800078ec0ff */
        /* <DEDUP_REMOVED lines=13> */
[C---:B------:R-:W-:Y:S01]  /*06d0*/  IMAD.SHL.U32 R20, R27.reuse, 0x400, RZ ;  /* 0x000004001b147824 */ /* 0x040fe200078e00ff */
[----:B------:R-:W-:Y:S02]  /*06e0*/  SHF.L.U32 R22, R27, 0x1, RZ ;  /* 0x000000011b167819 */ /* 0x000fe400000006ff */
[----:B------:R-:W-:Y:S02]  /*06f0*/  ISETP.NE.AND P0, PT, R19, 0x2, PT ;  /* 0x000000021300780c */ /* 0x000fe40003f05270 */
[----:B------:R-:W-:Y:S02]  /*0700*/  LOP3.LUT R21, R20, 0x400, RZ, 0xc0, !PT ;  /* 0x0000040014157812 */ /* 0x000fe400078ec0ff */
[----:B------:R-:W-:Y:S02]  /*0710*/  LOP3.LUT R22, R22, 0xfffffffc, RZ, 0xc0, !PT ;  /* 0xfffffffc16167812 */ /* 0x000fe400078ec0ff */
[----:B------:R-:W-:-:S02]  /*0720*/  IADD3 R27, PT, PT, R3, R27, RZ ;  /* 0x0000001b031b7210 */ /* 0x000fc40007ffe0ff */
[----:B------:R-:W-:-:S05]  /*0730*/  IADD3 R21, PT, PT, R22, R18, R21 ;  /* 0x0000001216157210 */ /* 0x000fca0007ffe015 */
[----:B--2---:R2:W-:Y:S04]  /*0740*/  STS [R21], R12 ;  /* 0x0000000c15007388 */ /* 0x0045e80000000800 */
[----:B------:R2:W-:Y:S04]  /*0750*/  STS [R21+0x100], R13 ;  /* 0x0001000d15007388 */ /* 0x0005e80000000800 */
[----:B------:R2:W-:Y:S04]  /*0760*/  STS [R21+0x200], R14 ;  /* 0x0002000e15007388 */ /* 0x0005e80000000800 */
[----:B------:R2:W-:Y:S01]  /*0770*/  STS [R21+0x300], R15 ;  /* 0x0003000f15007388 */ /* 0x0005e20000000800 */
[----:B------:R-:W-:Y:S05]  /*0780*/  @!P0 BRA `(.L_x_192) ;  /* 0x0000000000488947 */ /* 0x000fea0003800000 */
[----:B------:R-:W1:Y:S01]  /*0790*/  LDCU UR4, c[0x0][0x3a0] ;  /* 0x00007400ff0477ac */ /* 0x000e620008000800 */
[----:B--2---:R-:W-:Y:S01]  /*07a0*/  IMAD.SHL.U32 R12, R27, 0x4, RZ ;  /* 0x000000041b0c7824 */ /* 0x004fe200078e00ff */
[----:B------:R-:W-:-:S04]  /*07b0*/  SHF.R.U32.HI R19, RZ, 0x1, R27 ;  /* 0x00000001ff137819 */ /* 0x000fc8000001161b */
[----:B------:R-:W-:Y:S02]  /*07c0*/  LOP3.LUT R12, R12, 0x4, RZ, 0xc0, !PT ;  /* 0x000000040c0c7812 */ /* 0x000fe400078ec0ff */
[----:B------:R-:W-:-:S05]  /*07d0*/  IADD3 R13, PT, PT, R19, UR5, RZ ;  /* 0x00000005130d7c10 */ /* 0x000fca000fffe0ff */
[----:B-1----:R-:W-:-:S05]  /*07e0*/  IMAD R13, R13, UR4, R12 ;  /* 0x000000040d0d7c24 */ /* 0x002fca000f8e020c */
[----:B------:R-:W-:-:S05]  /*07f0*/  LEA R13, R8, R13, 0x3 ;  /* 0x0000000d080d7211 */ /* 0x000fca00078e18ff */
[----:B------:R-:W-:-:S06]  /*0800*/  IMAD.WIDE R12, R13, 0x4, R16 ;  /* 0x000000040d0c7825 */ /* 0x000fcc00078e0210 */
[----:B------:R-:W2:Y:S01]  /*0810*/  LDG.E.128.CONSTANT R12, desc[UR10][R12.64] ;  /* 0x0000000a0c0c7981 */ /* 0x000ea2000c1e9d00 */
[----:B------:R-:W-:Y:S02]  /*0820*/  IMAD.SHL.U32 R16, R27, 0x400, RZ ;  /* 0x000004001b107824 */ /* 0x000fe400078e00ff */
[----:B------:R-:W-:-:S03]  /*0830*/  IMAD.IADD R27, R3, 0x1, R27 ;  /* 0x00000001031b7824 */ /* 0x000fc600078e021b */
[----:B------:R-:W-:-:S04]  /*0840*/  LOP3.LUT R17, R16, 0x400, RZ, 0xc0, !PT ;  /* 0x0000040010117812 */ /* 0x000fc800078ec0ff */
[----:B------:R-:W-:-:S04]  /*0850*/  IADD3 R18, PT, PT, R18, R17, RZ ;  /* 0x0000001112127210 */ /* 0x000fc80007ffe0ff */
[----:B------:R-:W-:-:S05]  /*0860*/  LEA R18, R19, R18, 0x2 ;  /* 0x0000001213127211 */ /* 0x000fca00078e10ff */
[----:B--2---:R3:W-:Y:S04]  /*0870*/  STS [R18], R12 ;  /* 0x0000000c12007388 */ /* 0x0047e80000000800 */
[----:B------:R3:W-:Y:S04]  /*0880*/  STS [R18+0x100], R13 ;  /* 0x0001000d12007388 */ /* 0x0007e80000000800 */
[----:B------:R3:W-:Y:S04]  /*0890*/  STS [R18+0x200], R14 ;  /* 0x0002000e12007388 */ /* 0x0007e80000000800 */
[----:B------:R3:W-:Y:S02]  /*08a0*/  STS [R18+0x300], R15 ;  /* 0x0003000f12007388 */ /* 0x0007e40000000800 */
.L_x_192:
[----:B0-----:R-:W-:Y:S05]  /*08b0*/  BSYNC.RECONVERGENT B1 ;  /* 0x0000000000017941 */ /* 0x001fea0003800200 */
.L_x_191:
[----:B------:R-:W-:Y:S01]  /*08c0*/  ISETP.GE.U32.AND P2, PT, R6, 0x3, PT ;  /* 0x000000030600780c */ /* 0x000fe20003f46070 */
[----:B------:R-:W-:-:S12]  /*08d0*/  BSSY.RECONVERGENT B1, `(.L_x_193) ;  /* 0x0000054000017945 */ /* 0x000fd80003800200 */
[----:B------:R-:W-:Y:S05]  /*08e0*/  @!P2 BRA `(.L_x_194) ;  /* 0x000000040048a947 */ /* 0x000fea0003800000 */
[----:B-123--:R-:W0:Y:S01]  /*08f0*/  S2R R12, SR_CgaCtaId ;  /* 0x00000000000c7919 */ /* 0x00ee220000008800 */
[----:B------:R-:W-:Y:S01]  /*0900*/  SHF.L.U32 R25, R27, 0x2, RZ ;  /* 0x000000021b197819 */ /* 0x000fe200000006ff */
[C-C-:B------:R-:W-:Y:S01]  /*0910*/  IMAD.IADD R20, R3.reuse, 0x1, R27.reuse ;  /* 0x0000000103147824 */ /* 0x140fe200078e021b */
[----:B------:R-:W-:Y:S01]  /*0920*/  MOV R21, 0x400 ;  /* 0x0000040000157802 */ /* 0x000fe20000000f00 */
[C---:B------:R-:W-:Y:S01]  /*0930*/  IMAD R24, R3.reuse, 0x3, R27 ;  /* 0x0000000303187824 */ /* 0x040fe200078e021b */
[C---:B------:R-:W-:Y:S01]  /*0940*/  LEA R30, R3.reuse, R27, 0x1 ;  /* 0x0000001b031e7211 */ /* 0x040fe200078e08ff */
[C---:B------:R-:W-:Y:S01]  /*0950*/  IMAD R26, R3.reuse, 0xc, R25 ;  /* 0x0000000c031a7824 */ /* 0x040fe200078e0219 */
[----:B------:R-:W-:Y:S02]  /*0960*/  LEA R23, R3, R25, 0x3 ;  /* 0x0000001903177211 */ /* 0x000fe400078e18ff */
[----:B------:R-:W-:Y:S02]  /*0970*/  SHF.L.U32 R22, R20, 0x2, RZ ;  /* 0x0000000214167819 */ /* 0x000fe400000006ff */
[----:B0-----:R-:W-:-:S07]  /*0980*/  LEA R21, R12, R21, 0x18 ;  /* 0x000000150c157211 */ /* 0x001fce00078ec0ff */
.L_x_195:
[----:B------:R-:W0:Y:S01]  /*0990*/  LDC.64 R62, c[0x0][0x380] ;  /* 0x0000e000ff3e7b82 */ /* 0x000e220000000a00 */
[C---:B------:R-:W-:Y:S02]  /*09a0*/  LOP3.LUT R13, R25.reuse, 0x4, RZ, 0xc0, !PT ;  /* 0x00000004190d7812 */ /* 0x040fe400078ec0ff */
[----:B------:R-:W-:Y:S02]  /*09b0*/  SHF.R.U32.HI R29, RZ, 0x1, R27 ;  /* 0x00000001ff1d7819 */ /* 0x000fe4000001161b */
[----:B------:R-:W-:Y:S01]  /*09c0*/  SHF.L.U32 R14, R25, 0x8, RZ ;  /* 0x00000008190e7819 */ /* 0x000fe200000006ff */
[----:B------:R-:W-:Y:S01]  /*09d0*/  IMAD R13, R8, 0x8, R13 ;  /* 0x00000008080d7824 */ /* 0x000fe200078e020d */
[----:B------:R-:W-:Y:S02]  /*09e0*/  IADD3 R12, PT, PT, R29, UR5, RZ ;  /* 0x000000051d0c7c10 */ /* 0x000fe4000fffe0ff */
[----:B------:R-:W-:Y:S02]  /*09f0*/  SHF.R.U32.HI R31, RZ, 0x1, R20 ;  /* 0x00000001ff1f7819 */ /* 0x000fe40000011614 */
[----:B------:R-:W-:Y:S01]  /*0a00*/  LOP3.LUT R14, R14, 0x400, RZ, 0xc0, !PT ;  /* 0x000004000e0e7812 */ /* 0x000fe200078ec0ff */
[----:B------:R-:W-:-:S02]  /*0a10*/  IMAD R13, R12, UR7, R13 ;  /* 0x000000070c0d7c24 */ /* 0x000fc4000f8e020d */
[----:B------:R-:W-:Y:S02]  /*0a20*/  VIADD R12, R31, UR5 ;  /* 0x000000051f0c7c36 */ /* 0x000fe40008000000 */
[----:B------:R-:W-:-:S05]  /*0a30*/  IMAD.IADD R14, R21, 0x1, R14 ;  /* 0x00000001150e7824 */ /* 0x000fca00078e020e */
[----:B------:R-:W-:Y:S01]  /*0a40*/  LEA R29, R29, R14, 0x2 ;  /* 0x0000000e1d1d7211 */ /* 0x000fe200078e10ff */
[----:B0-----:R-:W-:Y:S01]  /*0a50*/  IMAD.WIDE R16, R13, 0x4, R62 ;  /* 0x000000040d107825 */ /* 0x001fe200078e023e */
[----:B------:R-:W-:-:S04]  /*0a60*/  LOP3.LUT R13, R22, 0x4, RZ, 0xc0, !PT ;  /* 0x00000004160d7812 */ /* 0x000fc800078ec0ff */
[----:B------:R-:W-:Y:S01]  /*0a70*/  LEA R13, R8, R13, 0x3 ;  /* 0x0000000d080d7211 */ /* 0x000fe200078e18ff */
[----:B------:R-:W2:Y:S04]  /*0a80*/  LDG.E.128.CONSTANT R16, desc[UR10][R16.64] ;  /* 0x0000000a10107981 */ /* 0x000ea8000c1e9d00 */
[----:B------:R-:W-:Y:S01]  /*0a90*/  IMAD R13, R12, UR7, R13 ;  /* 0x000000070c0d7c24 */ /* 0x000fe2000f8e020d */
[----:B------:R-:W-:-:S04]  /*0aa0*/  SHF.L.U32 R12, R22, 0x8, RZ ;  /* 0x00000008160c7819 */ /* 0x000fc800000006ff */
[----:B------:R-:W-:-:S04]  /*0ab0*/  LOP3.LUT R12, R12, 0x400, RZ, 0xc0, !PT ;  /* 0x000004000c0c7812 */ /* 0x000fc800078ec0ff */
[----:B------:R-:W-:-:S05]  /*0ac0*/  IADD3 R12, PT, PT, R21, R12, RZ ;  /* 0x0000000c150c7210 */ /* 0x000fca0007ffe0ff */
[----:B------:R-:W-:Y:S02]  /*0ad0*/  IMAD R31, R31, 0x4, R12 ;  /* 0x000000041f1f7824 */ /* 0x000fe400078e020c */
[----:B------:R-:W-:-:S06]  /*0ae0*/  IMAD.WIDE R12, R13, 0x4, R62 ;  /* 0x000000040d0c7825 */ /* 0x000fcc00078e023e */
[----:B------:R-:W3:Y:S04]  /*0af0*/  LDG.E.128.CONSTANT R12, desc[UR10][R12.64] ;  /* 0x0000000a0c0c7981 */ /* 0x000ee8000c1e9d00 */
[----:B--2---:R0:W-:Y:S04]  /*0b00*/  STS [R29], R16 ;  /* 0x000000101d007388 */ /* 0x0041e80000000800 */
[----:B------:R1:W-:Y:S04]  /*0b10*/  STS [R29+0x100], R17 ;  /* 0x000100111d007388 */ /* 0x0003e80000000800 */
[----:B------:R2:W-:Y:S01]  /*0b20*/  STS [R29+0x200], R18 ;  /* 0x000200121d007388 */ /* 0x0005e20000000800 */
[----:B0-----:R-:W-:-:S02]  /*0b30*/  SHF.R.U32.HI R16, RZ, 0x1, R30 ;  /* 0x00000001ff107819 */ /* 0x001fc4000001161e */
[----:B-1----:R-:W-:-:S04]  /*0b40*/  LOP3.LUT R17, R23, 0x4, RZ, 0xc0, !PT ;  /* 0x0000000417117812 */ /* 0x002fc800078ec0ff */
[----:B------:R-:W-:Y:S02]  /*0b50*/  LEA R17, R8, R17, 0x3 ;  /* 0x0000001108117211 */ /* 0x000fe400078e18ff */
[----:B--2---:R-:W-:Y:S01]  /*0b60*/  IADD3 R18, PT, PT, R16, UR5, RZ ;  /* 0x0000000510127c10 */ /* 0x004fe2000fffe0ff */
[----:B------:R-:W-:Y:S04]  /*0b70*/  STS [R29+0x300], R19 ;  /* 0x000300131d007388 */ /* 0x000fe80000000800 */
[----:B------:R-:W-:Y:S01]  /*0b80*/  IMAD R17, R18, UR7, R17 ;  /* 0x0000000712117c24 */ /* 0x000fe2000f8e0211 */
[----:B---3--:R0:W-:Y:S01]  /*0b90*/  STS [R31+0x100], R13 ;  /* 0x0001000d1f007388 */ /* 0x0081e20000000800 */
[----:B------:R-:W-:-:S03]  /*0ba0*/  IMAD.SHL.U32 R18, R23, 0x100, RZ ;  /* 0x0000010017127824 */ /* 0x000fc600078e00ff */
[----:B------:R1:W-:Y:S02]  /*0bb0*/  STS [R31+0x200], R14 ;  /* 0x0002000e1f007388 */ /* 0x0003e40000000800 */
[----:B------:R-:W-:Y:S02]  /*0bc0*/  LOP3.LUT R18, R18, 0x400, RZ, 0xc0, !PT ;  /* 0x0000040012127812 */ /* 0x000fe400078ec0ff */
[----:B0-----:R-:W-:Y:S01]  /*0bd0*/  LOP3.LUT R13, R26, 0x4, RZ, 0xc0, !PT ;  /* 0x000000041a0d7812 */ /* 0x001fe200078ec0ff */
[----:B------:R0:W-:Y:S01]  /*0be0*/  STS [R31], R12 ;  /* 0x0000000c1f007388 */ /* 0x0001e20000000800 */
[----:B-1----:R-:W-:-:S03]  /*0bf0*/  SHF.R.U32.HI R14, RZ, 0x1, R24 ;  /* 0x00000001ff0e7819 */ /* 0x002fc60000011618 */
[----:B------:R-:W-:Y:S01]  /*0c00*/  IMAD R13, R8, 0x8, R13 ;  /* 0x00000008080d7824 */ /* 0x000fe200078e020d */
[----:B------:R-:W-:Y:S02]  /*0c10*/  IADD3 R29, PT, PT, R21, R18, RZ ;  /* 0x00000012151d7210 */ /* 0x000fe40007ffe0ff */
[----:B0-----:R-:W-:Y:S02]  /*0c20*/  IADD3 R12, PT, PT, R14, UR5, RZ ;  /* 0x000000050e0c7c10 */ /* 0x001fe4000fffe0ff */
[----:B------:R-:W-:-:S03]  /*0c30*/  LEA R29, R16, R29, 0x2 ;  /* 0x0000001d101d7211 */ /* 0x000fc600078e10ff */
[----:B------:R-:W-:Y:S02]  /*0c40*/  IMAD R13, R12, UR7, R13 ;  /* 0x000000070c0d7c24 */ /* 0x000fe4000f8e020d */
[----:B------:R-:W-:-:S04]  /*0c50*/  IMAD.WIDE R16, R17, 0x4, R62 ;  /* 0x0000000411107825 */ /* 0x000fc800078e023e */
[----:B------:R-:W-:Y:S01]  /*0c60*/  IMAD.WIDE R12, R13, 0x4, R62 ;  /* 0x000000040d0c7825 */ /* 0x000fe200078e023e */
[----:B------:R-:W-:Y:S01]  /*0c70*/  SHF.L.U32 R62, R26, 0x8, RZ ;  /* 0x000000081a3e7819 */ /* 0x000fe200000006ff */
[----:B------:R-:W2:Y:S03]  /*0c80*/  LDG.E.128.CONSTANT R16, desc[UR10][R16.64] ;  /* 0x0000000a10107981 */ /* 0x000ea6000c1e9d00 */
[----:B------:R-:W-:Y:S01]  /*0c90*/  LOP3.LUT R62, R62, 0x400, RZ, 0xc0, !PT ;  /* 0x000004003e3e7812 */ /* 0x000fe200078ec0ff */
[----:B------:R0:W-:Y:S04]  /*0ca0*/  STS [R31+0x300], R15 ;  /* 0x0003000f1f007388 */ /* 0x0001e80000000800 */
[----:B------:R-:W-:-:S05]  /*0cb0*/  IMAD.IADD R63, R21, 0x1, R62 ;  /* 0x00000001153f7824 */ /* 0x000fca00078e023e */
[----:B0-----:R-:W-:Y:S02]  /*0cc0*/  LEA R31, R14, R63, 0x2 ;  /* 0x0000003f0e1f7211 */ /* 0x001fe400078e10ff */
[----:B------:R-:W3:Y:S01]  /*0cd0*/  LDG.E.128.CONSTANT R12, desc[UR10][R12.64] ;  /* 0x0000000a0c0c7981 */ /* 0x000ee2000c1e9d00 */
[C---:B------:R-:W-:Y:S01]  /*0ce0*/  LEA R23, R3.reuse, R23, 0x4 ;  /* 0x0000001703177211 */ /* 0x040fe200078e20ff */
[C---:B------:R-:W-:Y:S01]  /*0cf0*/  IMAD R30, R3.reuse, 0x4, R30 ;  /* 0x00000004031e7824 */ /* 0x040fe200078e021e */
[C---:B------:R-:W-:Y:S01]  /*0d00*/  LEA R20, R3.reuse, R20, 0x2 ;  /* 0x0000001403147211 */ /* 0x040fe200078e10ff */
[C---:B------:R-:W-:Y:S01]  /*0d10*/  IMAD R25, R3.reuse, 0x10, R25 ;  /* 0x0000001003197824 */ /* 0x040fe200078e0219 */
[C---:B------:R-:W-:Y:S02]  /*0d20*/  LEA R22, R3.reuse, R22, 0x4 ;  /* 0x0000001603167211 */ /* 0x040fe400078e20ff */
[C---:B------:R-:W-:Y:S02]  /*0d30*/  LEA R24, R3.reuse, R24, 0x2 ;  /* 0x0000001803187211 */ /* 0x040fe400078e10ff */
[C---:B------:R-:W-:Y:S01]  /*0d40*/  LEA R26, R3.reuse, R26, 0x4 ;  /* 0x0000001a031a7211 */ /* 0x040fe200078e20ff */
[----:B--2---:R0:W-:Y:S04]  /*0d50*/  STS [R29], R16 ;  /* 0x000000101d007388 */ /* 0x0041e80000000800 */
[----:B------:R4:W-:Y:S04]  /*0d60*/  STS [R29+0x100], R17 ;  /* 0x000100111d007388 */ /* 0x0009e80000000800 */
[----:B------:R4:W-:Y:S01]  /*0d70*/  STS [R29+0x200], R18 ;  /* 0x000200121d007388 */ /* 0x0009e20000000800 */
[----:B0-----:R-:W-:-:S03]  /*0d80*/  IADD3 R16, PT, PT, R3, R27, R3 ;  /* 0x0000001b03107210 */ /* 0x001fc60007ffe003 */
[----:B------:R4:W-:Y:S01]  /*0d90*/  STS [R29+0x300], R19 ;  /* 0x000300131d007388 */ /* 0x0009e20000000800 */
[----:B------:R-:W-:-:S03]  /*0da0*/  IADD3 R27, PT, PT, R3, R16, R3 ;  /* 0x00000010031b7210 */ /* 0x000fc60007ffe003 */
[----:B---3--:R4:W-:Y:S04]  /*0db0*/  STS [R31], R12 ;  /* 0x0000000c1f007388 */ /* 0x0089e80000000800 */
[----:B------:R4:W-:Y:S04]  /*0dc0*/  STS [R31+0x100], R13 ;  /* 0x0001000d1f007388 */ /* 0x0009e80000000800 */
[----:B------:R4:W-:Y:S04]  /*0dd0*/  STS [R31+0x200], R14 ;  /* 0x0002000e1f007388 */ /* 0x0009e80000000800 */
[----:B------:R4:W-:Y:S01]  /*0de0*/  STS [R31+0x300], R15 ;  /* 0x0003000f1f007388 */ /* 0x0009e20000000800 */
[----:B------:R-:W-:-:S13]  /*0df0*/  ISETP.GE.U32.AND P0, PT, R27, 0x80, PT ;  /* 0x000000801b00780c */ /* 0x000fda0003f06070 */
[----:B----4-:R-:W-:Y:S05]  /*0e00*/  @!P0 BRA `(.L_x_195) ;  /* 0xfffffff800e08947 */ /* 0x010fea000383ffff */
.L_x_194:
[----:B------:R-:W-:Y:S05]  /*0e10*/  BSYNC.RECONVERGENT B1 ;  /* 0x0000000000017941 */ /* 0x000fea0003800200 */
.L_x_193:
[----:B------:R-:W-:Y:S01]  /*0e20*/  BSSY.RECONVERGENT B1, `(.L_x_196) ;  /* 0x000003a000017945 */ /* 0x000fe20003800200 */
[----:B------:R-:W-:-:S03]  /*0e30*/  IMAD.MOV.U32 R30, RZ, RZ, R0 ;  /* 0x000000ffff1e7224 */ /* 0x000fc600078e0000 */
[----:B------:R-:W-:Y:S05]  /*0e40*/  @!P1 BRA `(.L_x_197) ;  /* 0x0000000000dc9947 */ /* 0x000fea0003800000 */
[----:B---3--:R-:W0:Y:S01]  /*0e50*/  LDC R18, c[0x0][0x39c] ;  /* 0x0000e700ff127b82 */ /* 0x008e220000000800 */
[----:B-12---:R-:W-:Y:S02]  /*0e60*/  SHF.L.U32 R12, R0, 0x2, RZ ;  /* 0x00000002000c7819 */ /* 0x006fe400000006ff */
[----:B------:R-:W-:Y:S02]  /*0e70*/  SHF.R.U32.HI R19, RZ, 0x4, R0 ;  /* 0x00000004ff137819 */ /* 0x000fe40000011600 */
[----:B------:R-:W-:Y:S02]  /*0e80*/  LOP3.LUT R12, R12, 0x3c, RZ, 0xc0, !PT ;  /* 0x0000003c0c0c7812 */ /* 0x000fe400078ec0ff */
[----:B------:R-:W-:Y:S01]  /*0e90*/  LEA R13, R8, R19, 0x3 ;  /* 0x00000013080d7211 */ /* 0x000fe200078e18ff */
[----:B------:R-:W1:Y:S02]  /*0ea0*/  LDC.64 R16, c[0x0][0x388] ;  /* 0x0000e200ff107b82 */ /* 0x000e640000000a00 */
[----:B------:R-:W-:-:S04]  /*0eb0*/  VIADD R12, R12, UR6 ;  /* 0x000000060c0c7c36 */ /* 0x000fc80008000000 */
[----:B0-----:R-:W-:-:S04]  /*0ec0*/  IMAD R13, R13, R18, R12 ;  /* 0x000000120d0d7224 */ /* 0x001fc800078e020c */
[----:B-1----:R-:W-:-:S06]  /*0ed0*/  IMAD.WIDE R12, R13, 0x4, R16 ;  /* 0x000000040d0c7825 */ /* 0x002fcc00078e0210 */
[----:B------:R-:W2:Y:S01]  /*0ee0*/  LDG.E.128.CONSTANT R12, desc[UR10][R12.64] ;  /* 0x0000000a0c0c7981 */ /* 0x000ea2000c1e9d00 */
[----:B------:R-:W-:Y:S02]  /*0ef0*/  MOV R20, 0x400 ;  /* 0x0000040000147802 */ /* 0x000fe40000000f00 */
[----:B------:R-:W-:Y:S01]  /*0f00*/  SHF.L.U32 R21, R0, 0x4, RZ ;  /* 0x0000000400157819 */ /* 0x000fe200000006ff */
[----:B------:R-:W0:Y:S01]  /*0f10*/  S2R R23, SR_CgaCtaId ;  /* 0x0000000000177919 */ /* 0x000e220000008800 */
[----:B------:R-:W-:Y:S02]  /*0f20*/  IADD3 R20, PT, PT, R20, 0x800, RZ ;  /* 0x0000080014147810 */ /* 0x000fe40007ffe0ff */
[----:B------:R-:W-:Y:S02]  /*0f30*/  LOP3.LUT R22, R21, 0xf0, RZ, 0xc0, !PT ;  /* 0x000000f015167812 */ /* 0x000fe400078ec0ff */
[----:B------:R-:W-:-:S04]  /*0f40*/  IADD3 R21, PT, PT, R6, 0x1, RZ ;  /* 0x0000000106157810 */ /* 0x000fc80007ffe0ff */
[----:B------:R-:W-:-:S04]  /*0f50*/  LOP3.LUT R21, R21, 0x3, RZ, 0xc0, !PT ;  /* 0x0000000315157812 */ /* 0x000fc800078ec0ff */
[----:B------:R-:W-:Y:S02]  /*0f60*/  ISETP.NE.AND P0, PT, R21, 0x1, PT ;  /* 0x000000011500780c */ /* 0x000fe40003f05270 */
[----:B0-----:R-:W-:-:S05]  /*0f70*/  LEA R20, R23, R20, 0x18 ;  /* 0x0000001417147211 */ /* 0x001fca00078ec0ff */
[----:B------:R-:W-:-:S05]  /*0f80*/  IMAD R19, R19, 0x100, R20 ;  /* 0x0000010013137824 */ /* 0x000fca00078e0214 */
[----:B------:R-:W-:Y:S01]  /*0f90*/  IADD3 R19, PT, PT, R19, R22, RZ ;  /* 0x0000001613137210 */ /* 0x000fe20007ffe0ff */
[----:B------:R-:W-:-:S05]  /*0fa0*/  IMAD.IADD R22, R0, 0x1, R3 ;  /* 0x0000000100167824 */ /* 0x000fca00078e0203 */
[----:B------:R-:W-:Y:S01]  /*0fb0*/  MOV R30, R22 ;  /* 0x00000016001e7202 */ /* 0x000fe20000000f00 */
[----:B--2---:R0:W-:Y:S01]  /*0fc0*/  STS.128 [R19], R12 ;  /* 0x0000000c13007388 */ /* 0x0041e20000000c00 */
[----:B------:R-:W-:Y:S05]  /*0fd0*/  @!P0 BRA `(.L_x_197) ;  /* 0x0000000000788947 */ /* 0x000fea0003800000 */
[----:B------:R-:W-:Y:S01]  /*0fe0*/  ISETP.NE.AND P0, PT, R21, 0x2, PT ;  /* 0x000000021500780c */ /* 0x000fe20003f05270 */
[----:B0-----:R-:W-:Y:S01]  /*0ff0*/  IMAD.SHL.U32 R12, R22, 0x4, RZ ;  /* 0x00000004160c7824 */ /* 0x001fe200078e00ff */
[----:B------:R-:W-:Y:S02]  /*1000*/  IADD3 R24, PT, PT, R3, R22, RZ ;  /* 0x0000001603187210 */ /* 0x000fe40007ffe0ff */
[----:B------:R-:W-:Y:S02]  /*1010*/  SHF.R.U32.HI R21, RZ, 0x4, R22 ;  /* 0x00000004ff157819 */ /* 0x000fe40000011616 */
[----:B------:R-:W-:Y:S02]  /*1020*/  LOP3.LUT R12, R12, 0x3c, RZ, 0xc0, !PT ;  /* 0x0000003c0c0c7812 */ /* 0x000fe400078ec0ff */
[----:B------:R-:W-:Y:S02]  /*1030*/  SHF.R.U32.HI R23, RZ, 0x4, R24 ;  /* 0x00000004ff177819 */ /* 0x000fe40000011618 */
[----:B------:R-:W-:Y:S01]  /*1040*/  LEA R13, R8, R21, 0x3 ;  /* 0x00000015080d7211 */ /* 0x000fe200078e18ff */
[----:B------:R-:W-:-:S02]  /*1050*/  VIADD R12, R12, UR6 ;  /* 0x000000060c0c7c36 */ /* 0x000fc40008000000 */
[----:B------:R-:W-:Y:S02]  /*1060*/  @P0 SHF.L.U32 R14, R24, 0x2, RZ ;  /* 0x00000002180e0819 */ /* 0x000fe400000006ff */
[----:B------:R-:W-:Y:S01]  /*1070*/  @P0 LEA R15, R8, R23, 0x3 ;  /* 0x00000017080f0211 */ /* 0x000fe200078e18ff */
[----:B------:R-:W-:Y:S01]  /*1080*/  IMAD R13, R13, R18, R12 ;  /* 0x000000120d0d7224 */ /* 0x000fe200078e020c */
[----:B------:R-:W-:-:S03]  /*1090*/  @P0 LOP3.LUT R14, R14, 0x3c, RZ, 0xc0, !PT ;  /* 0x0000003c0e0e0812 */ /* 0x000fc600078ec0ff */
[----:B------:R-:W-:Y:S01]  /*10a0*/  IMAD.WIDE R12, R13, 0x4, R16 ;  /* 0x000000040d0c7825 */ /* 0x000fe200078e0210 */
[----:B------:R-:W-:-:S05]  /*10b0*/  @P0 IADD3 R14, PT, PT, R14, UR6, RZ ;  /* 0x000000060e0e0c10 */ /* 0x000fca000fffe0ff */
[----:B------:R-:W-:-:S04]  /*10c0*/  @P0 IMAD R15, R15, R18, R14 ;  /* 0x000000120f0f0224 */ /* 0x000fc800078e020e */
[----:B------:R-:W-:Y:S02]  /*10d0*/  @P0 IMAD.WIDE R16, R15, 0x4, R16 ;  /* 0x000000040f100825 */ /* 0x000fe400078e0210 */
[----:B------:R-:W2:Y:S04]  /*10e0*/  LDG.E.128.CONSTANT R12, desc[UR10][R12.64] ;  /* 0x0000000a0c0c7981 */ /* 0x000ea8000c1e9d00 */
[----:B------:R-:W3:Y:S01]  /*10f0*/  @P0 LDG.E.128.CONSTANT R16, desc[UR10][R16.64] ;  /* 0x0000000a10100981 */ /* 0x000ee2000c1e9d00 */
[----:B------:R-:W-:Y:S01]  /*1100*/  IMAD R21, R21, 0x100, R20 ;  /* 0x0000010015157824 */ /* 0x000fe200078e0214 */
[----:B------:R-:W-:Y:S01]  /*1110*/  @P0 LEA R20, R23, R20, 0x8 ;  /* 0x0000001417140211 */ /* 0x000fe200078e40ff */
[----:B------:R-:W-:Y:S01]  /*1120*/  @P0 IMAD.SHL.U32 R23, R24, 0x10, RZ ;  /* 0x0000001018170824 */ /* 0x000fe200078e00ff */
[----:B------:R-:W-:Y:S01]  /*1130*/  SHF.L.U32 R22, R22, 0x4, RZ ;  /* 0x0000000416167819 */ /* 0x000fe200000006ff */
[----:B------:R-:W-:Y:S01]  /*1140*/  IMAD.MOV.U32 R30, RZ, RZ, R24 ;  /* 0x000000ffff1e7224 */ /* 0x000fe200078e0018 */
[----:B------:R-:W-:-:S02]  /*1150*/  @P0 IADD3 R30, PT, PT, R3, R24, RZ ;  /* 0x00000018031e0210 */ /* 0x000fc40007ffe0ff */
[----:B------:R-:W-:Y:S02]  /*1160*/  LOP3.LUT R22, R22, 0xf0, RZ, 0xc0, !PT ;  /* 0x000000f016167812 */ /* 0x000fe400078ec0ff */
[----:B------:R-:W-:Y:S02]  /*1170*/  @P0 LOP3.LUT R23, R23, 0xf0, RZ, 0xc0, !PT ;  /* 0x000000f017170812 */ /* 0x000fe400078ec0ff */
[----:B------:R-:W-:Y:S02]  /*1180*/  IADD3 R21, PT, PT, R21, R22, RZ ;  /* 0x0000001615157210 */ /* 0x000fe40007ffe0ff */
[----:B------:R-:W-:-:S03]  /*1190*/  @P0 IADD3 R20, PT, PT, R20, R23, RZ ;  /* 0x0000001714140210 */ /* 0x000fc60007ffe0ff */
[----:B--2---:R4:W-:Y:S04]  /*11a0*/  STS.128 [R21], R12 ;  /* 0x0000000c15007388 */ /* 0x0049e80000000c00 */
[----:B---3--:R4:W-:Y:S02]  /*11b0*/  @P0 STS.128 [R20], R16 ;  /* 0x0000001014000388 */ /* 0x0089e40000000c00 */
.L_x_197:
[----:B------:R-:W-:Y:S05]  /*11c0*/  BSYNC.RECONVERGENT B1 ;  /* 0x0000000000017941 */ /* 0x000fea0003800200 */
.L_x_196:
[----:B------:R-:W-:Y:S05]  /*11d0*/  @!P2 BRA `(.L_x_190) ;  /* 0x000000040000a947 */ /* 0x000fea0003800000 */
[----:B01234-:R-:W0:Y:S01]  /*11e0*/  S2R R13, SR_CgaCtaId ;  /* 0x00000000000d7919 */ /* 0x01fe220000008800 */
[----:B------:R-:W-:-:S04]  /*11f0*/  MOV R12, 0x400 ;  /* 0x00000400000c7802 */ /* 0x000fc80000000f00 */
[----:B------:R-:W-:-:S04]  /*1200*/  IADD3 R12, PT, PT, R12, 0x800, RZ ;  /* 0x000008000c0c7810 */ /* 0x000fc80007ffe0ff */
[----:B0-----:R-:W-:-:S07]  /*1210*/  LEA R24, R13, R12, 0x18 ;  /* 0x0000000c0d187211 */ /* 0x001fce00078ec0ff */
.L_x_198:
[----:B0-----:R-:W0:Y:S01]  /*1220*/  LDC.64 R16, c[0x0][0x388] ;  /* 0x0000e200ff107b82 */ /* 0x001e220000000a00 */
[----:B------:R-:W1:Y:S01]  /*1230*/  LDCU UR4, c[0x0][0x39c] ;  /* 0x00007380ff0477ac */ /* 0x000e620008000800 */
[----:B------:R-:W-:Y:S01]  /*1240*/  IMAD.SHL.U32 R12, R30, 0x4, RZ ;  /* 0x000000041e0c7824 */ /* 0x000fe200078e00ff */
[----:B------:R-:W-:-:S04]  /*1250*/  SHF.R.U32.HI R19, RZ, 0x4, R30 ;  /* 0x00000004ff137819 */ /* 0x000fc8000001161e */
[----:B------:R-:W-:Y:S02]  /*1260*/  LOP3.LUT R12, R12, 0x3c, RZ, 0xc0, !PT ;  /* 0x0000003c0c0c7812 */ /* 0x000fe400078ec0ff */
[----:B------:R-:W-:Y:S02]  /*1270*/  LEA R13, R8, R19, 0x3 ;  /* 0x00000013080d7211 */ /* 0x000fe400078e18ff */
[----:B------:R-:W-:-:S05]  /*1280*/  IADD3 R12, PT, PT, R12, UR6, RZ ;  /* 0x000000060c0c7c10 */ /* 0x000fca000fffe0ff */
[----:B-1----:R-:W-:-:S04]  /*1290*/  IMAD R13, R13, UR4, R12 ;  /* 0x000000040d0d7c24 */ /* 0x002fc8000f8e020c */
[----:B0-----:R-:W-:-:S06]  /*12a0*/  IMAD.WIDE R12, R13, 0x4, R16 ;  /* 0x000000040d0c7825 */ /* 0x001fcc00078e0210 */
[----:B------:R-:W2:Y:S01]  /*12b0*/  LDG.E.128.CONSTANT R12, desc[UR10][R12.64] ;  /* 0x0000000a0c0c7981 */ /* 0x000ea2000c1e9d00 */
[----:B------:R-:W-:Y:S01]  /*12c0*/  SHF.L.U32 R20, R30, 0x4, RZ ;  /* 0x000000041e147819 */ /* 0x000fe200000006ff */
[----:B------:R-:W-:Y:S01]  /*12d0*/  IMAD.IADD R18, R3, 0x1, R30 ;  /* 0x0000000103127824 */ /* 0x000fe200078e021e */
[----:B------:R-:W-:Y:S02]  /*12e0*/  LEA R19, R19, R24, 0x8 ;  /* 0x0000001813137211 */ /* 0x000fe400078e40ff */
[----:B------:R-:W-:Y:S01]  /*12f0*/  LOP3.LUT R20, R20, 0xf0, RZ, 0xc0, !PT ;  /* 0x000000f014147812 */ /* 0x000fe200078ec0ff */
[----:B------:R-:W-:Y:S01]  /*1300*/  IMAD.IADD R26, R3, 0x1, R18 ;  /* 0x00000001031a7824 */ /* 0x000fe200078e0212 */
[----:B------:R-:W-:Y:S02]  /*1310*/  SHF.L.U32 R21, R18, 0x2, RZ ;  /* 0x0000000212157819 */ /* 0x000fe400000006ff */
[----:B------:R-:W-:Y:S01]  /*1320*/  IADD3 R20, PT, PT, R19, R20, RZ ;  /* 0x0000001413147210 */ /* 0x000fe20007ffe0ff */
[----:B------:R-:W-:Y:S01]  /*1330*/  IMAD.IADD R30, R3, 0x1, R26 ;  /* 0x00000001031e7824 */ /* 0x000fe200078e021a */
[----:B------:R-:W-:-:S02]  /*1340*/  SHF.R.U32.HI R19, RZ, 0x4, R18 ;  /* 0x00000004ff137819 */ /* 0x000fc40000011612 */
[----:B------:R-:W-:Y:S02]  /*1350*/  LOP3.LUT R21, R21, 0x3c, RZ, 0xc0, !PT ;  /* 0x0000003c15157812 */ /* 0x000fe400078ec0ff */
[----:B------:R-:W-:Y:S02]  /*1360*/  SHF.L.U32 R23, R26, 0x2, RZ ;  /* 0x000000021a177819 */ /* 0x000fe400000006ff */
[----:B------:R-:W-:Y:S02]  /*1370*/  LEA R22, R8, R19, 0x3 ;  /* 0x0000001308167211 */ /* 0x000fe400078e18ff */
[----:B------:R-:W-:Y:S02]  /*1380*/  IADD3 R21, PT, PT, R21, UR6, RZ ;  /* 0x0000000615157c10 */ /* 0x000fe4000fffe0ff */
[----:B------:R-:W-:Y:S02]  /*1390*/  SHF.R.U32.HI R25, RZ, 0x4, R26 ;  /* 0x00000004ff197819 */ /* 0x000fe4000001161a */
[----:B------:R-:W-:Y:S01]  /*13a0*/  LOP3.LUT R23, R23, 0x3c, RZ, 0xc0, !PT ;  /* 0x0000003c17177812 */ /* 0x000fe200078ec0ff */
[----:B------:R-:W-:Y:S01]  /*13b0*/  IMAD R21, R22, UR4, R21 ;  /* 0x0000000416157c24 */ /* 0x000fe2000f8e0215 */
[----:B------:R-:W-:-:S02]  /*13c0*/  SHF.L.U32 R27, R30, 0x2, RZ ;  /* 0x000000021e1b7819 */ /* 0x000fc400000006ff */
[----:B------:R-:W-:Y:S02]  /*13d0*/  LEA R22, R8, R25, 0x3 ;  /* 0x0000001908167211 */ /* 0x000fe400078e18ff */
[----:B------:R-:W-:Y:S02]  /*13e0*/  IADD3 R23, PT, PT, R23, UR6, RZ ;  /* 0x0000000617177c10 */ /* 0x000fe4000fffe0ff */
[----:B------:R-:W-:Y:S01]  /*13f0*/  LEA R29, R19, R24, 0x8 ;  /* 0x00000018131d7211 */ /* 0x000fe200078e40ff */
[----:B--2---:R0:W-:Y:S02]  /*1400*/  STS.128 [R20], R12 ;  /* 0x0000000c14007388 */ /* 0x0041e40000000c00 */
[----:B0-----:R-:W-:Y:S01]  /*1410*/  LOP3.LUT R14, R27, 0x3c, RZ, 0xc0, !PT ;  /* 0x0000003c1b0e7812 */ /* 0x001fe200078ec0ff */
[----:B------:R-:W-:Y:S01]  /*1420*/  IMAD.WIDE R12, R21, 0x4, R16 ;  /* 0x00000004150c7825 */ /* 0x000fe200078e0210 */
[----:B------:R-:W-:-:S03]  /*1430*/  SHF.R.U32.HI R27, RZ, 0x4, R30 ;  /* 0x00000004ff1b7819 */ /* 0x000fc6000001161e */
[----:B------:R-:W-:Y:S01]  /*1440*/  IMAD.SHL.U32 R20, R18, 0x10, RZ ;  /* 0x0000001012147824 */ /* 0x000fe200078e00ff */
[----:B------:R-:W-:Y:S01]  /*1450*/  IADD3 R18, PT, PT, R14, UR6, RZ ;  /* 0x000000060e127c10 */ /* 0x000fe2000fffe0ff */
[----:B------:R-:W-:Y:S01]  /*1460*/  IMAD R21, R22, UR4, R23 ;  /* 0x0000000416157c24 */ /* 0x000fe2000f8e0217 */
[----:B------:R-:W-:Y:S01]  /*1470*/  LEA R23, R8, R27, 0x3 ;  /* 0x0000001b08177211 */ /* 0x000fe200078e18ff */
[----:B------:R-:W2:Y:S01]  /*1480*/  LDG.E.128.CONSTANT R12, desc[UR10][R12.64] ;  /* 0x0000000a0c0c7981 */ /* 0x000ea2000c1e9d00 */
[----:B------:R-:W-:-:S03]  /*1490*/  LOP3.LUT R20, R20, 0xf0, RZ, 0xc0, !PT ;  /* 0x000000f014147812 */ /* 0x000fc600078ec0ff */
[----:B------:R-:W-:Y:S02]  /*14a0*/  IMAD R23, R23, UR4, R18 ;  /* 0x0000000417177c24 */ /* 0x000fe4000f8e0212 */
[----:B------:R-:W-:Y:S02]  /*14b0*/  IMAD.IADD R29, R29, 0x1, R20 ;  /* 0x000000011d1d7824 */ /* 0x000fe400078e0214 */
[----:B------:R-:W-:-:S04]  /*14c0*/  IMAD.WIDE R18, R21, 0x4, R16 ;  /* 0x0000000415127825 */ /* 0x000fc800078e0210 */
[----:B------:R-:W-:Y:S02]  /*14d0*/  IMAD.WIDE R20, R23, 0x4, R16 ;  /* 0x0000000417147825 */ /* 0x000fe400078e0210 */
[----:B------:R-:W3:Y:S04]  /*14e0*/  LDG.E.128.CONSTANT R16, desc[UR10][R18.64] ;  /* 0x0000000a12107981 */ /* 0x000ee8000c1e9d00 */
[----:B------:R-:W4:Y:S01]  /*14f0*/  LDG.E.128.CONSTANT R20, desc[UR10][R20.64] ;  /* 0x0000000a14147981 */ /* 0x000f22000c1e9d00 */
[----:B------:R-:W-:Y:S01]  /*1500*/  SHF.L.U32 R26, R26, 0x4, RZ ;  /* 0x000000041a1a7819 */ /* 0x000fe200000006ff */
[----:B------:R-:W-:Y:S01]  /*1510*/  IMAD R27, R27, 0x100, R24 ;  /* 0x000001001b1b7824 */ /* 0x000fe200078e0218 */
[----:B------:R-:W-:Y:S02]  /*1520*/  SHF.L.U32 R31, R30, 0x4, RZ ;  /* 0x000000041e1f7819 */ /* 0x000fe400000006ff */
[----:B------:R-:W-:-:S02]  /*1530*/  LEA R25, R25, R24, 0x8 ;  /* 0x0000001819197211 */ /* 0x000fc400078e40ff */
[----:B------:R-:W-:Y:S02]  /*1540*/  LOP3.LUT R26, R26, 0xf0, RZ, 0xc0, !PT ;  /* 0x000000f01a1a7812 */ /* 0x000fe400078ec0ff */
        /* <DEDUP_REMOVED lines=9> */
.L_x_190:
[----:B0-----:R-:W-:Y:S05]  /*15e0*/  BSYNC.RECONVERGENT B0 ;  /* 0x0000000000007941 */ /* 0x001fea0003800200 */
.L_x_189:
[----:B------:R-:W0:Y:S08]  /*15f0*/  S2UR UR7, SR_CgaCtaId ;  /* 0x00000000000779c3 */ /* 0x000e300000008800 */
[----:B------:R-:W-:Y:S06]  /*1600*/  BAR.SYNC.DEFER_BLOCKING 0x0 ;  /* 0x0000000000007b1d */ /* 0x000fec0000010000 */
[----:B------:R-:W-:-:S02]  /*1610*/  UMOV UR4, 0x400 ;  /* 0x0000040000047882 */ /* 0x000fc40000000000 */
[----:B------:R-:W-:Y:S02]  /*1620*/  UIADD3 UR9, UPT, UPT, UR4, 0x800, URZ ;  /* 0x0000080004097890 */ /* 0x000fe4000fffe0ff */
[----:B0-----:R-:W-:Y:S02]  /*1630*/  ULEA UR8, UR7, UR4, 0x18 ;  /* 0x0000000407087291 */ /* 0x001fe4000f8ec0ff */
[----:B------:R-:W-:Y:S01]  /*1640*/  ULEA UR9, UR7, UR9, 0x18 ;  /* 0x0000000907097291 */ /* 0x000fe2000f8ec0ff */
[----:B------:R-:W-:-:S11]  /*1650*/  UMOV UR4, URZ ;  /* 0x000000ff00047c82 */ /* 0x000fd60008000000 */
.L_x_199:
[----:B------:R-:W-:Y:S02]  /*1660*/  ULEA UR12, UR4, UR9, 0x8 ;  /* 0x00000009040c7291 */ /* 0x000fe4000f8e40ff */
[----:B------:R-:W-:-:S04]  /*1670*/  ULEA UR7, UR4, UR8, 0x8 ;  /* 0x0000000804077291 */ /* 0x000fc8000f8e40ff */
[----:B----4-:R-:W-:Y:S02]  /*1680*/  LEA R20, R10, UR12, 0x2 ;  /* 0x0000000c0a147c11 */ /* 0x010fe4000f8e10ff */
[----:B------:R-:W-:Y:S01]  /*1690*/  LEA R16, R9, UR7, 0x2 ;  /* 0x0000000709107c11 */ /* 0x000fe2000f8e10ff */
[----:B------:R-:W-:-:S03]  /*16a0*/  UIADD3 UR7, UPT, UPT, UR4, 0x1, URZ ;  /* 0x0000000104077890 */ /* 0x000fc6000fffe0ff */
[----:B-12---:R-:W-:Y:S01]  /*16b0*/  LDS.128 R20, [R20] ;  /* 0x0000000014147984 */ /* 0x006fe20000000c00 */
[----:B------:R-:W-:Y:S02]  /*16c0*/  ULEA UR12, UR7, UR8, 0x8 ;  /* 0x00000008070c7291 */ /* 0x000fe4000f8e40ff */
[----:B------:R-:W-:Y:S01]  /*16d0*/  ULEA UR7, UR7, UR9, 0x8 ;  /* 0x0000000907077291 */ /* 0x000fe2000f8e40ff */
[----:B---3--:R-:W0:Y:S04]  /*16e0*/  LDS.128 R12, [R16] ;  /* 0x00000000100c7984 */ /* 0x008e280000000c00 */
[----:B------:R1:W2:Y:S02]  /*16f0*/  LDS.128 R24, [R16+0x10] ;  /* 0x0000100010187984 */ /* 0x0002a40000000c00 */
[----:B-1----:R-:W-:Y:S01]  /*1700*/  LEA R16, R10, UR7, 0x2 ;  /* 0x000000070a107c11 */ /* 0x002fe2000f8e10ff */
[----:B------:R-:W-:-:S05]  /*1710*/  UIADD3 UR7, UPT, UPT, UR4, 0x2, URZ ;  /* 0x0000000204077890 */ /* 0x000fca000fffe0ff */
[----:B------:R-:W-:Y:S01]  /*1720*/  LDS.128 R16, [R16] ;  /* 0x0000000010107984 */ /* 0x000fe20000000c00 */
[C---:B0-----:R-:W-:Y:S01]  /*1730*/  FFMA R43, R12.reuse, R20, R43 ;  /* 0x000000140c2b7223 */ /* 0x041fe2000000002b */
[C---:B------:R-:W-:Y:S01]  /*1740*/  FFMA R40, R12.reuse, R21, R40 ;  /* 0x000000150c287223 */ /* 0x040fe20000000028 */
[C---:B------:R-:W-:Y:S01]  /*1750*/  FFMA R45, R12.reuse, R22, R45 ;  /* 0x000000160c2d7223 */ /* 0x040fe2000000002d */
[----:B------:R-:W-:Y:S01]  /*1760*/  FFMA R44, R12, R23, R44 ;  /* 0x000000170c2c7223 */ /* 0x000fe2000000002c */
[----:B------:R-:W-:Y:S01]  /*1770*/  LEA R12, R9, UR12, 0x2 ;  /* 0x0000000c090c7c11 */ /* 0x000fe2000f8e10ff */
        /* <DEDUP_REMOVED lines=16> */
[----:B------:R-:W0:Y:S01]  /*1880*/  LDS.128 R28, [R12] ;  /* 0x000000000c1c7984 */ /* 0x000e220000000c00 */
[----:B------:R-:W-:Y:S01]  /*1890*/  ULEA UR12, UR7, UR8, 0x8 ;  /* 0x00000008070c7291 */ /* 0x000fe2000f8e40ff */
[C---:B------:R-:W-:Y:S01]  /*18a0*/  FFMA R11, R20.reuse, R25, R11 ;  /* 0x00000019140b7223 */ /* 0x040fe2000000000b */
[----:B------:R-:W-:Y:S01]  /*18b0*/  ULEA UR7, UR7, UR9, 0x8 ;  /* 0x0000000907077291 */ /* 0x000fe2000f8e40ff */
[----:B------:R-:W1:Y:S01]  /*18c0*/  LDS.128 R12, [R12+0x10] ;  /* 0x000010000c0c7984 */ /* 0x000e620000000c00 */
[C---:B------:R-:W-:Y:S01]  /*18d0*/  FFMA R32, R25.reuse, R21, R32 ;  /* 0x0000001519207223 */ /* 0x040fe20000000020 */
[C---:B------:R-:W-:Y:S01]  /*18e0*/  FFMA R33, R25.reuse, R22, R33 ;  /* 0x0000001619217223 */ /* 0x040fe20000000021 */
[----:B------:R-:W-:Y:S01]  /*18f0*/  FFMA R36, R25, R23, R36 ;  /* 0x0000001719247223 */ /* 0x000fe20000000024 */
[C---:B------:R-:W-:Y:S01]  /*1900*/  FFMA R35, R20.reuse, R26, R35 ;  /* 0x0000001a14237223 */ /* 0x040fe20000000023 */
[----:B------:R-:W-:Y:S01]  /*1910*/  FFMA R47, R20, R27, R47 ;  /* 0x0000001b142f7223 */ /* 0x000fe2000000002f */
[----:B------:R-:W-:Y:S01]  /*1920*/  LEA R25, R10, UR7, 0x2 ;  /* 0x000000070a197c11 */ /* 0x000fe2000f8e10ff */
[C---:B------:R-:W-:Y:S01]  /*1930*/  FFMA R37, R26.reuse, R21, R37 ;  /* 0x000000151a257223 */ /* 0x040fe20000000025 */
[----:B------:R-:W-:Y:S01]  /*1940*/  LEA R20, R9, UR12, 0x2 ;  /* 0x0000000c09147c11 */ /* 0x000fe2000f8e10ff */
[CC--:B------:R-:W-:Y:S01]  /*1950*/  FFMA R39, R26.reuse, R22.reuse, R39 ;  /* 0x000000161a277223 */ /* 0x0c0fe20000000027 */
[----:B------:R-:W-:Y:S01]  /*1960*/  FFMA R38, R26, R23, R38 ;  /* 0x000000171a267223 */ /* 0x000fe20000000026 */
[C---:B------:R-:W-:Y:S01]  /*1970*/  FFMA R34, R27.reuse, R21, R34 ;  /* 0x000000151b227223 */ /* 0x040fe20000000022 */
[C---:B------:R-:W-:Y:S01]  /*1980*/  FFMA R41, R27.reuse, R22, R41 ;  /* 0x000000161b297223 */ /* 0x040fe20000000029 */
[----:B------:R-:W-:Y:S01]  /*1990*/  FFMA R42, R27, R23, R42 ;  /* 0x000000171b2a7223 */ /* 0x000fe2000000002a */
[----:B------:R-:W-:-:S02]  /*19a0*/  UIADD3 UR7, UPT, UPT, UR4, 0x3, URZ ;  /* 0x0000000304077890 */ /* 0x000fc4000fffe0ff */
[----:B------:R-:W-:Y:S02]  /*19b0*/  UIADD3 UR4, UPT, UPT, UR4, 0x4, URZ ;  /* 0x0000000404047890 */ /* 0x000fe4000fffe0ff */
[----:B------:R-:W-:Y:S02]  /*19c0*/  ULEA UR12, UR7, UR8, 0x8 ;  /* 0x00000008070c7291 */ /* 0x000fe4000f8e40ff */
[----:B------:R-:W-:Y:S02]  /*19d0*/  ULEA UR7, UR7, UR9, 0x8 ;  /* 0x0000000907077291 */ /* 0x000fe4000f8e40ff */
[----:B------:R-:W-:Y:S01]  /*19e0*/  UISETP.NE.AND UP0, UPT, UR4, 0x8, UPT ;  /* 0x000000080400788c */ /* 0x000fe2000bf05270 */
[C---:B0-----:R-:W-:Y:S01]  /*19f0*/  FFMA R43, R28.reuse, R16, R43 ;  /* 0x000000101c2b7223 */ /* 0x041fe2000000002b */
[C---:B------:R-:W-:Y:S01]  /*1a00*/  FFMA R40, R28.reuse, R17, R40 ;  /* 0x000000111c287223 */ /* 0x040fe20000000028 */
[C---:B------:R-:W-:Y:S01]  /*1a10*/  FFMA R45, R28.reuse, R18, R45 ;  /* 0x000000121c2d7223 */ /* 0x040fe2000000002d */
[----:B------:R-:W-:Y:S01]  /*1a20*/  FFMA R44, R28, R19, R44 ;  /* 0x000000131c2c7223 */ /* 0x000fe2000000002c */
[C---:B-1----:R-:W-:Y:S01]  /*1a30*/  FFMA R56, R12.reuse, R16, R56 ;  /* 0x000000100c387223 */ /* 0x042fe20000000038 */
        /* <DEDUP_REMOVED lines=12> */
[CC--:B------:R-:W-:Y:S01]  /*1b00*/  FFMA R61, R31.reuse, R18.reuse, R61 ;  /* 0x000000121f3d7223 */ /* 0x0c0fe2000000003d */
[-C--:B------:R-:W-:Y:S01]  /*1b10*/  FFMA R54, R31, R19.reuse, R54 ;  /* 0x000000131f367223 */ /* 0x080fe20000000036 */
[----:B------:R-:W-:Y:S01]  /*1b20*/  FFMA R12, R12, R19, R24 ;  /* 0x000000130c0c7223 */ /* 0x000fe20000000018 */
[----:B------:R-:W-:Y:S01]  /*1b30*/  LDS.128 R28, [R20] ;  /* 0x00000000141c7984 */ /* 0x000fe20000000c00 */
[----:B------:R-:W-:Y:S01]  /*1b40*/  FFMA R11, R16, R13, R11 ;  /* 0x0000000d100b7223 */ /* 0x000fe2000000000b */
[C---:B------:R-:W-:Y:S01]  /*1b50*/  FFMA R32, R13.reuse, R17, R32 ;  /* 0x000000110d207223 */ /* 0x040fe20000000020 */
[C---:B------:R-:W-:Y:S01]  /*1b60*/  FFMA R33, R13.reuse, R18, R33 ;  /* 0x000000120d217223 */ /* 0x040fe20000000021 */
[----:B------:R-:W0:Y:S01]  /*1b70*/  LDS.128 R24, [R25] ;  /* 0x0000000019187984 */ /* 0x000e220000000c00 */
[----:B------:R-:W-:Y:S01]  /*1b80*/  FFMA R36, R13, R19, R36 ;  /* 0x000000130d247223 */ /* 0x000fe20000000024 */
[----:B------:R-:W-:Y:S01]  /*1b90*/  LEA R13, R10, UR7, 0x2 ;  /* 0x000000070a0d7c11 */ /* 0x000fe2000f8e10ff */
[----:B------:R-:W-:Y:S01]  /*1ba0*/  FFMA R35, R16, R14, R35 ;  /* 0x0000000e10237223 */ /* 0x000fe20000000023 */
[----:B------:R-:W1:Y:S01]  /*1bb0*/  LDS.128 R20, [R20+0x10] ;  /* 0x0000100014147984 */ /* 0x000e620000000c00 */
        /* <DEDUP_REMOVED lines=9> */
[C---:B------:R-:W-:Y:S01]  /*1c50*/  FFMA R45, R28.reuse, R26, R45 ;  /* 0x0000001a1c2d7223 */ /* 0x040fe2000000002d */
[----:B------:R-:W-:Y:S01]  /*1c60*/  FFMA R44, R28, R27, R44 ;  /* 0x0000001b1c2c7223 */ /* 0x000fe2000000002c */
[----:B------:R-:W-:Y:S01]  /*1c70*/  LEA R28, R9, UR12, 0x2 ;  /* 0x0000000c091c7c11 */ /* 0x000fe2000f8e10ff */
        /* <DEDUP_REMOVED lines=17> */
[C---:B------:R-:W-:Y:S01]  /*1d90*/  FFMA R11, R24.reuse, R21, R11 ;  /* 0x00000015180b7223 */ /* 0x040fe2000000000b */
[C---:B------:R-:W-:Y:S01]  /*1da0*/  FFMA R32, R21.reuse, R25, R32 ;  /* 0x0000001915207223 */ /* 0x040fe20000000020 */
[C---:B------:R-:W-:Y:S01]  /*1db0*/  FFMA R33, R21.reuse, R26, R33 ;  /* 0x0000001a15217223 */ /* 0x040fe20000000021 */
[----:B------:R-:W0:Y:S01]  /*1dc0*/  LDS.128 R12, [R13] ;  /* 0x000000000d0c7984 */ /* 0x000e220000000c00 */
[----:B------:R-:W-:Y:S01]  /*1dd0*/  FFMA R36, R21, R27, R36 ;  /* 0x0000001b15247223 */ /* 0x000fe20000000024 */
[----:B------:R-:W-:Y:S01]  /*1de0*/  FFMA R35, R24, R22, R35 ;  /* 0x0000001618237223 */ /* 0x000fe20000000023 */
[C---:B------:R-:W-:Y:S01]  /*1df0*/  FFMA R37, R22.reuse, R25, R37 ;  /* 0x0000001916257223 */ /* 0x040fe20000000025 */
[----:B------:R-:W1:Y:S01]  /*1e00*/  LDS.128 R28, [R28+0x10] ;  /* 0x000010001c1c7984 */ /* 0x000e620000000c00 */
        /* <DEDUP_REMOVED lines=39> */
[----:B------:R-:W0:Y:S02]  /*2080*/  LDCU UR4, c[0x0][0x3a0] ;  /* 0x00007400ff0477ac */ /* 0x000e240008000800 */
[----:B0-----:R-:W-:-:S04]  /*2090*/  UIADD3 UR4, UPT, UPT, UR4, -0x1, URZ ;  /* 0xffffffff04047890 */ /* 0x001fc8000fffe0ff */
[----:B------:R-:W-:-:S04]  /*20a0*/  USHF.R.S32.HI UR7, URZ, 0x1f, UR4 ;  /* 0x0000001fff077899 */ /* 0x000fc80008011404 */
[----:B------:R-:W-:-:S04]  /*20b0*/  ULEA.HI UR7, UR7, UR4, URZ, 0x3 ;  /* 0x0000000407077291 */ /* 0x000fc8000f8f18ff */
[----:B------:R-:W-:Y:S01]  /*20c0*/  USHF.R.S32.HI UR7, URZ, 0x3, UR7 ;  /* 0x00000003ff077899 */ /* 0x000fe20008011407 */
[----:B------:R-:W-:Y:S05]  /*20d0*/  BAR.SYNC.DEFER_BLOCKING 0x0 ;  /* 0x0000000000007b1d */ /* 0x000fea0000010000 */
[C---:B------:R-:W-:Y:S01]  /*20e0*/  ISETP.NE.AND P0, PT, R8.reuse, UR7, PT ;  /* 0x0000000708007c0c */ /* 0x040fe2000bf05270 */
[----:B------:R-:W-:-:S12]  /*20f0*/  VIADD R8, R8, 0x1 ;  /* 0x0000000108087836 */ /* 0x000fd80000000000 */
[----:B------:R-:W-:Y:S05]  /*2100*/  @P0 BRA `(.L_x_200) ;  /* 0xffffffe000cc0947 */ /* 0x000fea000383ffff */
.L_x_188:
        /* <DEDUP_REMOVED lines=15> */
[C---:B------:R-:W-:Y:S01]  /*2200*/  VIADD R2, R0.reuse, 0x1 ;  /* 0x0000000100027836 */ /* 0x040fe20000000000 */
[----:B------:R-:W-:Y:S02]  /*2210*/  SHF.R.S32.HI R9, RZ, 0x1f, R0 ;  /* 0x0000001fff097819 */ /* 0x000fe40000011400 */
[----:B------:R-:W-:Y:S02]  /*2220*/  IADD3 R7, P2, PT, R0, R13, RZ ;  /* 0x0000000d00077210 */ /* 0x000fe40007f5e0ff */
[----:B------:R-:W-:Y:S02]  /*2230*/  ISETP.GE.AND P0, PT, R2, UR9, PT ;  /* 0x0000000902007c0c */ /* 0x000fe4000bf06270 */
[----:B------:R-:W-:Y:S02]  /*2240*/  LEA.HI.X.SX32 R10, R13, R9, 0x1, P2 ;  /* 0x000000090d0a7211 */ /* 0x000fe400010f0eff */
[----:B------:R-:W-:-:S02]  /*2250*/  ISETP.GE.OR P4, PT, R8, UR8, P0 ;  /* 0x0000000808007c0c */ /* 0x000fc40008786670 */
        /* <DEDUP_REMOVED lines=18> */
[----:B------:R-:W-:Y:S01]  /*2380*/  IADD3 R10, PT, PT, R8, 0x1, RZ ;  /* 0x00000001080a7810 */ /* 0x000fe20007ffe0ff */
[----:B------:R-:W-:-:S04]  /*2390*/  VIADD R13, R13, UR9 ;  /* 0x000000090d0d7c36 */ /* 0x000fc80008000000 */
        /* <DEDUP_REMOVED lines=9> */
[----:B----4-:R-:W-:Y:S01]  /*2430*/  @!P6 FMUL R15, R14, R17 ;  /* 0x000000110e0fe220 */ /* 0x010fe20000400000 */
[----:B------:R-:W-:Y:S01]  /*2440*/  @!P4 IADD3 R17, PT, PT, R0, R13, RZ ;  /* 0x0000000d0011c210 */ /* 0x000fe20007ffe0ff */
[----:B--2---:R-:W-:Y:S02]  /*2450*/  @!P5 FFMA R45, R45, R6, R12 ;  /* 0x000000062d2dd223 */ /* 0x004fe4000000000c */
[----:B-1----:R-:W-:-:S03]  /*2460*/  @!P6 FFMA R15, R44, R16, R15 ;  /* 0x000000102c0fe223 */ /* 0x002fc6000000000f */
        /* <DEDUP_REMOVED lines=36> */
[----:B------:R-:W-:Y:S01]  /*26b0*/  @!P5 IMAD.IADD R17, R0, 0x1, R13 ;  /* 0x000000010011d824 */ /* 0x000fe200078e020d */
        /* <DEDUP_REMOVED lines=19> */
[----:B------:R-:W3:Y:S01]  /*27f0*/  @!P5 LDG.E R7, desc[UR10][R2.64+0x8] ;  /* 0x0000080a0207d981 */ /* 0x000ee2000c1e1900 */
[----:B------:R-:W4:Y:S03]  /*2800*/  @!P5 LDC R14, c[0x0][0x3a4] ;  /* 0x0000e900ff0edb82 */ /* 0x000f260000000800 */
[----:B------:R-:W5:Y:S01]  /*2810*/  @!P6 LDG.E R10, desc[UR10][R2.64+0xc] ;  /* 0x00000c0a020ae981 */ /* 0x000f62000c1e1900 */
[----:B------:R-:W-:-:S04]  /*2820*/  IADD3 R13, PT, PT, R13, UR9, RZ ;  /* 0x000000090d0d7c10 */ /* 0x000fc8000fffe0ff */
[----:B------:R-:W4:Y:S01]  /*2830*/  @!P6 LDC R16, c[0x0][0x3a4] ;  /* 0x0000e900ff10eb82 */ /* 0x000f220000000800 */
[----:B0-----:R-:W-:-:S07]  /*2840*/  @!P4 FMUL R6, R6, R15 ;  /* 0x0000000f0606c220 */ /* 0x001fce0000400000 */
[----:B------:R-:W5:Y:S01]  /*2850*/  @!P6 LDC R15, c[0x0][0x3a8] ;  /* 0x0000ea00ff0feb82 */ /* 0x000f620000000800 */
[----:B-1----:R-:W-:Y:S01]  /*2860*/  @!P4 FFMA R55, R55, R12, R6 ;  /* 0x0000000c3737c223 */ /* 0x002fe20000000006 */
[----:B------:R-:W-:-:S04]  /*2870*/  IADD3 R12, PT, PT, R8, 0x3, RZ ;  /* 0x00000003080c7810 */ /* 0x000fc80007ffe0ff */
[----:B------:R-:W-:Y:S01]  /*2880*/  @!P4 STG.E desc[UR10][R2.64+0x4], R55 ;  /* 0x000004370200c986 */ /* 0x000fe2000c10190a */
[----:B------:R-:W-:Y:S01]  /*2890*/  ISETP.GE.OR P4, PT, R12, UR8, P3 ;  /* 0x000000080c007c0c */ /* 0x000fe20009f86670 */
[----:B------:R-:W3:-:S12]  /*28a0*/  @!P5 LDC R6, c[0x0][0x3a8] ;  /* 0x0000ea00ff06db82 */ /* 0x000ed80000000800 */
[----:B--2---:R-:W0:Y:S01]  /*28b0*/  @!P4 LDC.64 R4, c[0x0][0x390] ;  /* 0x0000e400ff04cb82 */ /* 0x004e220000000a00 */
[----:B------:R-:W-:Y:S01]  /*28c0*/  @!P4 IADD3 R17, PT, PT, R0, R13, RZ ;  /* 0x0000000d0011c210 */ /* 0x000fe20007ffe0ff */
[----:B---3--:R-:W-:Y:S01]  /*28d0*/  @!P5 FMUL R6, R7, R6 ;  /* 0x000000060706d220 */ /* 0x008fe20000400000 */
[----:B-----5:R-:W-:-:S05]  /*28e0*/  @!P6 FMUL R7, R10, R15 ;  /* 0x0000000f0a07e220 */ /* 0x020fca0000400000 */
[----:B------:R-:W1:Y:S01]  /*28f0*/  @!P4 LDC R10, c[0x0][0x3a8] ;  /* 0x0000ea00ff0acb82 */ /* 0x000e620000000800 */
[----:B----4-:R-:W-:Y:S01]  /*2900*/  @!P5 FFMA R57, R57, R14, R6 ;  /* 0x0000000e3939d223 */ /* 0x010fe20000000006 */
[----:B------:R-:W-:-:S04]  /*2910*/  @!P6 FFMA R15, R50, R16, R7 ;  /* 0x00000010320fe223 */ /* 0x000fc80000000007 */
[----:B------:R-:W-:Y:S02]  /*2920*/  @!P5 STG.E desc[UR10][R2.64+0x8], R57 ;  /* 0x000008390200d986 */ /* 0x000fe4000c10190a */
[----:B------:R-:W2:Y:S01]  /*2930*/  @!P4 LDC R16, c[0x0][0x3a4] ;  /* 0x0000e900ff10cb82 */ /* 0x000ea20000000800 */
[----:B0-----:R-:W-:Y:S01]  /*2940*/  @!P4 IMAD.WIDE R4, R17, 0x4, R4 ;  /* 0x000000041104c825 */ /* 0x001fe200078e0204 */
[----:B------:R0:W-:Y:S04]  /*2950*/  @!P6 STG.E desc[UR10][R2.64+0xc], R15 ;  /* 0x00000c0f0200e986 */ /* 0x0001e8000c10190a */
[----:B------:R-:W1:Y:S01]  /*2960*/  @!P4 LDG.E R7, desc[UR10][R4.64] ;  /* 0x0000000a0407c981 */ /* 0x000e62000c1e1900 */
[----:B------:R-:W-:Y:S02]  /*2970*/  IADD3 R14, P6, PT, R0, R13, RZ ;  /* 0x0000000d000e7210 */ /* 0x000fe40007fde0ff */
[----:B------:R-:W-:-:S02]  /*2980*/  ISETP.GE.OR P5, PT, R12, UR8, P0 ;  /* 0x000000080c007c0c */ /* 0x000fc400087a6670 */
[----:B------:R-:W-:Y:S02]  /*2990*/  LEA.HI.X.SX32 R17, R13, R9, 0x1, P6 ;  /* 0x000000090d117211 */ /* 0x000fe400030f0eff */
[----:B------:R-:W-:-:S09]  /*29a0*/  LEA R6, P6, R14, UR4, 0x2 ;  /* 0x000000040e067c11 */ /* 0x000fd2000f8c10ff */
[----:B0-----:R-:W0:Y:S08]  /*29b0*/  @!P5 LDC R3, c[0x0][0x3a8] ;  /* 0x0000ea00ff03db82 */ /* 0x001e300000000800 */
[----:B------:R-:W3:Y:S01]  /*29c0*/  @!P5 LDC R15, c[0x0][0x3a4] ;  /* 0x0000e900ff0fdb82 */ /* 0x000ee20000000800 */
[----:B-1----:R-:W-:Y:S01]  /*29d0*/  @!P4 FMUL R10, R7, R10 ;  /* 0x0000000a070ac220 */ /* 0x002fe20000400000 */
[----:B------:R-:W-:-:S03]  /*29e0*/  LEA.HI.X R7, R14, UR5, R17, 0x2, P6 ;  /* 0x000000050e077c11 */ /* 0x000fc6000b0f1411 */
[----:B--2---:R-:W-:-:S05]  /*29f0*/  @!P4 FFMA R59, R59, R16, R10 ;  /* 0x000000103b3bc223 */ /* 0x004fca000000000a */
[----:B------:R1:W-:Y:S04]  /*2a00*/  @!P4 STG.E desc[UR10][R4.64], R59 ;  /* 0x0000003b0400c986 */ /* 0x0003e8000c10190a */
[----:B------:R-:W0:Y:S01]  /*2a10*/  @!P5 LDG.E R2, desc[UR10][R6.64+0x4] ;  /* 0x0000040a0602d981 */ /* 0x000e22000c1e1900 */
[C---:B------:R-:W-:Y:S02]  /*2a20*/  ISETP.GE.OR P4, PT, R12.reuse, UR8, P2 ;  /* 0x000000080c007c0c */ /* 0x040fe40009786670 */
[----:B------:R-:W-:-:S11]  /*2a30*/  ISETP.GE.OR P6, PT, R12, UR8, P1 ;  /* 0x000000080c007c0c */ /* 0x000fd60008fc6670 */
[----:B------:R-:W2:Y:S01]  /*2a40*/  @!P4 LDG.E R10, desc[UR10][R6.64+0x8] ;  /* 0x0000080a060ac981 */ /* 0x000ea2000c1e1900 */
[----:B------:R-:W-:Y:S01]  /*2a50*/  VIADD R14, R8, 0x4 ;  /* 0x00000004080e7836 */ /* 0x000fe20000000000 */
[----:B-1----:R-:W2:Y:S02]  /*2a60*/  @!P4 LDC R5, c[0x0][0x3a8] ;  /* 0x0000ea00ff05cb82 */ /* 0x002ea40000000800 */
[----:B------:R-:W4:Y:S01]  /*2a70*/  @!P6 LDG.E R12, desc[UR10][R6.64+0xc] ;  /* 0x00000c0a060ce981 */ /* 0x000f22000c1e1900 */
[----:B------:R-:W-:-:S05]  /*2a80*/  IADD3 R13, PT, PT, R13, UR9, RZ ;  /* 0x000000090d0d7c10 */ /* 0x000fca000fffe0ff */
[----:B------:R-:W4:Y:S08]  /*2a90*/  @!P6 LDC R17, c[0x0][0x3a8] ;  /* 0x0000ea00ff11eb82 */ /* 0x000f300000000800 */
[----:B------:R-:W1:Y:S08]  /*2aa0*/  @!P4 LDC R4, c[0x0][0x3a4] ;  /* 0x0000e900ff04cb82 */ /* 0x000e700000000800 */
[----:B------:R-:W5:Y:S01]  /*2ab0*/  @!P6 LDC R16, c[0x0][0x3a4] ;  /* 0x0000e900ff10eb82 */ /* 0x000f620000000800 */
[----:B0-----:R-:W-:-:S04]  /*2ac0*/  @!P5 FMUL R3, R2, R3 ;  /* 0x000000030203d220 */ /* 0x001fc80000400000 */
[----:B---3--:R-:W-:-:S05]  /*2ad0*/  @!P5 FFMA R15, R52, R15, R3 ;  /* 0x0000000f340fd223 */ /* 0x008fca0000000003 */
[----:B------:R5:W-:Y:S01]  /*2ae0*/  @!P5 STG.E desc[UR10][R6.64+0x4], R15 ;  /* 0x0000040f0600d986 */ /* 0x000be2000c10190a */
[----:B------:R-:W-:Y:S01]  /*2af0*/  ISETP.GE.OR P5, PT, R14, UR8, P3 ;  /* 0x000000080e007c0c */ /* 0x000fe20009fa6670 */
[----:B--2---:R-:W-:Y:S01]  /*2b00*/  @!P4 FMUL R10, R10, R5 ;  /* 0x000000050a0ac220 */ /* 0x004fe20000400000 */
        /* <DEDUP_REMOVED lines=18> */
[----:B---3--:R-:W-:-:S05]  /*2c30*/  @!P5 FFMA R17, R56, R16, R17 ;  /* 0x000000103811d223 */ /* 0x008fca0000000011 */
[----:B------:R1:W-:Y:S04]  /*2c40*/  @!P5 STG.E desc[UR10][R4.64], R17 ;  /* 0x000000110400d986 */ /* 0x0003e8000c10190a */
[----:B------:R-:W0:Y:S01]  /*2c50*/  @!P4 LDG.E R6, desc[UR10][R2.64+0x4] ;  /* 0x0000040a0206c981 */ /* 0x000e22000c1e1900 */
[C---:B------:R-:W-:Y:S02]  /*2c60*/  ISETP.GE.OR P5, PT, R14.reuse, UR8, P2 ;  /* 0x000000080e007c0c */ /* 0x040fe400097a6670 */
[----:B------:R-:W-:Y:S02]  /*2c70*/  ISETP.GE.OR P6, PT, R14, UR8, P1 ;  /* 0x000000080e007c0c */ /* 0x000fe40008fc6670 */
[----:B------:R-:W2:Y:S09]  /*2c80*/  @!P4 LDC R14, c[0x0][0x3a4] ;  /* 0x0000e900ff0ecb82 */ /* 0x000eb20000000800 */
[----:B------:R-:W3:Y:S01]  /*2c90*/  @!P5 LDG.E R10, desc[UR10][R2.64+0x8] ;  /* 0x0000080a020ad981 */ /* 0x000ee2000c1e1900 */
[----:B------:R-:W3:Y:S03]  /*2ca0*/  @!P5 LDC R15, c[0x0][0x3a8] ;  /* 0x0000ea00ff0fdb82 */ /* 0x000ee60000000800 */
[----:B------:R-:W4:Y:S01]  /*2cb0*/  @!P6 LDG.E R12, desc[UR10][R2.64+0xc] ;  /* 0x00000c0a020ce981 */ /* 0x000f22000c1e1900 */
[----:B-1----:R-:W-:-:S04]  /*2cc0*/  VIADD R17, R13, UR9 ;  /* 0x000000090d117c36 */ /* 0x002fc80008000000 */
[----:B------:R-:W4:Y:S08]  /*2cd0*/  @!P6 LDC R19, c[0x0][0x3a8] ;  /* 0x0000ea00ff13eb82 */ /* 0x000f300000000800 */
[----:B------:R-:W1:Y:S01]  /*2ce0*/  @!P6 LDC R16, c[0x0][0x3a4] ;  /* 0x0000e900ff10eb82 */ /* 0x000e620000000800 */
[----:B0-----:R-:W-:-:S07]  /*2cf0*/  @!P4 FMUL R7, R6, R7 ;  /* 0x000000070607c220 */ /* 0x001fce0000400000 */
[----:B------:R-:W0:Y:S01]  /*2d00*/  @!P5 LDC R6, c[0x0][0x3a4] ;  /* 0x0000e900ff06db82 */ /* 0x000e220000000800 */
[----:B--2---:R-:W-:Y:S01]  /*2d10*/  @!P4 FFMA R7, R58, R14, R7 ;  /* 0x0000000e3a07c223 */ /* 0x004fe20000000007 */
[----:B------:R-:W-:-:S04]  /*2d20*/  IADD3 R14, PT, PT, R8, 0x5, RZ ;  /* 0x00000005080e7810 */ /* 0x000fc80007ffe0ff */
[----:B------:R2:W-:Y:S01]  /*2d30*/  @!P4 STG.E desc[UR10][R2.64+0x4], R7 ;  /* 0x000004070200c986 */ /* 0x0005e2000c10190a */
[----:B------:R-:W-:Y:S01]  /*2d40*/  ISETP.GE.OR P4, PT, R14, UR8, P3 ;  /* 0x000000080e007c0c */ /* 0x000fe20009f86670 */
[----:B---3--:R-:W-:Y:S01]  /*2d50*/  @!P5 FMUL R13, R10, R15 ;  /* 0x0000000f0a0dd220 */ /* 0x008fe20000400000 */
[----:B----4-:R-:W-:-:S04]  /*2d60*/  @!P6 FMUL R15, R12, R19 ;  /* 0x000000130c0fe220 */ /* 0x010fc80000400000 */
[----:B-1----:R-:W-:-:S07]  /*2d70*/  @!P6 FFMA R15, R28, R16, R15 ;  /* 0x000000101c0fe223 */ /* 0x002fce000000000f */
[----:B------:R-:W2:Y:S01]  /*2d80*/  @!P4 LDC.64 R4, c[0x0][0x390] ;  /* 0x0000e400ff04cb82 */ /* 0x000ea20000000a00 */
[----:B------:R-:W-:Y:S01]  /*2d90*/  @!P4 IADD3 R19, PT, PT, R0, R17, RZ ;  /* 0x000000110013c210 */ /* 0x000fe20007ffe0ff */
[----:B0-----:R-:W-:Y:S01]  /*2da0*/  @!P5 FFMA R13, R60, R6, R13 ;  /* 0x000000063c0dd223 */ /* 0x001fe2000000000d */
[----:B------:R-:W-:Y:S04]  /*2db0*/  @!P6 STG.E desc[UR10][R2.64+0xc], R15 ;  /* 0x00000c0f0200e986 */ /* 0x000fe8000c10190a */
[----:B------:R0:W-:Y:S01]  /*2dc0*/  @!P5 STG.E desc[UR10][R2.64+0x8], R13 ;  /* 0x0000080d0200d986 */ /* 0x0001e2000c10190a */
[----:B------:R-:W1:Y:S08]  /*2dd0*/  @!P4 LDC R10, c[0x0][0x3a8] ;  /* 0x0000ea00ff0acb82 */ /* 0x000e700000000800 */
[----:B------:R-:W3:Y:S01]  /*2de0*/  @!P4 LDC R16, c[0x0][0x3a4] ;  /* 0x0000e900ff10cb82 */ /* 0x000ee20000000800 */
[----:B--2---:R-:W-:-:S05]  /*2df0*/  @!P4 IMAD.WIDE R6, R19, 0x4, R4 ;  /* 0x000000041306c825 */ /* 0x004fca00078e0204 */
[----:B------:R-:W1:Y:S01]  /*2e00*/  @!P4 LDG.E R5, desc[UR10][R6.64] ;  /* 0x0000000a0605c981 */ /* 0x000e62000c1e1900 */
[----:B------:R-:W-:Y:S02]  /*2e10*/  IADD3 R12, P6, PT, R0, R17, RZ ;  /* 0x00000011000c7210 */ /* 0x000fe40007fde0ff */
[----:B------:R-:W-:Y:S02]  /*2e20*/  ISETP.GE.OR P5, PT, R14, UR8, P0 ;  /* 0x000000080e007c0c */ /* 0x000fe400087a6670 */
[----:B------:R-:W-:Y:S02]  /*2e30*/  LEA.HI.X.SX32 R19, R17, R9, 0x1, P6 ;  /* 0x0000000911137211 */ /* 0x000fe400030f0eff */
[----:B------:R-:W-:-:S09]  /*2e40*/  LEA R4, P6, R12, UR4, 0x2 ;  /* 0x000000040c047c11 */ /* 0x000fd2000f8c10ff */
[----:B0-----:R-:W0:Y:S08]  /*2e50*/  @!P5 LDC R3, c[0x0][0x3a8] ;  /* 0x0000ea00ff03db82 */ /* 0x001e300000000800 */
[----:B------:R-:W2:Y:S01]  /*2e60*/  @!P5 LDC R13, c[0x0][0x3a4] ;  /* 0x0000e900ff0ddb82 */ /* 0x000ea20000000800 */
[----:B-1----:R-:W-:Y:S01]  /*2e70*/  @!P4 FMUL R10, R5, R10 ;  /* 0x0000000a050ac220 */ /* 0x002fe20000400000 */
[----:B------:R-:W-:-:S03]  /*2e80*/  LEA.HI.X R5, R12, UR5, R19, 0x2, P6 ;  /* 0x000000050c057c11 */ /* 0x000fc6000b0f1413 */
[----:B---3--:R-:W-:-:S05]  /*2e90*/  @!P4 FFMA R11, R11, R16, R10 ;  /* 0x000000100b0bc223 */ /* 0x008fca000000000a */
[----:B------:R1:W-:Y:S04]  /*2ea0*/  @!P4 STG.E desc[UR10][R6.64], R11 ;  /* 0x0000000b0600c986 */ /* 0x0003e8000c10190a */
[----:B------:R-:W0:Y:S01]  /*2eb0*/  @!P5 LDG.E R2, desc[UR10][R4.64+0x4] ;  /* 0x0000040a0402d981 */ /* 0x000e22000c1e1900 */
[C---:B------:R-:W-:Y:S02]  /*2ec0*/  ISETP.GE.OR P4, PT, R14.reuse, UR8, P2 ;  /* 0x000000080e007c0c */ /* 0x040fe40009786670 */
[----:B------:R-:W-:-:S11]  /*2ed0*/  ISETP.GE.OR P6, PT, R14, UR8, P1 ;  /* 0x000000080e007c0c */ /* 0x000fd60008fc6670 */
[----:B------:R-:W3:Y:S01]  /*2ee0*/  @!P4 LDG.E R10, desc[UR10][R4.64+0x8] ;  /* 0x0000080a040ac981 */ /* 0x000ee2000c1e1900 */
[----:B-1----:R-:W3:Y:S03]  /*2ef0*/  @!P4 LDC R11, c[0x0][0x3a8] ;  /* 0x0000ea00ff0bcb82 */ /* 0x002ee60000000800 */
[----:B------:R-:W4:Y:S01]  /*2f00*/  @!P6 LDG.E R12, desc[UR10][R4.64+0xc] ;  /* 0x00000c0a040ce981 */ /* 0x000f22000c1e1900 */
[----:B------:R-:W-:-:S04]  /*2f10*/  IADD3 R17, PT, PT, R17, UR9, RZ ;  /* 0x0000000911117c10 */ /* 0x000fc8000fffe0ff */
        /* <DEDUP_REMOVED lines=11> */
[----:B------:R-:W1:Y:S01]  /*2fd0*/  @!P5 LDC.64 R6, c[0x0][0x390] ;  /* 0x0000e400ff06db82 */ /* 0x000e620000000a00 */
[----:B------:R-:W-:Y:S02]  /*2fe0*/  @!P5 IMAD.IADD R15, R0, 0x1, R17 ;  /* 0x00000001000fd824 */ /* 0x000fe400078e0211 */
[----:B0-----:R-:W-:Y:S01]  /*2ff0*/  @!P4 FFMA R33, R33, R2, R10 ;  /* 0x000000022121c223 */ /* 0x001fe2000000000a */
[----:B------:R0:W-:Y:S04]  /*3000*/  @!P6 STG.E desc[UR10][R4.64+0xc], R11 ;  /* 0x00000c0b0400e986 */ /* 0x0001e8000c10190a */
[----:B------:R3:W-:Y:S01]  /*3010*/  @!P4 STG.E desc[UR10][R4.64+0x8], R33 ;  /* 0x000008210400c986 */ /* 0x0007e2000c10190a */
[----:B------:R-:W4:Y:S01]  /*3020*/  @!P5 LDC R14, c[0x0][0x3a4] ;  /* 0x0000e900ff0edb82 */ /* 0x000f220000000800 */
[----:B-1----:R-:W-:-:S07]  /*3030*/  @!P5 IMAD.WIDE R6, R15, 0x4, R6 ;  /* 0x000000040f06d825 */ /* 0x002fce00078e0206 */
[----:B------:R-:W1:Y:S01]  /*3040*/  @!P5 LDC R15, c[0x0][0x3a8] ;  /* 0x0000ea00ff0fdb82 */ /* 0x000e620000000800 */
[----:B------:R-:W1:Y:S01]  /*3050*/  @!P5 LDG.E R2, desc[UR10][R6.64] ;  /* 0x0000000a0602d981 */ /* 0x000e62000c1e1900 */
[----:B--2---:R-:W-:-:S04]  /*3060*/  IADD3 R3, P4, PT, R0, R17, RZ ;  /* 0x0000001100037210 */ /* 0x004fc80007f9e0ff */
[----:B------:R-:W-:Y:S02]  /*3070*/  LEA.HI.X.SX32 R12, R17, R9, 0x1, P4 ;  /* 0x00000009110c7211 */ /* 0x000fe400020f0eff */
[----:B------:R-:W-:Y:S02]  /*3080*/  ISETP.GE.OR P4, PT, R13, UR8, P0 ;  /* 0x000000080d007c0c */ /* 0x000fe40008786670 */
[----:B------:R-:W-:Y:S01]  /*3090*/  IADD3 R8, PT, PT, R8, 0x7, RZ ;  /* 0x0000000708087810 */ /* 0x000fe20007ffe0ff */
[----:B-1----:R-:W-:Y:S01]  /*30a0*/  @!P5 FMUL R10, R2, R15 ;  /* 0x0000000f020ad220 */ /* 0x002fe20000400000 */
[----:B------:R-:W-:-:S03]  /*30b0*/  LEA R2, P6, R3, UR4, 0x2 ;  /* 0x0000000403027c11 */ /* 0x000fc6000f8c10ff */
[----:B----4-:R-:W-:Y:S01]  /*30c0*/  @!P5 FFMA R35, R35, R14, R10 ;  /* 0x0000000e2323d223 */ /* 0x010fe2000000000a */
[----:B------:R-:W-:-:S05]  /*30d0*/  LEA.HI.X R3, R3, UR5, R12, 0x2, P6 ;  /* 0x0000000503037c11 */ /* 0x000fca000b0f140c */
[----:B------:R-:W1:Y:S01]  /*30e0*/  @!P4 LDC R14, c[0x0][0x3a4] ;  /* 0x0000e900ff0ecb82 */ /* 0x000e620000000800 */
[C---:B------:R-:W-:Y:S01]  /*30f0*/  ISETP.GE.OR P6, PT, R13.reuse, UR8, P1 ;  /* 0x000000080d007c0c */ /* 0x040fe20008fc6670 */
[----:B------:R2:W-:Y:S01]  /*3100*/  @!P5 STG.E desc[UR10][R6.64], R35 ;  /* 0x000000230600d986 */ /* 0x0005e2000c10190a */
[----:B------:R-:W-:-:S03]  /*3110*/  ISETP.GE.OR P5, PT, R13, UR8, P2 ;  /* 0x000000080d007c0c */ /* 0x000fc600097a6670 */
[----:B------:R-:W4:Y:S01]  /*3120*/  @!P4 LDG.E R10, desc[UR10][R2.64+0x4] ;  /* 0x0000040a020ac981 */ /* 0x000f22000c1e1900 */
[----:B------:R-:W-:Y:S01]  /*3130*/  ISETP.GE.OR P3, PT, R8, UR8, P3 ;  /* 0x0000000808007c0c */ /* 0x000fe20009f66670 */
[----:B------:R-:W4:Y:S06]  /*3140*/  @!P4 LDC R13, c[0x0][0x3a8] ;  /* 0x0000ea00ff0dcb82 */ /* 0x000f2c0000000800 */
[----:B------:R-:W2:Y:S02]  /*3150*/  @!P6 LDG.E R12, desc[UR10][R2.64+0xc] ;  /* 0x00000c0a020ce981 */ /* 0x000ea4000c1e1900 */
[----:B------:R-:W5:Y:S02]  /*3160*/  @!P5 LDC R16, c[0x0][0x3a8] ;  /* 0x0000ea00ff10db82 */ /* 0x000f640000000800 */
[----:B0-----:R-:W5:Y:S06]  /*3170*/  @!P5 LDG.E R11, desc[UR10][R2.64+0x8] ;  /* 0x0000080a020bd981 */ /* 0x001f6c000c1e1900 */
[----:B------:R-:W2:Y:S08]  /*3180*/  @!P6 LDC R19, c[0x0][0x3a8] ;  /* 0x0000ea00ff13eb82 */ /* 0x000eb00000000800 */
[----:B------:R-:W0:Y:S08]  /*3190*/  @!P5 LDC R15, c[0x0][0x3a4] ;  /* 0x0000e900ff0fdb82 */ /* 0x000e300000000800 */
[----:B------:R-:W0:Y:S08]  /*31a0*/  @!P6 LDC R18, c[0x0][0x3a4] ;  /* 0x0000e900ff12eb82 */ /* 0x000e300000000800 */
[----:B---3--:R-:W3:Y:S01]  /*31b0*/  @!P3 LDC.64 R4, c[0x0][0x390] ;  /* 0x0000e400ff04bb82 */ /* 0x008ee20000000a00 */
[----:B------:R-:W-:Y:S01]  /*31c0*/  IADD3 R17, PT, PT, R17, UR9, RZ ;  /* 0x0000000911117c10 */ /* 0x000fe2000fffe0ff */
[----:B----4-:R-:W-:-:S03]  /*31d0*/  @!P4 FMUL R10, R10, R13 ;  /* 0x0000000d0a0ac220 */ /* 0x010fc60000400000 */
[----:B------:R-:W-:Y:S01]  /*31e0*/  @!P3 IADD3 R13, PT, PT, R0, R17, RZ ;  /* 0x00000011000db210 */ /* 0x000fe20007ffe0ff */
[----:B--2---:R-:W-:Y:S01]  /*31f0*/  @!P6 FMUL R7, R12, R19 ;  /* 0x000000130c07e220 */ /* 0x004fe20000400000 */
[----:B-----5:R-:W-:Y:S01]  /*3200*/  @!P5 FMUL R6, R11, R16 ;  /* 0x000000100b06d220 */ /* 0x020fe20000400000 */
[----:B-1----:R-:W-:Y:S02]  /*3210*/  @!P4 FFMA R37, R37, R14, R10 ;  /* 0x0000000e2525c223 */ /* 0x002fe4000000000a */
[----:B0-----:R-:W-:Y:S01]  /*3220*/  @!P6 FFMA R11, R38, R18, R7 ;  /* 0x00000012260be223 */ /* 0x001fe20000000007 */
[----:B---3--:R-:W-:-:S04]  /*3230*/  @!P3 IMAD.WIDE R4, R13, 0x4, R4 ;  /* 0x000000040d04b825 */ /* 0x008fc800078e0204 */
        /* <DEDUP_REMOVED lines=30> */
.L_x_202:
[----:B------:R-:W-:Y:S05]  /*3420*/  BSYNC.RECONVERGENT B0 ;  /* 0x0000000000007941 */ /* 0x000fea0003800200 */
.L_x_201:
        /* <DEDUP_REMOVED lines=9> */
.L_x_203:
        /* <DEDUP_REMOVED lines=12> */
.L_x_843:


//--------------------- .text._Z17sgemm_warp_tilingILi64ELi64ELi8ELi32ELi32ELi4ELi8EEvPKfS1_Pfiiiff --------------------------
	.section	.text._Z17sgemm_warp_tilingILi64ELi64ELi8ELi32ELi32ELi4ELi8EEvPKfS1_Pfiiiff,"ax",@progbits
	.align	128
        .global         _Z17sgemm_warp_tilingILi64ELi64ELi8ELi32ELi32ELi4ELi8EEvPKfS1_Pfiiiff
        .type           _Z17sgemm_warp_tilingILi64ELi64ELi8ELi32ELi32ELi4ELi8EEvPKfS1_Pfiiiff,@function
        .size           _Z17sgemm_warp_tilingILi64ELi64ELi8ELi32ELi32ELi4ELi8EEvPKfS1_Pfiiiff,(.L_x_844 - _Z17sgemm_warp_tilingILi64ELi64ELi8ELi32ELi32ELi4ELi8EEvPKfS1_Pfiiiff)
        .other          _Z17sgemm_warp_tilingILi64ELi64ELi8ELi32ELi32ELi4ELi8EEvPKfS1_Pfiiiff,@"STO_CUDA_ENTRY STV_DEFAULT"
_Z17sgemm_warp_tilingILi64ELi64ELi8ELi32ELi32ELi4ELi8EEvPKfS1_Pfiiiff:
.text._Z17sgemm_warp_tilingILi64ELi64ELi8ELi32ELi32ELi4ELi8EEvPKfS1_Pfiiiff:
[----:B------:R-:W-:Y:S01]  /*0000*/  LDC R1, c[0x0][0x37c] ;  /* 0x0000df00ff017b82 */ /* 0x000fe20000000800 */
[----:B------:R-:W0:Y:S01]  /*0010*/  S2R R0, SR_TID.X ;  /* 0x0000000000007919 */ /* 0x000e220000002100 */
[----:B------:R-:W0:Y:S06]  /*0020*/  LDCU UR4, c[0x0][0x360] ;  /* 0x00006c00ff0477ac */ /* 0x000e2c0008000800 */
[----:B------:R-:W1:Y:S01]  /*0030*/  S2UR UR5, SR_CTAID.Y ;  /* 0x00000000000579c3 */ /* 0x000e620000002600 */
[----:B------:R-:W-:Y:S01]  /*0040*/  HFMA2 R57, -RZ, RZ, 0, 0 ;  /* 0x00000000ff397431 */ /* 0x000fe200000001ff */
[----:B------:R-:W0:Y:S01]  /*0050*/  S2R R3, SR_TID.Y ;  /* 0x0000000000037919 */ /* 0x000e220000002200 */
[----:B------:R-:W2:Y:S01]  /*0060*/  LDCU UR7, c[0x0][0x3a0] ;  /* 0x00007400ff0777ac */ /* 0x000ea20008000800 */
[----:B------:R-:W-:Y:S01]  /*0070*/  HFMA2 R59, -RZ, RZ, 0, 0 ;  /* 0x00000000ff3b7431 */ /* 0x000fe200000001ff */
[----:B------:R-:W-:-:S02]  /*0080*/  CS2R R36, SRZ ;  /* 0x0000000000247805 */ /* 0x000fc4000001ff00 */
[----:B------:R-:W-:Y:S02]  /*0090*/  CS2R R32, SRZ ;  /* 0x0000000000207805 */ /* 0x000fe4000001ff00 */
[----:B------:R-:W-:Y:S01]  /*00a0*/  CS2R R44, SRZ ;  /* 0x00000000002c7805 */ /* 0x000fe2000001ff00 */
[----:B------:R-:W3:Y:S01]  /*00b0*/  S2UR UR6, SR_CTAID.X ;  /* 0x00000000000679c3 */ /* 0x000ee20000002500 */
[----:B------:R-:W-:Y:S02]  /*00c0*/  CS2R R52, SRZ ;  /* 0x0000000000347805 */ /* 0x000fe4000001ff00 */
[----:B------:R-:W-:Y:S02]  /*00d0*/  CS2R R48, SRZ ;  /* 0x0000000000307805 */ /* 0x000fe4000001ff00 */
[----:B------:R-:W-:Y:S02]  /*00e0*/  CS2R R40, SRZ ;  /* 0x0000000000287805 */ /* 0x000fe4000001ff00 */
[----:B------:R-:W-:-:S02]  /*00f0*/  CS2R R34, SRZ ;  /* 0x0000000000227805 */ /* 0x000fc4000001ff00 */
[----:B------:R-:W-:Y:S02]  /*0100*/  CS2R R18, SRZ ;  /* 0x0000000000127805 */ /* 0x000fe4000001ff00 */
[----:B------:R-:W-:Y:S02]  /*0110*/  CS2R R42, SRZ ;  /* 0x00000000002a7805 */ /* 0x000fe4000001ff00 */
[----:B------:R-:W-:Y:S02]  /*0120*/  CS2R R16, SRZ ;  /* 0x0000000000107805 */ /* 0x000fe4000001ff00 */
[----:B------:R-:W-:Y:S02]  /*0130*/  MOV R11, RZ ;  /* 0x000000ff000b7202 */ /* 0x000fe40000000f00 */
[----:B------:R-:W-:Y:S02]  /*0140*/  CS2R R46, SRZ ;  /* 0x00000000002e7805 */ /* 0x000fe4000001ff00 */
[----:B------:R-:W-:-:S02]  /*0150*/  CS2R R38, SRZ ;  /* 0x0000000000267805 */ /* 0x000fc4000001ff00 */
[----:B------:R-:W-:Y:S01]  /*0160*/  CS2R R54, SRZ ;  /* 0x0000000000367805 */ /* 0x000fe2000001ff00 */
[----:B------:R-:W-:Y:S01]  /*0170*/  IMAD.MOV.U32 R61, RZ, RZ, RZ ;  /* 0x000000ffff3d7224 */ /* 0x000fe200078e00ff */
[----:B--2---:R-:W-:Y:S01]  /*0180*/  UISETP.GE.AND UP0, UPT, UR7, -0x6, UPT ;  /* 0xfffffffa0700788c */ /* 0x004fe2000bf06270 */
[----:B------:R-:W-:Y:S01]  /*0190*/  CS2R R50, SRZ ;  /* 0x0000000000327805 */ /* 0x000fe2000001ff00 */
[----:B------:R-:W2:Y:S01]  /*01a0*/  LDCU.64 UR10, c[0x0][0x358] ;  /* 0x00006b00ff0a77ac */ /* 0x000ea20008000a00 */
[----:B-1----:R-:W-:Y:S02]  /*01b0*/  USHF.L.U32 UR5, UR5, 0x6, URZ ;  /* 0x0000000605057899 */ /* 0x002fe400080006ff */
[----:B---3--:R-:W-:Y:S01]  /*01c0*/  USHF.L.U32 UR6, UR6, 0x6, URZ ;  /* 0x0000000606067899 */ /* 0x008fe200080006ff */
[----:B0-----:R-:W-:Y:S02]  /*01d0*/  IMAD R0, R3, UR4, R0 ;  /* 0x0000000403007c24 */ /* 0x001fe4000f8e0200 */
[----:B------:R-:W0:Y:S03]  /*01e0*/  LDC R3, c[0x0][0x364] ;  /* 0x0000d900ff037b82 */ /* 0x000e260000000800 */
[----:B------:R-:W-:-:S02]  /*01f0*/  SHF.R.U32.HI R5, RZ, 0x5, R0 ;  /* 0x00000005ff057819 */ /* 0x000fc40000011600 */
[--C-:B------:R-:W-:Y:S02]  /*0200*/  SHF.R.U32.HI R7, RZ, 0x2, R0.reuse ;  /* 0x00000002ff077819 */ /* 0x100fe40000011600 */
[----:B------:R-:W-:Y:S02]  /*0210*/  SHF.R.U32.HI R2, RZ, 0x6, R0 ;  /* 0x00000006ff027819 */ /* 0x000fe40000011600 */
[----:B------:R-:W-:Y:S02]  /*0220*/  LOP3.LUT R4, R0, 0x3, RZ, 0xc0, !PT ;  /* 0x0000000300047812 */ /* 0x000fe400078ec0ff */
[----:B------:R-:W-:Y:S02]  /*0230*/  LOP3.LUT R5, R5, 0x1, RZ, 0xc0, !PT ;  /* 0x0000000105057812 */ /* 0x000fe400078ec0ff */
[----:B------:R-:W-:Y:S01]  /*0240*/  LOP3.LUT R7, R7, 0x7, RZ, 0xc0, !PT ;  /* 0x0000000707077812 */ /* 0x000fe200078ec0ff */
[----:B0-----:R-:W-:Y:S01]  /*0250*/  IMAD R3, R3, UR4, RZ ;  /* 0x0000000403037c24 */ /* 0x001fe2000f8e02ff */
[----:B--2---:R-:W-:Y:S06]  /*0260*/  BRA.U !UP0, `(.L_x_204) ;  /* 0x0000001d08ac7547 */ /* 0x004fec000b800000 */
[----:B------:R-:W0:Y:S01]  /*0270*/  I2F.U32.RP R12, R3 ;  /* 0x00000003000c7306 */ /* 0x000e220000209000 */
[----:B------:R-:W-:Y:S01]  /*0280*/  IADD3 R6, PT, PT, R0, R3, RZ ;  /* 0x0000000300067210 */ /* 0x000fe20007ffe0ff */
[----:B------:R-:W-:Y:S01]  /*0290*/  IMAD.MOV R15, RZ, RZ, -R3 ;  /* 0x000000ffff0f7224 */ /* 0x000fe200078e0a03 */
[----:B------:R-:W-:Y:S02]  /*02a0*/  ISETP.NE.U32.AND P2, PT, R3, RZ, PT ;  /* 0x000000ff0300720c */ /* 0x000fe40003f45070 */
[C---:B------:R-:W-:Y:S02]  /*02b0*/  ISETP.GE.U32.AND P0, PT, R6.reuse, 0x80, PT ;  /* 0x000000800600780c */ /* 0x040fe40003f06070 */
[----:B------:R-:W-:Y:S02]  /*02c0*/  VIMNMX.U32 R13, PT, PT, R6, 0x80, !PT ;  /* 0x00000080060d7848 */ /* 0x000fe40007fe0000 */
[----:B------:R-:W-:Y:S02]  /*02d0*/  SEL R10, RZ, 0x1, P0 ;  /* 0x00000001ff0a7807 */ /* 0x000fe40000000000 */
[----:B------:R-:W-:-:S02]  /*02e0*/  MOV R36, RZ ;  /* 0x000000ff00247202 */ /* 0x000fc40000000f00 */
[----:B------:R-:W-:Y:S01]  /*02f0*/  IADD3 R6, PT, PT, R13, -R6, -R10 ;  /* 0x800000060d067210 */ /* 0x000fe20007ffe80a */
[----:B0-----:R-:W0:Y:S01]  /*0300*/  MUFU.RCP R12, R12 ;  /* 0x0000000c000c7308 */ /* 0x001e220000001000 */
[----:B------:R-:W-:Y:S02]  /*0310*/  LEA R13, R5, R4, 0x2 ;  /* 0x00000004050d7211 */ /* 0x000fe400078e10ff */
[----:B0-----:R-:W-:Y:S02]  /*0320*/  IADD3 R8, PT, PT, R12, 0xffffffe, RZ ;  /* 0x0ffffffe0c087810 */ /* 0x001fe40007ffe0ff */
[----:B------:R-:W-:-:S03]  /*0330*/  LEA R12, R2, R7, 0x3 ;  /* 0x00000007020c7211 */ /* 0x000fc600078e18ff */
[----:B------:R0:W1:Y:S02]  /*0340*/  F2I.FTZ.U32.TRUNC.NTZ R9, R8 ;  /* 0x0000000800097305 */ /* 0x000064000021f000 */
[----:B0-----:R-:W-:Y:S01]  /*0350*/  MOV R8, RZ ;  /* 0x000000ff00087202 */ /* 0x001fe20000000f00 */
[----:B-1----:R-:W-:-:S04]  /*0360*/  IMAD R15, R15, R9, RZ ;  /* 0x000000090f0f7224 */ /* 0x002fc800078e02ff */
[----:B------:R-:W-:-:S06]  /*0370*/  IMAD.HI.U32 R9, R9, R15, R8 ;  /* 0x0000000f09097227 */ /* 0x000fcc00078e0008 */
[----:B------:R-:W-:-:S04]  /*0380*/  IMAD.HI.U32 R9, R9, R6, RZ ;  /* 0x0000000609097227 */ /* 0x000fc800078e00ff */
[----:B------:R-:W-:-:S04]  /*0390*/  IMAD.MOV R8, RZ, RZ, -R9 ;  /* 0x000000ffff087224 */ /* 0x000fc800078e0a09 */
[----:B------:R-:W-:Y:S01]  /*03a0*/  IMAD R6, R3, R8, R6 ;  /* 0x0000000803067224 */ /* 0x000fe200078e0206 */
[----:B------:R-:W-:-:S04]  /*03b0*/  MOV R8, RZ ;  /* 0x000000ff00087202 */ /* 0x000fc80000000f00 */
[----:B------:R-:W-:-:S13]  /*03c0*/  ISETP.GE.U32.AND P0, PT, R6, R3, PT ;  /* 0x000000030600720c */ /* 0x000fda0003f06070 */
[----:B------:R-:W-:Y:S02]  /*03d0*/  @P0 IADD3 R6, PT, PT, -R3, R6, RZ ;  /* 0x0000000603060210 */ /* 0x000fe40007ffe1ff */
[----:B------:R-:W-:Y:S02]  /*03e0*/  @P0 IADD3 R9, PT, PT, R9, 0x1, RZ ;  /* 0x0000000109090810 */ /* 0x000fe40007ffe0ff */
[----:B------:R-:W-:-:S13]  /*03f0*/  ISETP.GE.U32.AND P1, PT, R6, R3, PT ;  /* 0x000000030600720c */ /* 0x000fda0003f26070 */
[----:B------:R-:W-:Y:S01]  /*0400*/  @P1 VIADD R9, R9, 0x1 ;  /* 0x0000000109091836 */ /* 0x000fe20000000000 */
[----:B------:R-:W-:-:S05]  /*0410*/  @!P2 LOP3.LUT R9, RZ, R3, RZ, 0x33, !PT ;  /* 0x00000003ff09a212 */ /* 0x000fca00078e33ff */
[----:B------:R-:W-:Y:S01]  /*0420*/  IMAD.IADD R6, R10, 0x1, R9 ;  /* 0x000000010a067824 */ /* 0x000fe200078e0209 */
[----:B------:R-:W-:Y:S01]  /*0430*/  SHF.L.U32 R10, R13, 0x3, RZ ;  /* 0x000000030d0a7819 */ /* 0x000fe200000006ff */
[----:B------:R-:W-:-:S07]  /*0440*/  IMAD.SHL.U32 R9, R12, 0x4, RZ ;  /* 0x000000040c097824 */ /* 0x000fce00078e00ff */
.L_x_216:
[----:B------:R-:W-:Y:S01]  /*0450*/  ISETP.GT.U32.AND P0, PT, R0, 0x7f, PT ;  /* 0x0000007f0000780c */ /* 0x000fe20003f04070 */
[----:B------:R-:W0:Y:S01]  /*0460*/  LDCU UR7, c[0x0][0x3a0] ;  /* 0x00007400ff0777ac */ /* 0x000e220008000800 */
[----:B------:R-:W-:Y:S11]  /*0470*/  BSSY.RECONVERGENT B0, `(.L_x_205) ;  /* 0x0000118000007945 */ /* 0x000ff60003800200 */
[----:B------:R-:W-:Y:S05]  /*0480*/  @P0 BRA `(.L_x_206) ;  /* 0x0000001000580947 */ /* 0x000fea0003800000 */
[----:B------:R-:W-:Y:S01]  /*0490*/  IADD3 R23, PT, PT, R6, 0x1, RZ ;  /* 0x0000000106177810 */ /* 0x000fe20007ffe0ff */
[----:B------:R-:W-:Y:S01]  /*04a0*/  BSSY.RECONVERGENT B1, `(.L_x_207) ;  /* 0x0000042000017945 */ /* 0x000fe20003800200 */
[----:B------:R-:W-:Y:S02]  /*04b0*/  IMAD.MOV.U32 R62, RZ, RZ, R0 ;  /* 0x000000ffff3e7224 */ /* 0x000fe400078e0000 */
        /* <DEDUP_REMOVED lines=12> */
[C---:B------:R-:W-:Y:S01]  /*0580*/  IMAD.SHL.U32 R25, R0.reuse, 0x400, RZ ;  /* 0x0000040000197824 */ /* 0x040fe200078e00ff */
[----:B------:R-:W-:Y:S01]  /*0590*/  MOV R22, 0x400 ;  /* 0x0000040000167802 */ /* 0x000fe20000000f00 */
[----:B------:R-:W1:Y:S01]  /*05a0*/  S2R R27, SR_CgaCtaId ;  /* 0x00000000001b7919 */ /* 0x000e620000008800 */
[----:B------:R-:W-:Y:S02]  /*05b0*/  SHF.L.U32 R26, R0, 0x1, RZ ;  /* 0x00000001001a7819 */ /* 0x000fe400000006ff */
[----:B------:R-:W-:Y:S02]  /*05c0*/  LOP3.LUT R25, R25, 0x400, RZ, 0xc0, !PT ;  /* 0x0000040019197812 */ /* 0x000fe400078ec0ff */
[----:B------:R-:W-:Y:S02]  /*05d0*/  LOP3.LUT R26, R26, 0xfffffffc, RZ, 0xc0, !PT ;  /* 0xfffffffc1a1a7812 */ /* 0x000fe400078ec0ff */
[----:B------:R-:W-:-:S02]  /*05e0*/  ISETP.NE.AND P0, PT, R23, 0x1, PT ;  /* 0x000000011700780c */ /* 0x000fc40003f05270 */
[----:B------:R-:W-:Y:S02]  /*05f0*/  IADD3 R62, PT, PT, R0, R3, RZ ;  /* 0x00000003003e7210 */ /* 0x000fe40007ffe0ff */
[----:B-1----:R-:W-:-:S04]  /*0600*/  LEA R22, R27, R22, 0x18 ;  /* 0x000000161b167211 */ /* 0x002fc800078ec0ff */
[----:B------:R-:W-:-:S05]  /*0610*/  IADD3 R25, PT, PT, R26, R22, R25 ;  /* 0x000000161a197210 */ /* 0x000fca0007ffe019 */
[----:B--2---:R1:W-:Y:S04]  /*0620*/  STS [R25], R12 ;  /* 0x0000000c19007388 */ /* 0x0043e80000000800 */
[----:B------:R1:W-:Y:S04]  /*0630*/  STS [R25+0x100], R13 ;  /* 0x0001000d19007388 */ /* 0x0003e80000000800 */
[----:B------:R1:W-:Y:S04]  /*0640*/  STS [R25+0x200], R14 ;  /* 0x0002000e19007388 */ /* 0x0003e80000000800 */
[----:B------:R1:W-:Y:S01]  /*0650*/  STS [R25+0x300], R15 ;  /* 0x0003000f19007388 */ /* 0x0003e20000000800 */
[----:B------:R-:W-:Y:S05]  /*0660*/  @!P0 BRA `(.L_x_208) ;  /* 0x0000000000948947 */ /* 0x000fea0003800000 */
[C---:B-1----:R-:W-:Y:S01]  /*0670*/  IMAD.SHL.U32 R12, R62.reuse, 0x4, RZ ;  /* 0x000000043e0c7824 */ /* 0x042fe200078e00ff */
[----:B------:R-:W-:-:S04]  /*0680*/  LEA.HI R14, R62, UR5, RZ, 0x1f ;  /* 0x000000053e0e7c11 */ /* 0x000fc8000f8ff8ff */
        /* <DEDUP_REMOVED lines=20> */
[----:B------:R-:W-:-:S03]  /*07d0*/  LOP3.LUT R12, R12, 0x4, RZ, 0xc0, !PT ;  /* 0x000000040c0c7812 */ /* 0x000fc600078ec0ff */
[----:B------:R-:W-:-:S04]  /*07e0*/  VIADD R13, R23, UR5 ;  /* 0x00000005170d7c36 */ /* 0x000fc80008000000 */
[----:B-1----:R-:W-:-:S05]  /*07f0*/  IMAD R13, R13, UR4, R12 ;  /* 0x000000040d0d7c24 */ /* 0x002fca000f8e020c */
[----:B------:R-:W-:-:S05]  /*0800*/  LEA R13, R8, R13, 0x3 ;  /* 0x0000000d080d7211 */ /* 0x000fca00078e18ff */
[----:B------:R-:W-:-:S06]  /*0810*/  IMAD.WIDE R12, R13, 0x4, R20 ;  /* 0x000000040d0c7825 */ /* 0x000fcc00078e0214 */
[----:B------:R-:W2:Y:S01]  /*0820*/  LDG.E.128.CONSTANT R12, desc[UR10][R12.64] ;  /* 0x0000000a0c0c7981 */ /* 0x000ea2000c1e9d00 */
[----:B------:R-:W-:Y:S02]  /*0830*/  SHF.L.U32 R20, R62, 0xa, RZ ;  /* 0x0000000a3e147819 */ /* 0x000fe400000006ff */
[----:B------:R-:W-:Y:S02]  /*0840*/  IADD3 R62, PT, PT, R3, R62, RZ ;  /* 0x0000003e033e7210 */ /* 0x000fe40007ffe0ff */
[----:B------:R-:W-:-:S05]  /*0850*/  LOP3.LUT R21, R20, 0x400, RZ, 0xc0, !PT ;  /* 0x0000040014157812 */ /* 0x000fca00078ec0ff */
[----:B------:R-:W-:-:S05]  /*0860*/  IMAD.IADD R22, R22, 0x1, R21 ;  /* 0x0000000116167824 */ /* 0x000fca00078e0215 */
[----:B------:R-:W-:-:S05]  /*0870*/  LEA R22, R23, R22, 0x2 ;  /* 0x0000001617167211 */ /* 0x000fca00078e10ff */
[----:B--2---:R3:W-:Y:S04]  /*0880*/  STS [R22], R12 ;  /* 0x0000000c16007388 */ /* 0x0047e80000000800 */
[----:B------:R3:W-:Y:S04]  /*0890*/  STS [R22+0x100], R13 ;  /* 0x0001000d16007388 */ /* 0x0007e80000000800 */
[----:B------:R3:W-:Y:S04]  /*08a0*/  STS [R22+0x200], R14 ;  /* 0x0002000e16007388 */ /* 0x0007e80000000800 */
[----:B------:R3:W-:Y:S02]  /*08b0*/  STS [R22+0x300], R15 ;  /* 0x0003000f16007388 */ /* 0x0007e40000000800 */
.L_x_208:
[----:B0-----:R-:W-:Y:S05]  /*08c0*/  BSYNC.RECONVERGENT B1 ;  /* 0x0000000000017941 */ /* 0x001fea0003800200 */
.L_x_207:
[----:B------:R-:W-:Y:S01]  /*08d0*/  ISETP.GE.U32.AND P2, PT, R6, 0x3, PT ;  /* 0x000000030600780c */ /* 0x000fe20003f46070 */
[----:B------:R-:W-:-:S12]  /*08e0*/  BSSY.RECONVERGENT B1, `(.L_x_209) ;  /* 0x0000054000017945 */ /* 0x000fd80003800200 */
[----:B------:R-:W-:Y:S05]  /*08f0*/  @!P2 BRA `(.L_x_210) ;  /* 0x000000040048a947 */ /* 0x000fea0003800000 */
[----:B-123--:R-:W0:Y:S01]  /*0900*/  S2R R12, SR_CgaCtaId ;  /* 0x00000000000c7919 */ /* 0x00ee220000008800 */
[----:B------:R-:W-:Y:S01]  /*0910*/  MOV R25, 0x400 ;  /* 0x0000040000197802 */ /* 0x000fe20000000f00 */
[----:B------:R-:W-:Y:S01]  /*0920*/  IMAD.SHL.U32 R60, R62, 0x4, RZ ;  /* 0x000000043e3c7824 */ /* 0x000fe200078e00ff */
[CC--:B------:R-:W-:Y:S01]  /*0930*/  IADD3 R24, PT, PT, R3.reuse, R62.reuse, RZ ;  /* 0x0000003e03187210 */ /* 0x0c0fe20007ffe0ff */
[C---:B------:R-:W-:Y:S01]  /*0940*/  IMAD R28, R3.reuse, 0x3, R62 ;  /* 0x00000003031c7824 */ /* 0x040fe200078e023e */
[C---:B------:R-:W-:Y:S01]  /*0950*/  LEA R56, R3.reuse, R62, 0x1 ;  /* 0x0000003e03387211 */ /* 0x040fe200078e08ff */
[C-C-:B------:R-:W-:Y:S01]  /*0960*/  IMAD R58, R3.reuse, 0x8, R60.reuse ;  /* 0x00000008033a7824 */ /* 0x140fe200078e023c */
[----:B------:R-:W-:Y:S01]  /*0970*/  SHF.L.U32 R26, R24, 0x2, RZ ;  /* 0x00000002181a7819 */ /* 0x000fe200000006ff */
[----:B------:R-:W-:Y:S01]  /*0980*/  IMAD R30, R3, 0xc, R60 ;  /* 0x0000000c031e7824 */ /* 0x000fe200078e023c */
[----:B0-----:R-:W-:-:S07]  /*0990*/  LEA R25, R12, R25, 0x18 ;  /* 0x000000190c197211 */ /* 0x001fce00078ec0ff */
.L_x_211:
[----:B0-----:R-:W0:Y:S01]  /*09a0*/  LDC.64 R64, c[0x0][0x380] ;  /* 0x0000e000ff407b82 */ /* 0x001e220000000a00 */
[C---:B------:R-:W-:Y:S01]  /*09b0*/  LOP3.LUT R13, R60.reuse, 0x4, RZ, 0xc0, !PT ;  /* 0x000000043c0d7812 */ /* 0x040fe200078ec0ff */
[----:B------:R-:W-:Y:S01]  /*09c0*/  IMAD.SHL.U32 R14, R60, 0x100, RZ ;  /* 0x000001003c0e7824 */ /* 0x000fe200078e00ff */
[----:B------:R-:W-:Y:S02]  /*09d0*/  SHF.R.U32.HI R27, RZ, 0x1, R62 ;  /* 0x00000001ff1b7819 */ /* 0x000fe4000001163e */
[----:B------:R-:W-:Y:S02]  /*09e0*/  LEA R13, R8, R13, 0x3 ;  /* 0x0000000d080d7211 */ /* 0x000fe400078e18ff */
[----:B------:R-:W-:Y:S02]  /*09f0*/  IADD3 R12, PT, PT, R27, UR5, RZ ;  /* 0x000000051b0c7c10 */ /* 0x000fe4000fffe0ff */
[----:B------:R-:W-:Y:S02]  /*0a00*/  SHF.R.U32.HI R29, RZ, 0x1, R24 ;  /* 0x00000001ff1d7819 */ /* 0x000fe40000011618 */
[----:B------:R-:W-:Y:S01]  /*0a10*/  LOP3.LUT R14, R14, 0x400, RZ, 0xc0, !PT ;  /* 0x000004000e0e7812 */ /* 0x000fe200078ec0ff */
[----:B------:R-:W-:Y:S01]  /*0a20*/  IMAD R13, R12, UR7, R13 ;  /* 0x000000070c0d7c24 */ /* 0x000fe2000f8e020d */
[----:B------:R-:W-:-:S02]  /*0a30*/  IADD3 R12, PT, PT, R29, UR5, RZ ;  /* 0x000000051d0c7c10 */ /* 0x000fc4000fffe0ff */
[----:B------:R-:W-:-:S05]  /*0a40*/  IADD3 R14, PT, PT, R25, R14, RZ ;  /* 0x0000000e190e7210 */ /* 0x000fca0007ffe0ff */
[----:B------:R-:W-:Y:S02]  /*0a50*/  IMAD R27, R27, 0x4, R14 ;  /* 0x000000041b1b7824 */ /* 0x000fe400078e020e */
[----:B0-----:R-:W-:Y:S01]  /*0a60*/  IMAD.WIDE R20, R13, 0x4, R64 ;  /* 0x000000040d147825 */ /* 0x001fe200078e0240 */
[----:B------:R-:W-:-:S04]  /*0a70*/  LOP3.LUT R13, R26, 0x4, RZ, 0xc0, !PT ;  /* 0x000000041a0d7812 */ /* 0x000fc800078ec0ff */
[----:B------:R-:W-:Y:S01]  /*0a80*/  LEA R13, R8, R13, 0x3 ;  /* 0x0000000d080d7211 */ /* 0x000fe200078e18ff */
[----:B------:R-:W2:Y:S04]  /*0a90*/  LDG.E.128.CONSTANT R20, desc[UR10][R20.64] ;  /* 0x0000000a14147981 */ /* 0x000ea8000c1e9d00 */
[----:B------:R-:W-:Y:S02]  /*0aa0*/  IMAD R13, R12, UR7, R13 ;  /* 0x000000070c0d7c24 */ /* 0x000fe4000f8e020d */
[----:B------:R-:W-:-:S05]  /*0ab0*/  IMAD.SHL.U32 R12, R26, 0x100, RZ ;  /* 0x000001001a0c7824 */ /* 0x000fca00078e00ff */
[----:B------:R-:W-:-:S04]  /*0ac0*/  LOP3.LUT R12, R12, 0x400, RZ, 0xc0, !PT ;  /* 0x000004000c0c7812 */ /* 0x000fc800078ec0ff */
[----:B------:R-:W-:-:S04]  /*0ad0*/  IADD3 R12, PT, PT, R25, R12, RZ ;  /* 0x0000000c190c7210 */ /* 0x000fc80007ffe0ff */
[----:B------:R-:W-:Y:S01]  /*0ae0*/  LEA R29, R29, R12, 0x2 ;  /* 0x0000000c1d1d7211 */ /* 0x000fe200078e10ff */
[----:B------:R-:W-:-:S06]  /*0af0*/  IMAD.WIDE R12, R13, 0x4, R64 ;  /* 0x000000040d0c7825 */ /* 0x000fcc00078e0240 */
[----:B------:R-:W3:Y:S01]  /*0b00*/  LDG.E.128.CONSTANT R12, desc[UR10][R12.64] ;  /* 0x0000000a0c0c7981 */ /* 0x000ee2000c1e9d00 */
[----:B------:R-:W-:-:S03]  /*0b10*/  SHF.L.U32 R31, R30, 0x8, RZ ;  /* 0x000000081e1f7819 */ /* 0x000fc600000006ff */
[----:B--2---:R0:W-:Y:S04]  /*0b20*/  STS [R27], R20 ;  /* 0x000000141b007388 */ /* 0x0041e80000000800 */
[----:B------:R1:W-:Y:S04]  /*0b30*/  STS [R27+0x100], R21 ;  /* 0x000100151b007388 */ /* 0x0003e80000000800 */
[----:B------:R2:W-:Y:S01]  /*0b40*/  STS [R27+0x200], R22 ;  /* 0x000200161b007388 */ /* 0x0005e20000000800 */
[----:B0-----:R-:W-:Y:S02]  /*0b50*/  SHF.R.U32.HI R20, RZ, 0x1, R56 ;  /* 0x00000001ff147819 */ /* 0x001fe40000011638 */
[----:B-1----:R-:W-:-:S02]  /*0b60*/  LOP3.LUT R21, R58, 0x4, RZ, 0xc0, !PT ;  /* 0x000000043a157812 */ /* 0x002fc400078ec0ff */
[----:B--2---:R-:W-:-:S03]  /*0b70*/  IADD3 R22, PT, PT, R20, UR5, RZ ;  /* 0x0000000514167c10 */ /* 0x004fc6000fffe0ff */
[----:B------:R-:W-:Y:S01]  /*0b80*/  IMAD R21, R8, 0x8, R21 ;  /* 0x0000000808157824 */ /* 0x000fe200078e0215 */
[----:B------:R-:W-:Y:S03]  /*0b90*/  STS [R27+0x300], R23 ;  /* 0x000300171b007388 */ /* 0x000fe60000000800 */
[----:B------:R-:W-:Y:S01]  /*0ba0*/  IMAD R21, R22, UR7, R21 ;  /* 0x0000000716157c24 */ /* 0x000fe2000f8e0215 */
[----:B------:R-:W-:Y:S01]  /*0bb0*/  SHF.L.U32 R22, R58, 0x8, RZ ;  /* 0x000000083a167819 */ /* 0x000fe200000006ff */
[----:B---3--:R0:W-:Y:S04]  /*0bc0*/  STS [R29+0x100], R13 ;  /* 0x0001000d1d007388 */ /* 0x0081e80000000800 */
[----:B------:R1:W-:Y:S01]  /*0bd0*/  STS [R29+0x200], R14 ;  /* 0x0002000e1d007388 */ /* 0x0003e20000000800 */
[----:B------:R-:W-:-:S02]  /*0be0*/  LOP3.LUT R22, R22, 0x400, RZ, 0xc0, !PT ;  /* 0x0000040016167812 */ /* 0x000fc400078ec0ff */
[----:B0-----:R-:W-:Y:S02]  /*0bf0*/  LOP3.LUT R13, R30, 0x4, RZ, 0xc0, !PT ;  /* 0x000000041e0d7812 */ /* 0x001fe400078ec0ff */
[----:B-1----:R-:W-:Y:S01]  /*0c00*/  SHF.R.U32.HI R14, RZ, 0x1, R28 ;  /* 0x00000001ff0e7819 */ /* 0x002fe2000001161c */
[----:B------:R0:W-:Y:S01]  /*0c10*/  STS [R29], R12 ;  /* 0x0000000c1d007388 */ /* 0x0001e20000000800 */
[----:B------:R-:W-:Y:S01]  /*0c20*/  LEA R13, R8, R13, 0x3 ;  /* 0x0000000d080d7211 */ /* 0x000fe200078e18ff */
[----:B------:R-:W-:Y:S02]  /*0c30*/  IMAD.IADD R27, R25, 0x1, R22 ;  /* 0x00000001191b7824 */ /* 0x000fe400078e0216 */
[----:B0-----:R-:W-:-:S03]  /*0c40*/  VIADD R12, R14, UR5 ;  /* 0x000000050e0c7c36 */ /* 0x001fc60008000000 */
[----:B------:R-:W-:Y:S01]  /*0c50*/  LEA R27, R20, R27, 0x2 ;  /* 0x0000001b141b7211 */ /* 0x000fe200078e10ff */
[----:B------:R-:W-:Y:S02]  /*0c60*/  IMAD R13, R12, UR7, R13 ;  /* 0x000000070c0d7c24 */ /* 0x000fe4000f8e020d */
[----:B------:R-:W-:-:S04]  /*0c70*/  IMAD.WIDE R20, R21, 0x4, R64 ;  /* 0x0000000415147825 */ /* 0x000fc800078e0240 */
[----:B------:R-:W-:Y:S01]  /*0c80*/  IMAD.WIDE R12, R13, 0x4, R64 ;  /* 0x000000040d0c7825 */ /* 0x000fe200078e0240 */
[----:B------:R-:W-:Y:S01]  /*0c90*/  LOP3.LUT R64, R31, 0x400, RZ, 0xc0, !PT ;  /* 0x000004001f407812 */ /* 0x000fe200078ec0ff */
[----:B------:R0:W-:Y:S03]  /*0ca0*/  STS [R29+0x300], R15 ;  /* 0x0003000f1d007388 */ /* 0x0001e60000000800 */
[----:B------:R-:W-:Y:S01]  /*0cb0*/  IADD3 R31, PT, PT, R25, R64, RZ ;  /* 0x00000040191f7210 */ /* 0x000fe20007ffe0ff */
[----:B------:R-:W2:Y:S04]  /*0cc0*/  LDG.E.128.CONSTANT R20, desc[UR10][R20.64] ;  /* 0x0000000a14147981 */ /* 0x000ea8000c1e9d00 */
[----:B0-----:R-:W-:-:S02]  /*0cd0*/  IMAD R29, R14, 0x4, R31 ;  /* 0x000000040e1d7824 */ /* 0x001fc400078e021f */
[----:B------:R-:W3:Y:S01]  /*0ce0*/  LDG.E.128.CONSTANT R12, desc[UR10][R12.64] ;  /* 0x0000000a0c0c7981 */ /* 0x000ee2000c1e9d00 */
[----:B------:R-:W-:-:S04]  /*0cf0*/  IADD3 R62, PT, PT, R3, R62, R3 ;  /* 0x0000003e033e7210 */ /* 0x000fc80007ffe003 */
[----:B------:R-:W-:-:S04]  /*0d00*/  IADD3 R62, PT, PT, R3, R62, R3 ;  /* 0x0000003e033e7210 */ /* 0x000fc80007ffe003 */
[----:B------:R-:W-:Y:S01]  /*0d10*/  ISETP.GE.U32.AND P0, PT, R62, 0x80, PT ;  /* 0x000000803e00780c */ /* 0x000fe20003f06070 */
[C---:B------:R-:W-:Y:S01]  /*0d20*/  IMAD R24, R3.reuse, 0x4, R24 ;  /* 0x0000000403187824 */ /* 0x040fe200078e0218 */
[C---:B------:R-:W-:Y:S01]  /*0d30*/  LEA R58, R3.reuse, R58, 0x4 ;  /* 0x0000003a033a7211 */ /* 0x040fe200078e20ff */
[C---:B------:R-:W-:Y:S01]  /*0d40*/  IMAD R30, R3.reuse, 0x10, R30 ;  /* 0x00000010031e7824 */ /* 0x040fe200078e021e */
[C---:B------:R-:W-:Y:S02]  /*0d50*/  LEA R56, R3.reuse, R56, 0x2 ;  /* 0x0000003803387211 */ /* 0x040fe400078e10ff */
[C---:B------:R-:W-:Y:S02]  /*0d60*/  LEA R26, R3.reuse, R26, 0x4 ;  /* 0x0000001a031a7211 */ /* 0x040fe400078e20ff */
        /* <DEDUP_REMOVED lines=11> */
.L_x_210:
[----:B------:R-:W-:Y:S05]  /*0e20*/  BSYNC.RECONVERGENT B1 ;  /* 0x0000000000017941 */ /* 0x000fea0003800200 */
.L_x_209:
[----:B------:R-:W-:Y:S01]  /*0e30*/  BSSY.RECONVERGENT B1, `(.L_x_212) ;  /* 0x000003a000017945 */ /* 0x000fe20003800200 */
[----:B------:R-:W-:-:S03]  /*0e40*/  MOV R56, R0 ;  /* 0x0000000000387202 */ /* 0x000fc60000000f00 */
[----:B------:R-:W-:Y:S05]  /*0e50*/  @!P1 BRA `(.L_x_213) ;  /* 0x0000000000dc9947 */ /* 0x000fea0003800000 */
[----:B0--3--:R-:W0:Y:S01]  /*0e60*/  LDC R22, c[0x0][0x39c] ;  /* 0x0000e700ff167b82 */ /* 0x009e220000000800 */
        /* <DEDUP_REMOVED lines=17> */
[----:B0-----:R-:W-:-:S04]  /*0f80*/  LEA R24, R27, R24, 0x18 ;  /* 0x000000181b187211 */ /* 0x001fc800078ec0ff */
[----:B------:R-:W-:-:S05]  /*0f90*/  LEA R23, R23, R24, 0x8 ;  /* 0x0000001817177211 */ /* 0x000fca00078e40ff */
[----:B------:R-:W-:Y:S01]  /*0fa0*/  IMAD.IADD R23, R23, 0x1, R26 ;  /* 0x0000000117177824 */ /* 0x000fe200078e021a */
[----:B------:R-:W-:-:S04]  /*0fb0*/  IADD3 R26, PT, PT, R0, R3, RZ ;  /* 0x00000003001a7210 */ /* 0x000fc80007ffe0ff */
[----:B------:R-:W-:Y:S01]  /*0fc0*/  MOV R56, R26 ;  /* 0x0000001a00387202 */ /* 0x000fe20000000f00 */
[----:B--2---:R4:W-:Y:S01]  /*0fd0*/  STS.128 [R23], R12 ;  /* 0x0000000c17007388 */ /* 0x0049e20000000c00 */
[----:B------:R-:W-:Y:S05]  /*0fe0*/  @!P0 BRA `(.L_x_213) ;  /* 0x0000000000788947 */ /* 0x000fea0003800000 */
[----:B------:R-:W-:Y:S01]  /*0ff0*/  ISETP.NE.AND P0, PT, R25, 0x2, PT ;  /* 0x000000021900780c */ /* 0x000fe20003f05270 */
[--C-:B------:R-:W-:Y:S01]  /*1000*/  IMAD.IADD R28, R3, 0x1, R26.reuse ;  /* 0x00000001031c7824 */ /* 0x100fe200078e021a */
[----:B----4-:R-:W-:Y:S02]  /*1010*/  SHF.L.U32 R12, R26, 0x2, RZ ;  /* 0x000000021a0c7819 */ /* 0x010fe400000006ff */
        /* <DEDUP_REMOVED lines=15> */
[----:B------:R-:W-:Y:S01]  /*1110*/  LEA R25, R25, R24, 0x8 ;  /* 0x0000001819197211 */ /* 0x000fe200078e40ff */
[----:B------:R-:W-:Y:S01]  /*1120*/  @P0 IMAD R24, R27, 0x100, R24 ;  /* 0x000001001b180824 */ /* 0x000fe200078e0218 */
[----:B------:R-:W-:Y:S02]  /*1130*/  SHF.L.U32 R26, R26, 0x4, RZ ;  /* 0x000000041a1a7819 */ /* 0x000fe400000006ff */
[----:B------:R-:W-:-:S02]  /*1140*/  @P0 SHF.L.U32 R27, R28, 0x4, RZ ;  /* 0x000000041c1b0819 */ /* 0x000fc400000006ff */
[----:B------:R-:W-:Y:S02]  /*1150*/  LOP3.LUT R26, R26, 0xf0, RZ, 0xc0, !PT ;  /* 0x000000f01a1a7812 */ /* 0x000fe400078ec0ff */
[----:B------:R-:W-:Y:S02]  /*1160*/  @P0 LOP3.LUT R27, R27, 0xf0, RZ, 0xc0, !PT ;  /* 0x000000f01b1b0812 */ /* 0x000fe400078ec0ff */
[----:B------:R-:W-:Y:S02]  /*1170*/  IADD3 R25, PT, PT, R25, R26, RZ ;  /* 0x0000001a19197210 */ /* 0x000fe40007ffe0ff */
[-C--:B------:R-:W-:Y:S01]  /*1180*/  MOV R56, R28.reuse ;  /* 0x0000001c00387202 */ /* 0x080fe20000000f00 */
[----:B------:R-:W-:Y:S01]  /*1190*/  @P0 IMAD.IADD R24, R24, 0x1, R27 ;  /* 0x0000000118180824 */ /* 0x000fe200078e021b */
[----:B------:R-:W-:Y:S01]  /*11a0*/  @P0 IADD3 R56, PT, PT, R3, R28, RZ ;  /* 0x0000001c03380210 */ /* 0x000fe20007ffe0ff */
[----:B--2---:R0:W-:Y:S04]  /*11b0*/  STS.128 [R25], R12 ;  /* 0x0000000c19007388 */ /* 0x0041e80000000c00 */
[----:B---3--:R0:W-:Y:S02]  /*11c0*/  @P0 STS.128 [R24], R20 ;  /* 0x0000001418000388 */ /* 0x0081e40000000c00 */
.L_x_213:
[----:B------:R-:W-:Y:S05]  /*11d0*/  BSYNC.RECONVERGENT B1 ;  /* 0x0000000000017941 */ /* 0x000fea0003800200 */
.L_x_212:
[----:B------:R-:W-:Y:S05]  /*11e0*/  @!P2 BRA `(.L_x_206) ;  /* 0x000000040000a947 */ /* 0x000fea0003800000 */
[----:B01234-:R-:W0:Y:S01]  /*11f0*/  S2R R13, SR_CgaCtaId ;  /* 0x00000000000d7919 */ /* 0x01fe220000008800 */
[----:B------:R-:W-:-:S04]  /*1200*/  MOV R12, 0x400 ;  /* 0x00000400000c7802 */ /* 0x000fc80000000f00 */
[----:B------:R-:W-:-:S04]  /*1210*/  IADD3 R12, PT, PT, R12, 0x800, RZ ;  /* 0x000008000c0c7810 */ /* 0x000fc80007ffe0ff */
[----:B0-----:R-:W-:-:S07]  /*1220*/  LEA R28, R13, R12, 0x18 ;  /* 0x0000000c0d1c7211 */ /* 0x001fce00078ec0ff */
.L_x_214:
        /* <DEDUP_REMOVED lines=32> */
[----:B------:R-:W-:Y:S01]  /*1430*/  IMAD.SHL.U32 R24, R22, 0x10, RZ ;  /* 0x0000001016187824 */ /* 0x000fe200078e00ff */
[----:B------:R-:W-:Y:S01]  /*1440*/  SHF.R.U32.HI R31, RZ, 0x4, R56 ;  /* 0x00000004ff1f7819 */ /* 0x000fe20000011638 */
[----:B------:R-:W-:Y:S01]  /*1450*/  IMAD.WIDE R12, R25, 0x4, R20 ;  /* 0x00000004190c7825 */ /* 0x000fe200078e0214 */
[----:B------:R-:W-:-:S03]  /*1460*/  IADD3 R22, PT, PT, R14, UR6, RZ ;  /* 0x000000060e167c10 */ /* 0x000fc6000fffe0ff */
        /* <DEDUP_REMOVED lines=24> */
.L_x_206:
[----:B0-----:R-:W-:Y:S05]  /*15f0*/  BSYNC.RECONVERGENT B0 ;  /* 0x0000000000007941 */ /* 0x001fea0003800200 */
.L_x_205:
[----:B------:R-:W0:Y:S08]  /*1600*/  S2UR UR7, SR_CgaCtaId ;  /* 0x00000000000779c3 */ /* 0x000e300000008800 */
[----:B------:R-:W-:Y:S06]  /*1610*/  BAR.SYNC.DEFER_BLOCKING 0x0 ;  /* 0x0000000000007b1d */ /* 0x000fec0000010000 */
[----:B------:R-:W-:-:S02]  /*1620*/  UMOV UR4, 0x400 ;  /* 0x0000040000047882 */ /* 0x000fc40000000000 */
[----:B------:R-:W-:Y:S02]  /*1630*/  UIADD3 UR9, UPT, UPT, UR4, 0x800, URZ ;  /* 0x0000080004097890 */ /* 0x000fe4000fffe0ff */
[----:B0-----:R-:W-:Y:S02]  /*1640*/  ULEA UR8, UR7, UR4, 0x18 ;  /* 0x0000000407087291 */ /* 0x001fe4000f8ec0ff */
[----:B------:R-:W-:Y:S01]  /*1650*/  ULEA UR9, UR7, UR9, 0x18 ;  /* 0x0000000907097291 */ /* 0x000fe2000f8ec0ff */
[----:B------:R-:W-:-:S11]  /*1660*/  UMOV UR4, URZ ;  /* 0x000000ff00047c82 */ /* 0x000fd60008000000 */
.L_x_215:
[----:B------:R-:W-:Y:S02]  /*1670*/  ULEA UR7, UR4, UR8, 0x8 ;  /* 0x0000000804077291 */ /* 0x000fe4000f8e40ff */
[----:B------:R-:W-:-:S04]  /*1680*/  ULEA UR12, UR4, UR9, 0x8 ;  /* 0x00000009040c7291 */ /* 0x000fc8000f8e40ff */
[----:B------:R-:W-:Y:S01]  /*1690*/  LEA R20, R9, UR7, 0x2 ;  /* 0x0000000709147c11 */ /* 0x000fe2000f8e10ff */
[----:B------:R-:W-:Y:S01]  /*16a0*/  UIADD3 UR7, UPT, UPT, UR4, 0x1, URZ ;  /* 0x0000000104077890 */ /* 0x000fe2000fffe0ff */
[----:B------:R-:W-:-:S03]  /*16b0*/  LEA R28, R10, UR12, 0x2 ;  /* 0x0000000c0a1c7c11 */ /* 0x000fc6000f8e10ff */
[----:B------:R-:W-:Y:S01]  /*16c0*/  ULEA UR12, UR7, UR8, 0x8 ;  /* 0x00000008070c7291 */ /* 0x000fe2000f8e40ff */
[----:B---34-:R-:W-:Y:S01]  /*16d0*/  LDS.128 R20, [R20] ;  /* 0x0000000014147984 */ /* 0x018fe20000000c00 */
[----:B------:R-:W-:-:S03]  /*16e0*/  ULEA UR7, UR7, UR9, 0x8 ;  /* 0x0000000907077291 */ /* 0x000fc6000f8e40ff */
[----:B-12---:R-:W0:Y:S03]  /*16f0*/  LDS.128 R12, [R28] ;  /* 0x000000001c0c7984 */ /* 0x006e260000000c00 */
[----:B------:R-:W-:Y:S01]  /*1700*/  LEA R62, R10, UR7, 0x2 ;  /* 0x000000070a3e7c11 */ /* 0x000fe2000f8e10ff */
[----:B------:R-:W1:Y:S01]  /*1710*/  LDS.128 R24, [R28+0x10] ;  /* 0x000010001c187984 */ /* 0x000e620000000c00 */
[----:B------:R-:W-:-:S03]  /*1720*/  UIADD3 UR7, UPT, UPT, UR4, 0x2, URZ ;  /* 0x0000000204077890 */ /* 0x000fc6000fffe0ff */
[----:B------:R-:W-:Y:S01]  /*1730*/  LDS.128 R28, [R62] ;  /* 0x000000003e1c7984 */ /* 0x000fe20000000c00 */
[----:B0-----:R-:W-:Y:S01]  /*1740*/  FFMA R39, R20, R12, R39 ;  /* 0x0000000c14277223 */ /* 0x001fe20000000027 */
[C---:B------:R-:W-:Y:S01]  /*1750*/  FFMA R41, R12.reuse, R21, R41 ;  /* 0x000000150c297223 */ /* 0x040fe20000000029 */
[C---:B------:R-:W-:Y:S01]  /*1760*/  FFMA R43, R12.reuse, R22, R43 ;  /* 0x000000160c2b7223 */ /* 0x040fe2000000002b */
[----:B------:R-:W-:Y:S01]  /*1770*/  FFMA R40, R12, R23, R40 ;  /* 0x000000170c287223 */ /* 0x000fe20000000028 */
[----:B------:R-:W-:Y:S01]  /*1780*/  LEA R12, R9, UR12, 0x2 ;  /* 0x0000000c090c7c11 */ /* 0x000fe2000f8e10ff */
[C---:B------:R-:W-:Y:S01]  /*1790*/  FFMA R47, R20.reuse, R13, R47 ;  /* 0x0000000d142f7223 */ /* 0x040fe2000000002f */
[C---:B------:R-:W-:Y:S01]  /*17a0*/  FFMA R51, R20.reuse, R14, R51 ;  /* 0x0000000e14337223 */ /* 0x040fe20000000033 */
[C---:B------:R-:W-:Y:S01]  /*17b0*/  FFMA R55, R20.reuse, R15, R55 ;  /* 0x0000000f14377223 */ /* 0x040fe20000000037 */
[C---:B-1----:R-:W-:Y:S01]  /*17c0*/  FFMA R56, R20.reuse, R24, R59 ;  /* 0x0000001814387223 */ /* 0x042fe2000000003b */
        /* <DEDUP_REMOVED lines=15> */
[C---:B------:R-:W-:Y:S01]  /*18c0*/  FFMA R61, R24.reuse, R22, R19 ;  /* 0x00000016183d7223 */ /* 0x040fe20000000013 */
[----:B------:R-:W0:Y:S01]  /*18d0*/  LDS.128 R12, [R12] ;  /* 0x000000000c0c7984 */ /* 0x000e220000000c00 */
[----:B------:R-:W-:Y:S01]  /*18e0*/  ULEA UR12, UR7, UR8, 0x8 ;  /* 0x00000008070c7291 */ /* 0x000fe2000f8e40ff */
[----:B------:R-:W-:Y:S01]  /*18f0*/  FFMA R11, R24, R21, R11 ;  /* 0x00000015180b7223 */ /* 0x000fe2000000000b */
[----:B------:R-:W-:Y:S01]  /*1900*/  ULEA UR7, UR7, UR9, 0x8 ;  /* 0x0000000907077291 */ /* 0x000fe2000f8e40ff */
[----:B------:R1:W2:Y:S01]  /*1910*/  LDS.128 R16, [R62+0x10] ;  /* 0x000010003e107984 */ /* 0x0002a20000000c00 */
[C---:B------:R-:W-:Y:S01]  /*1920*/  FFMA R33, R22.reuse, R25, R33 ;  /* 0x0000001916217223 */ /* 0x040fe20000000021 */
[CC--:B------:R-:W-:Y:S01]  /*1930*/  FFMA R35, R22.reuse, R26.reuse, R35 ;  /* 0x0000001a16237223 */ /* 0x0c0fe20000000023 */
[----:B------:R-:W-:Y:S01]  /*1940*/  LEA R21, R9, UR12, 0x2 ;  /* 0x0000000c09157c11 */ /* 0x000fe2000f8e10ff */
[----:B------:R-:W-:Y:S01]  /*1950*/  FFMA R34, R22, R27, R34 ;  /* 0x0000001b16227223 */ /* 0x000fe20000000022 */
[----:B------:R-:W-:Y:S01]  /*1960*/  FFMA R45, R24, R23, R45 ;  /* 0x00000017182d7223 */ /* 0x000fe2000000002d */
[C---:B------:R-:W-:Y:S01]  /*1970*/  FFMA R32, R23.reuse, R25, R32 ;  /* 0x0000001917207223 */ /* 0x040fe20000000020 */
[C---:B------:R-:W-:Y:S01]  /*1980*/  FFMA R37, R23.reuse, R26, R37 ;  /* 0x0000001a17257223 */ /* 0x040fe20000000025 */
[----:B-1----:R-:W-:Y:S01]  /*1990*/  LEA R62, R10, UR7, 0x2 ;  /* 0x000000070a3e7c11 */ /* 0x002fe2000f8e10ff */
[----:B------:R-:W-:Y:S01]  /*19a0*/  FFMA R36, R23, R27, R36 ;  /* 0x0000001b17247223 */ /* 0x000fe20000000024 */
[----:B------:R-:W-:-:S02]  /*19b0*/  UIADD3 UR7, UPT, UPT, UR4, 0x3, URZ ;  /* 0x0000000304077890 */ /* 0x000fc4000fffe0ff */
[----:B------:R-:W-:Y:S01]  /*19c0*/  UIADD3 UR4, UPT, UPT, UR4, 0x4, URZ ;  /* 0x0000000404047890 */ /* 0x000fe2000fffe0ff */
[----:B------:R-:W-:Y:S01]  /*19d0*/  LDS.128 R24, [R62+0x10] ;  /* 0x000010003e187984 */ /* 0x000fe20000000c00 */
[----:B------:R-:W-:Y:S02]  /*19e0*/  ULEA UR12, UR7, UR8, 0x8 ;  /* 0x00000008070c7291 */ /* 0x000fe4000f8e40ff */
[----:B------:R-:W-:Y:S02]  /*19f0*/  ULEA UR7, UR7, UR9, 0x8 ;  /* 0x0000000907077291 */ /* 0x000fe4000f8e40ff */
[----:B------:R-:W-:-:S04]  /*1a00*/  UISETP.NE.AND UP0, UPT, UR4, 0x8, UPT ;  /* 0x000000080400788c */ /* 0x000fc8000bf05270 */
[----:B------:R-:W-:Y:S01]  /*1a10*/  LEA R63, R10, UR7, 0x2 ;  /* 0x000000070a3f7c11 */ /* 0x000fe2000f8e10ff */
[C---:B0-----:R-:W-:Y:S01]  /*1a20*/  FFMA R39, R12.reuse, R28, R39 ;  /* 0x0000001c0c277223 */ /* 0x041fe20000000027 */
[C---:B------:R-:W-:Y:S01]  /*1a30*/  FFMA R47, R12.reuse, R29, R47 ;  /* 0x0000001d0c2f7223 */ /* 0x040fe2000000002f */
[C---:B------:R-:W-:Y:S01]  /*1a40*/  FFMA R51, R12.reuse, R30, R51 ;  /* 0x0000001e0c337223 */ /* 0x040fe20000000033 */
[C---:B------:R-:W-:Y:S01]  /*1a50*/  FFMA R55, R12.reuse, R31, R55 ;  /* 0x0000001f0c377223 */ /* 0x040fe20000000037 */
[C---:B--2---:R-:W-:Y:S01]  /*1a60*/  FFMA R56, R12.reuse, R16, R56 ;  /* 0x000000100c387223 */ /* 0x044fe20000000038 */
        /* <DEDUP_REMOVED lines=15> */
[----:B------:R-:W0:Y:S01]  /*1b60*/  LDS.128 R20, [R21] ;  /* 0x0000000015147984 */ /* 0x000e220000000c00 */
[C---:B------:R-:W-:Y:S01]  /*1b70*/  FFMA R11, R16.reuse, R13, R11 ;  /* 0x0000000d100b7223 */ /* 0x040fe2000000000b */
[C---:B------:R-:W-:Y:S01]  /*1b80*/  FFMA R50, R13.reuse, R17, R50 ;  /* 0x000000110d327223 */ /* 0x040fe20000000032 */
[C---:B------:R-:W-:Y:S01]  /*1b90*/  FFMA R59, R13.reuse, R18, R59 ;  /* 0x000000120d3b7223 */ /* 0x040fe2000000003b */
[----:B------:R-:W1:Y:S01]  /*1ba0*/  LDS.128 R28, [R62] ;  /* 0x000000003e1c7984 */ /* 0x000e620000000c00 */
[----:B------:R-:W-:Y:S01]  /*1bb0*/  FFMA R54, R13, R19, R54 ;  /* 0x000000130d367223 */ /* 0x000fe20000000036 */
[----:B------:R-:W-:Y:S01]  /*1bc0*/  LEA R13, R9, UR12, 0x2 ;  /* 0x0000000c090d7c11 */ /* 0x000fe2000f8e10ff */
        /* <DEDUP_REMOVED lines=8> */
[----:B------:R-:W-:Y:S01]  /*1c50*/  LDS.128 R16, [R63] ;  /* 0x000000003f107984 */ /* 0x000fe20000000c00 */
[C---:B0-----:R-:W-:Y:S01]  /*1c60*/  FFMA R64, R20.reuse, R27, R12 ;  /* 0x0000001b14407223 */ /* 0x041fe2000000000c */
[C---:B------:R-:W-:Y:S02]  /*1c70*/  FFMA R56, R20.reuse, R24, R56 ;  /* 0x0000001814387223 */ /* 0x040fe40000000038 */
[----:B------:R-:W0:Y:S01]  /*1c80*/  LDS.128 R12, [R13] ;  /* 0x000000000d0c7984 */ /* 0x000e220000000c00 */
[C---:B------:R-:W-:Y:S01]  /*1c90*/  FFMA R58, R20.reuse, R25, R58 ;  /* 0x00000019143a7223 */ /* 0x040fe2000000003a */
[----:B-1----:R-:W-:Y:S01]  /*1ca0*/  FFMA R39, R20, R28, R39 ;  /* 0x0000001c14277223 */ /* 0x002fe20000000027 */
        /* <DEDUP_REMOVED lines=16> */
[----:B------:R-:W1:Y:S01]  /*1db0*/  LDS.128 R28, [R63+0x10] ;  /* 0x000010003f1c7984 */ /* 0x000e620000000c00 */
        /* <DEDUP_REMOVED lines=54> */
.L_x_204:
        /* <DEDUP_REMOVED lines=16> */
[C---:B------:R-:W-:Y:S02]  /*2220*/  IADD3 R6, PT, PT, R0.reuse, 0x2, RZ ;  /* 0x0000000200067810 */ /* 0x040fe40007ffe0ff */
[----:B------:R-:W-:Y:S02]  /*2230*/  SHF.R.S32.HI R12, RZ, 0x1f, R0 ;  /* 0x0000001fff0c7819 */ /* 0x000fe40000011400 */
[----:B------:R-:W-:Y:S02]  /*2240*/  ISETP.GE.AND P3, PT, R5, UR9, PT ;  /* 0x0000000905007c0c */ /* 0x000fe4000bf66270 */
        /* <DEDUP_REMOVED lines=22> */
[C---:B-1----:R-:W-:Y:S01]  /*23b0*/  IADD3 R2, PT, PT, R0.reuse, 0x4, RZ ;  /* 0x0000000400027810 */ /* 0x042fe20007ffe0ff */
[----:B------:R-:W-:-:S03]  /*23c0*/  VIADD R3, R0, 0x5 ;  /* 0x0000000500037836 */ /* 0x000fc60000000000 */
        /* <DEDUP_REMOVED lines=34> */
[----:B------:R-:W1:Y:S02]  /*25f0*/  @!P5 LDC R6, c[0x0][0x3a4] ;  /* 0x0000e900ff06db82 */ /* 0x000e640000000800 */
[----:B------:R-:W-:Y:S02]  /*2600*/  VIADD R15, R21, UR9 ;  /* 0x00000009150f7c36 */ /* 0x000fe40008000000 */
        /* <DEDUP_REMOVED lines=94> */
[----:B------:R-:W2:Y:S02]  /*2bf0*/  @!P6 LDG.E R11, desc[UR10][R12.64] ;  /* 0x0000000a0c0be981 */ /* 0x000ea4000c1e1900 */
[----:B--2---:R-:W-:-:S04]  /*2c00*/  @!P6 FMUL R14, R11, R14 ;  /* 0x0000000e0b0ee220 */ /* 0x004fc80000400000 */
[----:B---3--:R-:W-:-:S05]  /*2c10*/  @!P6 FFMA R43, R43, R16, R14 ;  /* 0x000000102b2be223 */ /* 0x008fca000000000e */
[----:B------:R-:W-:Y:S01]  /*2c20*/  @!P6 STG.E desc[UR10][R12.64], R43 ;  /* 0x0000002b0c00e986 */ /* 0x000fe2000c10190a */
        /* <DEDUP_REMOVED lines=63> */
[----:B------:R-:W-:-:S05]  /*3020*/  ISETP.GE.OR P4, PT, R10, UR8, P4 ;  /* 0x000000080a007c0c */ /* 0x000fca000a786670 */
        /* <DEDUP_REMOVED lines=11> */
[----:B------:R3:W5:Y:S01]  /*30e0*/  @!P0 LDG.E R6, desc[UR10][R2.64+0x8] ;  /* 0x0000080a02068981 */ /* 0x000762000c1e1900 */
[----:B------:R-:W-:-:S03]  /*30f0*/  ISETP.GE.OR P6, PT, R10, UR8, P6 ;  /* 0x000000080a007c0c */ /* 0x000fc6000b7c6670 */
[----:B------:R3:W5:Y:S04]  /*3100*/  @!P1 LDG.E R8, desc[UR10][R2.64+0xc] ;  /* 0x00000c0a02089981 */ /* 0x000768000c1e1900 */
[----:B------:R3:W5:Y:S01]  /*3110*/  @!P2 LDG.E R12, desc[UR10][R2.64+0x10] ;  /* 0x0000100a020ca981 */ /* 0x000762000c1e1900 */
[----:B--2---:R-:W2:Y:S03]  /*3120*/  @!P0 LDC R11, c[0x0][0x3a4] ;  /* 0x0000e900ff0b8b82 */ /* 0x004ea60000000800 */
[----:B------:R3:W5:Y:S04]  /*3130*/  @!P3 LDG.E R13, desc[UR10][R2.64+0x14] ;  /* 0x0000140a020db981 */ /* 0x000768000c1e1900 */
[----:B------:R-:W4:Y:S01]  /*3140*/  @!P6 LDG.E R0, desc[UR10][R2.64+0x4] ;  /* 0x0000040a0200e981 */ /* 0x000f22000c1e1900 */
[----:B------:R-:W4:Y:S08]  /*3150*/  @!P6 LDC R5, c[0x0][0x3a8] ;  /* 0x0000ea00ff05eb82 */ /* 0x000f300000000800 */
[----:B------:R-:W0:Y:S01]  /*3160*/  @!P6 LDC R4, c[0x0][0x3a4] ;  /* 0x0000e900ff04eb82 */ /* 0x000e220000000800 */
[----:B------:R-:W-:Y:S01]  /*3170*/  BSSY.RECONVERGENT B0, `(.L_x_217) ;  /* 0x000000a000007945 */ /* 0x000fe20003800200 */
[----:B------:R-:W-:Y:S01]  /*3180*/  ISETP.GE.OR P5, PT, R10, UR8, P5 ;  /* 0x000000080a007c0c */ /* 0x000fe2000afa6670 */
[----:B----4-:R-:W-:-:S02]  /*3190*/  @!P6 FMUL R5, R0, R5 ;  /* 0x000000050005e220 */ /* 0x010fc40000400000 */
[----:B0123--:R-:W-:Y:S10]  /*31a0*/  @P4 BRA `(.L_x_218) ;  /* 0x0000000000184947 */ /* 0x00fff40003800000 */
[----:B------:R-:W2:Y:S01]  /*31b0*/  LDG.E R0, desc[UR10][R2.64+0x18] ;  /* 0x0000180a02007981 */ /* 0x000ea2000c1e1900 */
[----:B------:R-:W2:Y:S01]  /*31c0*/  LDCU UR4, c[0x0][0x3a8] ;  /* 0x00007500ff0477ac */ /* 0x000ea20008000800 */
[----:B------:R-:W0:Y:S01]  /*31d0*/  LDCU UR5, c[0x0][0x3a4] ;  /* 0x00007480ff0577ac */ /* 0x000e220008000800 */
[----:B--2---:R-:W-:-:S04]  /*31e0*/  FMUL R0, R0, UR4 ;  /* 0x0000000400007c20 */ /* 0x004fc80008400000 */
[----:B0-----:R-:W-:-:S05]  /*31f0*/  FFMA R37, R37, UR5, R0 ;  /* 0x0000000525257c23 */ /* 0x001fca0008000000 */
[----:B------:R0:W-:Y:S02]  /*3200*/  STG.E desc[UR10][R2.64+0x18], R37 ;  /* 0x0000182502007986 */ /* 0x0001e4000c10190a */
.L_x_218:
[----:B------:R-:W-:Y:S05]  /*3210*/  BSYNC.RECONVERGENT B0 ;  /* 0x0000000000007941 */ /* 0x000fea0003800200 */
.L_x_217:
        /* <DEDUP_REMOVED lines=22> */
.L_x_219:
        /* <DEDUP_REMOVED lines=16> */
.L_x_844:


//--------------------- .text._Z20sgemm_vectorize_smemILi128ELi128ELi32ELi8ELi8EEvPKfS1_Pfiiiff --------------------------
	.section	.text._Z20sgemm_vectorize_smemILi128ELi128ELi32ELi8ELi8EEvPKfS1_Pfiiiff,"ax",@progbits
	.align	128
        .global         _Z20sgemm_vectorize_smemILi128ELi128ELi32ELi8ELi8EEvPKfS1_Pfiiiff
        .type           _Z20sgemm_vectorize_smemILi128ELi128ELi32ELi8ELi8EEvPKfS1_Pfiiiff,@function
        .size           _Z20sgemm_vectorize_smemILi128ELi128ELi32ELi8ELi8EEvPKfS1_Pfiiiff,(.L_x_845 - _Z20sgemm_vectorize_smemILi128ELi128ELi32ELi8ELi8EEvPKfS1_Pfiiiff)
        .other          _Z20sgemm_vectorize_smemILi128ELi128ELi32ELi8ELi8EEvPKfS1_Pfiiiff,@"STO_CUDA_ENTRY STV_DEFAULT"
_Z20sgemm_vectorize_smemILi128ELi128ELi32ELi8ELi8EEvPKfS1_Pfiiiff:
.text._Z20sgemm_vectorize_smemILi128ELi128ELi32ELi8ELi8EEvPKfS1_Pfiiiff:
[----:B------:R-:W-:Y:S01]  /*0000*/  LDC R1, c[0x0][0x37c] ;  /* 0x0000df00ff017b82 */ /* 0x000fe20000000800 */
[----:B------:R-:W0:Y:S07]  /*0010*/  LDCU UR7, c[0x0][0x3a0] ;  /* 0x00007400ff0777ac */ /* 0x000e2e0008000800 */
[----:B------:R-:W1:Y:S01]  /*0020*/  S2UR UR5, SR_CTAID.Y ;  /* 0x00000000000579c3 */ /* 0x000e620000002600 */
[----:B------:R-:W2:Y:S01]  /*0030*/  S2R R3, SR_TID.Y ;  /* 0x0000000000037919 */ /* 0x000ea20000002200 */
[----:B------:R-:W-:Y:S01]  /*0040*/  HFMA2 R105, -RZ, RZ, 0, 0 ;  /* 0x00000000ff697431 */ /* 0x000fe200000001ff */
[----:B------:R-:W3:Y:S01]  /*0050*/  LDCU UR4, c[0x0][0x360] ;  /* 0x00006c00ff0477ac */ /* 0x000ee20008000800 */
[----:B------:R-:W-:Y:S01]  /*0060*/  HFMA2 R47, -RZ, RZ, 0, 0 ;  /* 0x00000000ff2f7431 */ /* 0x000fe200000001ff */
[----:B------:R-:W4:Y:S01]  /*0070*/  S2R R0, SR_TID.X ;  /* 0x0000000000007919 */ /* 0x000f220000002100 */
[----:B------:R-:W-:-:S02]  /*0080*/  CS2R R100, SRZ ;  /* 0x0000000000647805 */ /* 0x000fc4000001ff00 */
[----:B------:R-:W-:Y:S01]  /*0090*/  CS2R R98, SRZ ;  /* 0x0000000000627805 */ /* 0x000fe2000001ff00 */
[----:B------:R-:W3:Y:S01]  /*00a0*/  LDC R107, c[0x0][0x364] ;  /* 0x0000d900ff6b7b82 */ /* 0x000ee20000000800 */
[----:B------:R-:W-:Y:S01]  /*00b0*/  IMAD.MOV.U32 R103, RZ, RZ, RZ ;  /* 0x000000ffff677224 */ /* 0x000fe200078e00ff */
[----:B------:R-:W-:Y:S02]  /*00c0*/  CS2R R96, SRZ ;  /* 0x0000000000607805 */ /* 0x000fe4000001ff00 */
[----:B------:R-:W-:Y:S02]  /*00d0*/  CS2R R94, SRZ ;  /* 0x00000000005e7805 */ /* 0x000fe4000001ff00 */
[----:B------:R-:W-:Y:S02]  /*00e0*/  CS2R R92, SRZ ;  /* 0x00000000005c7805 */ /* 0x000fe4000001ff00 */
[----:B------:R-:W-:Y:S02]  /*00f0*/  CS2R R90, SRZ ;  /* 0x00000000005a7805 */ /* 0x000fe4000001ff00 */
[----:B------:R-:W-:-:S02]  /*0100*/  CS2R R88, SRZ ;  /* 0x0000000000587805 */ /* 0x000fc4000001ff00 */
[----:B------:R-:W-:Y:S01]  /*0110*/  CS2R R86, SRZ ;  /* 0x0000000000567805 */ /* 0x000fe2000001ff00 */
[----:B------:R-:W5:Y:S01]  /*0120*/  S2UR UR6, SR_CTAID.X ;  /* 0x00000000000679c3 */ /* 0x000f620000002500 */
[----:B0-----:R-:W-:Y:S01]  /*0130*/  UISETP.GE.AND UP0, UPT, UR7, -0x1e, UPT ;  /* 0xffffffe20700788c */ /* 0x001fe2000bf06270 */
        /* <DEDUP_REMOVED lines=20> */
[----:B------:R-:W-:Y:S01]  /*0280*/  CS2R R26, SRZ ;  /* 0x00000000001a7805 */ /* 0x000fe2000001ff00 */
[----:B------:R-:W-:Y:S01]  /*0290*/  IMAD.MOV.U32 R45, RZ, RZ, RZ ;  /* 0x000000ffff2d7224 */ /* 0x000fe200078e00ff */
[----:B------:R-:W-:Y:S01]  /*02a0*/  MOV R51, RZ ;  /* 0x000000ff00337202 */ /* 0x000fe20000000f00 */
[----:B------:R-:W-:Y:S01]  /*02b0*/  IMAD.MOV.U32 R49, RZ, RZ, RZ ;  /* 0x000000ffff317224 */ /* 0x000fe200078e00ff */
[----:B------:R-:W0:Y:S01]  /*02c0*/  LDCU.64 UR12, c[0x0][0x358] ;  /* 0x00006b00ff0c77ac */ /* 0x000e220008000a00 */
[----:B------:R-:W-:-:S02]  /*02d0*/  IMAD.MOV.U32 R53, RZ, RZ, RZ ;  /* 0x000000ffff357224 */ /* 0x000fc400078e00ff */
[----:B---3--:R-:W-:Y:S01]  /*02e0*/  IMAD R107, R107, UR4, RZ ;  /* 0x000000046b6b7c24 */ /* 0x008fe2000f8e02ff */
[----:B-1----:R-:W-:Y:S02]  /*02f0*/  USHF.L.U32 UR5, UR5, 0x7, URZ ;  /* 0x0000000705057899 */ /* 0x002fe400080006ff */
[----:B-----5:R-:W-:Y:S01]  /*0300*/  USHF.L.U32 UR6, UR6, 0x7, URZ ;  /* 0x0000000706067899 */ /* 0x020fe200080006ff */
[----:B--2-4-:R-:W-:Y:S11]  /*0310*/  BRA.U !UP0, `(.L_x_220) ;  /* 0x0000001508f87547 */ /* 0x014ff6000b800000 */
[----:B------:R-:W1:Y:S01]  /*0320*/  I2F.U32.RP R30, R107 ;  /* 0x0000006b001e7306 */ /* 0x000e620000209000 */
[----:B------:R-:W-:Y:S01]  /*0330*/  IMAD R102, R3, UR4, R0 ;  /* 0x0000000403667c24 */ /* 0x000fe2000f8e0200 */
[C---:B------:R-:W-:Y:S01]  /*0340*/  ISETP.NE.U32.AND P2, PT, R107.reuse, RZ, PT ;  /* 0x000000ff6b00720c */ /* 0x040fe20003f45070 */
[----:B------:R-:W-:Y:S01]  /*0350*/  IMAD.MOV R33, RZ, RZ, -R107 ;  /* 0x000000ffff217224 */ /* 0x000fe200078e0a6b */
[----:B------:R-:W2:Y:S01]  /*0360*/  S2UR UR9, SR_CgaCtaId ;  /* 0x00000000000979c3 */ /* 0x000ea20000008800 */
[----:B------:R-:W-:Y:S01]  /*0370*/  UMOV UR8, 0x400 ;  /* 0x0000040000087882 */ /* 0x000fe20000000000 */
[----:B------:R-:W-:Y:S01]  /*0380*/  IADD3 R44, PT, PT, R102, R107, RZ ;  /* 0x0000006b662c7210 */ /* 0x000fe20007ffe0ff */
[----:B------:R-:W-:Y:S01]  /*0390*/  UIADD3 UR4, UPT, UPT, UR7, -0x1, URZ ;  /* 0xffffffff07047890 */ /* 0x000fe2000fffe0ff */
[----:B------:R-:W-:Y:S01]  /*03a0*/  SHF.R.U32.HI R56, RZ, 0x5, R102 ;  /* 0x00000005ff387819 */ /* 0x000fe20000011666 */
[----:B------:R-:W-:Y:S01]  /*03b0*/  IMAD.MOV.U32 R55, RZ, RZ, RZ ;  /* 0x000000ffff377224 */ /* 0x000fe200078e00ff */
[C---:B------:R-:W-:Y:S01]  /*03c0*/  ISETP.GE.U32.AND P0, PT, R44.reuse, 0x400, PT ;  /* 0x000004002c00780c */ /* 0x040fe20003f06070 */
[----:B------:R-:W-:Y:S01]  /*03d0*/  IMAD.IADD R46, R107, 0x1, R44 ;  /* 0x000000016b2e7824 */ /* 0x000fe200078e022c */
[----:B------:R-:W-:-:S02]  /*03e0*/  VIMNMX.U32 R31, PT, PT, R44, 0x400, !PT ;  /* 0x000004002c1f7848 */ /* 0x000fc40007fe0000 */
[----:B------:R-:W-:Y:S01]  /*03f0*/  SEL R54, RZ, 0x1, P0 ;  /* 0x00000001ff367807 */ /* 0x000fe20000000000 */
[----:B-1----:R-:W1:Y:S01]  /*0400*/  MUFU.RCP R30, R30 ;  /* 0x0000001e001e7308 */ /* 0x002e620000001000 */
[C---:B------:R-:W-:Y:S01]  /*0410*/  SHF.L.U32 R32, R46.reuse, 0x2, RZ ;  /* 0x000000022e207819 */ /* 0x040fe200000006ff */
[----:B------:R-:W-:Y:S01]  /*0420*/  IMAD.IADD R61, R107, 0x1, R46 ;  /* 0x000000016b3d7824 */ /* 0x000fe200078e022e */
[----:B------:R-:W-:Y:S02]  /*0430*/  LEA.HI R35, R46, UR5, RZ, 0x1d ;  /* 0x000000052e237c11 */ /* 0x000fe4000f8fe8ff */
[C---:B------:R-:W-:Y:S02]  /*0440*/  LOP3.LUT R52, R32.reuse, 0x1c, RZ, 0xc0, !PT ;  /* 0x0000001c20347812 */ /* 0x040fe400078ec0ff */
[----:B------:R-:W-:Y:S02]  /*0450*/  SHF.R.U32.HI R58, RZ, 0x5, R44 ;  /* 0x00000005ff3a7819 */ /* 0x000fe4000001162c */
[----:B------:R-:W-:Y:S01]  /*0460*/  SHF.R.U32.HI R60, RZ, 0x5, R46 ;  /* 0x00000005ff3c7819 */ /* 0x000fe2000001162e */
[----:B------:R-:W-:Y:S01]  /*0470*/  IMAD R52, R35, UR7, R52 ;  /* 0x0000000723347c24 */ /* 0x000fe2000f8e0234 */
[----:B------:R-:W-:Y:S01]  /*0480*/  LOP3.LUT R65, R32, 0x7c, RZ, 0xc0, !PT ;  /* 0x0000007c20417812 */ /* 0x000fe200078ec0ff */
[----:B--2---:R-:W-:Y:S01]  /*0490*/  ULEA UR10, UR9, UR8, 0x18 ;  /* 0x00000008090a7291 */ /* 0x004fe2000f8ec0ff */
[----:B------:R-:W-:Y:S01]  /*04a0*/  MOV R100, RZ ;  /* 0x000000ff00647202 */ /* 0x000fe20000000f00 */
[----:B------:R-:W-:Y:S01]  /*04b0*/  UIADD3 UR8, UPT, UPT, UR8, 0x4000, URZ ;  /* 0x0000400008087890 */ /* 0x000fe2000fffe0ff */
[----:B------:R-:W-:-:S02]  /*04c0*/  IADD3 R65, PT, PT, R65, UR6, RZ ;  /* 0x0000000641417c10 */ /* 0x000fc4000fffe0ff */
[----:B-1----:R-:W-:Y:S01]  /*04d0*/  IADD3 R28, PT, PT, R30, 0xffffffe, RZ ;  /* 0x0ffffffe1e1c7810 */ /* 0x002fe20007ffe0ff */
[----:B------:R-:W-:-:S03]  /*04e0*/  ULEA UR8, UR9, UR8, 0x18 ;  /* 0x0000000809087291 */ /* 0x000fc6000f8ec0ff */
[----:B------:R1:W2:Y:S02]  /*04f0*/  F2I.FTZ.U32.TRUNC.NTZ R29, R28 ;  /* 0x0000001c001d7305 */ /* 0x0002a4000021f000 */
[----:B-1----:R-:W-:Y:S02]  /*0500*/  IMAD.MOV.U32 R28, RZ, RZ, RZ ;  /* 0x000000ffff1c7224 */ /* 0x002fe400078e00ff */
[----:B--2---:R-:W-:-:S04]  /*0510*/  IMAD R33, R33, R29, RZ ;  /* 0x0000001d21217224 */ /* 0x004fc800078e02ff */
[----:B------:R-:W-:Y:S01]  /*0520*/  IMAD.HI.U32 R29, R29, R33, R28 ;  /* 0x000000211d1d7227 */ /* 0x000fe200078e001c */
[----:B------:R-:W-:Y:S02]  /*0530*/  IADD3 R28, PT, PT, R31, -R44, -R54 ;  /* 0x8000002c1f1c7210 */ /* 0x000fe40007ffe836 */
[----:B------:R-:W-:Y:S02]  /*0540*/  LEA.HI R31, R102, UR5, RZ, 0x1d ;  /* 0x00000005661f7c11 */ /* 0x000fe4000f8fe8ff */
[----:B------:R-:W-:Y:S01]  /*0550*/  LEA.HI R33, R44, UR5, RZ, 0x1d ;  /* 0x000000052c217c11 */ /* 0x000fe2000f8fe8ff */
[----:B------:R-:W-:-:S05]  /*0560*/  IMAD.HI.U32 R29, R29, R28, RZ ;  /* 0x0000001c1d1d7227 */ /* 0x000fca00078e00ff */
[----:B------:R-:W-:-:S05]  /*0570*/  IADD3 R30, PT, PT, -R29, RZ, RZ ;  /* 0x000000ff1d1e7210 */ /* 0x000fca0007ffe1ff */
[----:B------:R-:W-:Y:S01]  /*0580*/  IMAD R28, R107, R30, R28 ;  /* 0x0000001e6b1c7224 */ /* 0x000fe200078e021c */
[----:B------:R-:W-:-:S04]  /*0590*/  SHF.L.U32 R30, R44, 0x2, RZ ;  /* 0x000000022c1e7819 */ /* 0x000fc800000006ff */
[----:B------:R-:W-:Y:S02]  /*05a0*/  ISETP.GE.U32.AND P0, PT, R28, R107, PT ;  /* 0x0000006b1c00720c */ /* 0x000fe40003f06070 */
[C---:B------:R-:W-:Y:S02]  /*05b0*/  LOP3.LUT R50, R30.reuse, 0x1c, RZ, 0xc0, !PT ;  /* 0x0000001c1e327812 */ /* 0x040fe400078ec0ff */
[----:B------:R-:W-:Y:S02]  /*05c0*/  LOP3.LUT R62, R30, 0x7c, RZ, 0xc0, !PT ;  /* 0x0000007c1e3e7812 */ /* 0x000fe400078ec0ff */
[----:B------:R-:W-:Y:S01]  /*05d0*/  SHF.L.U32 R30, R46, 0x4, RZ ;  /* 0x000000042e1e7819 */ /* 0x000fe200000006ff */
[----:B------:R-:W-:Y:S01]  /*05e0*/  IMAD R50, R33, UR7, R50 ;  /* 0x0000000721327c24 */ /* 0x000fe2000f8e0232 */
[----:B------:R-:W-:Y:S02]  /*05f0*/  SHF.L.U32 R33, R44, 0x4, RZ ;  /* 0x000000042c217819 */ /* 0x000fe400000006ff */
[----:B------:R-:W-:-:S02]  /*0600*/  LOP3.LUT R67, R30, 0x1f0, RZ, 0xc0, !PT ;  /* 0x000001f01e437812 */ /* 0x000fc400078ec0ff */
[----:B------:R-:W-:Y:S01]  /*0610*/  LOP3.LUT R33, R33, 0x1f0, RZ, 0xc0, !PT ;  /* 0x000001f021217812 */ /* 0x000fe200078ec0ff */
[----:B------:R-:W-:Y:S01]  /*0620*/  @P0 IMAD.IADD R28, R28, 0x1, -R107 ;  /* 0x000000011c1c0824 */ /* 0x000fe200078e0a6b */
[----:B------:R-:W-:Y:S01]  /*0630*/  IADD3 R62, PT, PT, R62, UR6, RZ ;  /* 0x000000063e3e7c10 */ /* 0x000fe2000fffe0ff */
[----:B------:R-:W-:Y:S01]  /*0640*/  @P0 VIADD R29, R29, 0x1 ;  /* 0x000000011d1d0836 */ /* 0x000fe20000000000 */
[----:B------:R-:W-:Y:S01]  /*0650*/  LEA R67, R60, R67, 0x9 ;  /* 0x000000433c437211 */ /* 0x000fe200078e48ff */
[----:B------:R-:W-:Y:S01]  /*0660*/  IMAD R64, R58, 0x200, R33 ;  /* 0x000002003a407824 */ /* 0x000fe200078e0221 */
[----:B------:R-:W-:Y:S02]  /*0670*/  ISETP.GE.U32.AND P1, PT, R28, R107, PT ;  /* 0x0000006b1c00720c */ /* 0x000fe40003f26070 */
[----:B------:R-:W-:-:S04]  /*0680*/  SHF.L.U32 R28, R102, 0x2, RZ ;  /* 0x00000002661c7819 */ /* 0x000fc800000006ff */
[C---:B------:R-:W-:Y:S02]  /*0690*/  LOP3.LUT R48, R28.reuse, 0x1c, RZ, 0xc0, !PT ;  /* 0x0000001c1c307812 */ /* 0x040fe400078ec0ff */
[----:B------:R-:W-:Y:S01]  /*06a0*/  LOP3.LUT R57, R28, 0x7c, RZ, 0xc0, !PT ;  /* 0x0000007c1c397812 */ /* 0x000fe200078ec0ff */
[----:B------:R-:W-:Y:S02]  /*06b0*/  IMAD.SHL.U32 R28, R44, 0x200, RZ ;  /* 0x000002002c1c7824 */ /* 0x000fe400078e00ff */
[----:B------:R-:W-:Y:S01]  /*06c0*/  IMAD R48, R31, UR7, R48 ;  /* 0x000000071f307c24 */ /* 0x000fe2000f8e0230 */
[----:B------:R-:W-:Y:S01]  /*06d0*/  SHF.L.U32 R31, R102, 0x4, RZ ;  /* 0x00000004661f7819 */ /* 0x000fe200000006ff */
[----:B------:R-:W-:Y:S01]  /*06e0*/  @P1 VIADD R29, R29, 0x1 ;  /* 0x000000011d1d1836 */ /* 0x000fe20000000000 */
[----:B------:R-:W-:Y:S01]  /*06f0*/  @!P2 LOP3.LUT R29, RZ, R107, RZ, 0x33, !PT ;  /* 0x0000006bff1da212 */ /* 0x000fe200078e33ff */
[----:B------:R-:W-:Y:S01]  /*0700*/  USHF.R.S32.HI UR7, URZ, 0x1f, UR4 ;  /* 0x0000001fff077899 */ /* 0x000fe20008011404 */
[----:B------:R-:W-:Y:S01]  /*0710*/  LOP3.LUT R59, R31, 0x1f0, RZ, 0xc0, !PT ;  /* 0x000001f01f3b7812 */ /* 0x000fe200078ec0ff */
[----:B------:R-:W-:Y:S01]  /*0720*/  VIADD R57, R57, UR6 ;  /* 0x0000000639397c36 */ /* 0x000fe20008000000 */
[----:B------:R-:W-:Y:S01]  /*0730*/  IADD3 R54, PT, PT, R54, R29, RZ ;  /* 0x0000001d36367210 */ /* 0x000fe20007ffe0ff */
[----:B------:R-:W-:Y:S01]  /*0740*/  IMAD.SHL.U32 R29, R102, 0x200, RZ ;  /* 0x00000200661d7824 */ /* 0x000fe200078e00ff */
[----:B------:R-:W-:Y:S01]  /*0750*/  LOP3.LUT R31, R28, 0xe00, RZ, 0xc0, !PT ;  /* 0x00000e001c1f7812 */ /* 0x000fe200078ec0ff */
[----:B------:R-:W-:Y:S01]  /*0760*/  IMAD.SHL.U32 R28, R46, 0x200, RZ ;  /* 0x000002002e1c7824 */ /* 0x000fe200078e00ff */
[----:B------:R-:W-:Y:S01]  /*0770*/  ULEA.HI UR7, UR7, UR4, URZ, 0x5 ;  /* 0x0000000407077291 */ /* 0x000fe2000f8f28ff */
[----:B------:R-:W-:Y:S01]  /*0780*/  VIADD R69, R54, 0x1 ;  /* 0x0000000136457836 */ /* 0x000fe20000000000 */
[----:B------:R-:W-:-:S02]  /*0790*/  LOP3.LUT R29, R29, 0xe00, RZ, 0xc0, !PT ;  /* 0x00000e001d1d7812 */ /* 0x000fc400078ec0ff */
[----:B------:R-:W-:Y:S01]  /*07a0*/  LEA.HI R31, R44, R31, RZ, 0x1d ;  /* 0x0000001f2c1f7211 */ /* 0x000fe200078fe8ff */
[----:B------:R-:W-:Y:S01]  /*07b0*/  USHF.R.S32.HI UR7, URZ, 0x5, UR7 ;  /* 0x00000005ff077899 */ /* 0x000fe20008011407 */
[----:B------:R-:W-:Y:S02]  /*07c0*/  LEA.HI R29, R102, R29, RZ, 0x1d ;  /* 0x0000001d661d7211 */ /* 0x000fe400078fe8ff */
[----:B------:R-:W-:Y:S02]  /*07d0*/  LEA R59, R56, R59, 0x9 ;  /* 0x0000003b383b7211 */ /* 0x000fe400078e48ff */
[----:B------:R-:W-:Y:S02]  /*07e0*/  LEA R63, R29, UR10, 0x2 ;  /* 0x0000000a1d3f7c11 */ /* 0x000fe4000f8e10ff */
[----:B------:R-:W-:Y:S02]  /*07f0*/  LOP3.LUT R29, R28, 0xe00, RZ, 0xc0, !PT ;  /* 0x00000e001c1d7812 */ /* 0x000fe400078ec0ff */
[----:B------:R-:W-:-:S02]  /*0800*/  LEA R66, R31, UR10, 0x2 ;  /* 0x0000000a1f427c11 */ /* 0x000fc4000f8e10ff */
[----:B------:R-:W-:Y:S02]  /*0810*/  LEA.HI R29, R46, R29, RZ, 0x1d ;  /* 0x0000001d2e1d7211 */ /* 0x000fe400078fe8ff */
[----:B------:R-:W-:Y:S02]  /*0820*/  LOP3.LUT R69, R69, 0x3, RZ, 0xc0, !PT ;  /* 0x0000000345457812 */ /* 0x000fe400078ec0ff */
[----:B------:R-:W-:-:S07]  /*0830*/  LEA R68, R29, UR10, 0x2 ;  /* 0x0000000a1d447c11 */ /* 0x000fce000f8e10ff */
.L_x_232:
        /* <DEDUP_REMOVED lines=37> */
.L_x_224:
[----:B01----:R-:W-:Y:S05]  /*0a90*/  BSYNC.RECONVERGENT B1 ;  /* 0x0000000000017941 */ /* 0x003fea0003800200 */
.L_x_223:
        /* <DEDUP_REMOVED lines=13> */
.L_x_227:
[----:B--2---:R-:W0:Y:S01]  /*0b70*/  LDC.64 R40, c[0x0][0x380] ;  /* 0x0000e000ff287b82 */ /* 0x004e220000000a00 */
[----:B------:R-:W-:Y:S02]  /*0b80*/  LOP3.LUT R28, R114, 0x1c, RZ, 0xc0, !PT ;  /* 0x0000001c721c7812 */ /* 0x000fe400078ec0ff */
[----:B------:R-:W-:Y:S02]  /*0b90*/  LEA.HI R29, R104, UR5, RZ, 0x1d ;  /* 0x00000005681d7c11 */ /* 0x000fe4000f8fe8ff */
[----:B------:R-:W-:Y:S01]  /*0ba0*/  LOP3.LUT R32, R116, 0x1c, RZ, 0xc0, !PT ;  /* 0x0000001c74207812 */ /* 0x000fe200078ec0ff */
[----:B------:R-:W-:Y:S01]  /*0bb0*/  IMAD R28, R55, 0x20, R28 ;  /* 0x00000020371c7824 */ /* 0x000fe200078e021c */
[----:B------:R-:W-:-:S03]  /*0bc0*/  LOP3.LUT R34, R106, 0x1c, RZ, 0xc0, !PT ;  /* 0x0000001c6a227812 */ /* 0x000fc600078ec0ff */
[----:B------:R-:W-:Y:S01]  /*0bd0*/  IMAD R29, R29, UR4, R28 ;  /* 0x000000041d1d7c24 */ /* 0x000fe2000f8e021c */
[----:B------:R-:W-:Y:S02]  /*0be0*/  LOP3.LUT R36, R108, 0x1c, RZ, 0xc0, !PT ;  /* 0x0000001c6c247812 */ /* 0x000fe400078ec0ff */
[----:B------:R-:W-:Y:S02]  /*0bf0*/  LEA.HI R33, R110, UR5, RZ, 0x1d ;  /* 0x000000056e217c11 */ /* 0x000fe4000f8fe8ff */
[C---:B------:R-:W-:Y:S01]  /*0c00*/  LEA R32, R55.reuse, R32, 0x5 ;  /* 0x0000002037207211 */ /* 0x040fe200078e28ff */
[C---:B------:R-:W-:Y:S01]  /*0c10*/  IMAD R34, R55.reuse, 0x20, R34 ;  /* 0x0000002037227824 */ /* 0x040fe200078e0222 */
[----:B------:R-:W-:Y:S02]  /*0c20*/  LEA.HI R35, R118, UR5, RZ, 0x1d ;  /* 0x0000000576237c11 */ /* 0x000fe4000f8fe8ff */
[----:B------:R-:W-:Y:S02]  /*0c30*/  LEA.HI R39, R112, UR5, RZ, 0x1d ;  /* 0x0000000570277c11 */ /* 0x000fe4000f8fe8ff */
[----:B------:R-:W-:Y:S01]  /*0c40*/  LEA R36, R55, R36, 0x5 ;  /* 0x0000002437247211 */ /* 0x000fe200078e28ff */
[----:B0-----:R-:W-:-:S04]  /*0c50*/  IMAD.WIDE R28, R29, 0x4, R40 ;  /* 0x000000041d1c7825 */ /* 0x001fc800078e0228 */
[----:B------:R-:W-:Y:S02]  /*0c60*/  IMAD R33, R33, UR4, R32 ;  /* 0x0000000421217c24 */ /* 0x000fe4000f8e0220 */
[----:B------:R-:W2:Y:S01]  /*0c70*/  LDG.E.128.CONSTANT R28, desc[UR12][R28.64] ;  /* 0x0000000c1c1c7981 */ /* 0x000ea2000c1e9d00 */
        /* <DEDUP_REMOVED lines=8> */
[----:B------:R-:W-:Y:S01]  /*0d00*/  IMAD.SHL.U32 R111, R114, 0x80, RZ ;  /* 0x00000080726f7824 */ /* 0x000fe200078e00ff */
[----:B------:R-:W-:Y:S01]  /*0d10*/  SHF.L.U32 R113, R106, 0x7, RZ ;  /* 0x000000076a717819 */ /* 0x000fe200000006ff */
[----:B------:R-:W-:-:S02]  /*0d20*/  IMAD R106, R107, 0x10, R106 ;  /* 0x000000106b6a7824 */ /* 0x000fc400078e026a */
[----:B------:R-:W-:Y:S01]  /*0d30*/  IMAD R114, R107, 0x10, R114 ;  /* 0x000000106b727824 */ /* 0x000fe200078e0272 */
[----:B------:R-:W-:Y:S02]  /*0d40*/  LOP3.LUT R111, R111, 0xe00, RZ, 0xc0, !PT ;  /* 0x00000e006f6f7812 */ /* 0x000fe400078ec0ff */
[----:B------:R-:W-:Y:S02]  /*0d50*/  LOP3.LUT R113, R113, 0xe00, RZ, 0xc0, !PT ;  /* 0x00000e0071717812 */ /* 0x000fe400078ec0ff */
[----:B------:R-:W-:Y:S01]  /*0d60*/  LEA.HI R120, R104, R111, RZ, 0x1d ;  /* 0x0000006f68787211 */ /* 0x000fe200078fe8ff */
[----:B------:R-:W-:Y:S01]  /*0d70*/  IMAD.SHL.U32 R111, R116, 0x80, RZ ;  /* 0x00000080746f7824 */ /* 0x000fe200078e00ff */
[----:B------:R-:W-:Y:S02]  /*0d80*/  IADD3 R104, PT, PT, R107, R104, R107 ;  /* 0x000000686b687210 */ /* 0x000fe40007ffe06b */
[----:B------:R-:W-:Y:S02]  /*0d90*/  LEA R120, R120, R109, 0x2 ;  /* 0x0000006d78787211 */ /* 0x000fe400078e10ff */
[----:B------:R-:W-:-:S02]  /*0da0*/  LOP3.LUT R111, R111, 0xe00, RZ, 0xc0, !PT ;  /* 0x00000e006f6f7812 */ /* 0x000fc400078ec0ff */
[----:B------:R-:W-:Y:S02]  /*0db0*/  IADD3 R104, PT, PT, R107, R104, R107 ;  /* 0x000000686b687210 */ /* 0x000fe40007ffe06b */
[----:B------:R-:W-:Y:S01]  /*0dc0*/  LEA.HI R122, R110, R111, RZ, 0x1d ;  /* 0x0000006f6e7a7211 */ /* 0x000fe200078fe8ff */
[----:B------:R-:W-:Y:S01]  /*0dd0*/  IMAD.SHL.U32 R111, R108, 0x80, RZ ;  /* 0x000000806c6f7824 */ /* 0x000fe200078e00ff */
[----:B------:R-:W-:Y:S02]  /*0de0*/  ISETP.GE.U32.AND P0, PT, R104, 0x400, PT ;  /* 0x000004006800780c */ /* 0x000fe40003f06070 */
[----:B------:R-:W-:Y:S02]  /*0df0*/  LEA R122, R122, R109, 0x2 ;  /* 0x0000006d7a7a7211 */ /* 0x000fe400078e10ff */
[----:B------:R-:W-:Y:S02]  /*0e00*/  LOP3.LUT R111, R111, 0xe00, RZ, 0xc0, !PT ;  /* 0x00000e006f6f7812 */ /* 0x000fe400078ec0ff */
[----:B------:R-:W-:-:S02]  /*0e10*/  LEA R116, R107, R116, 0x4 ;  /* 0x000000746b747211 */ /* 0x000fc400078e20ff */
[C---:B------:R-:W-:Y:S02]  /*0e20*/  LEA R108, R107.reuse, R108, 0x4 ;  /* 0x0000006c6b6c7211 */ /* 0x040fe400078e20ff */
[C---:B------:R-:W-:Y:S01]  /*0e30*/  LEA R110, R107.reuse, R110, 0x2 ;  /* 0x0000006e6b6e7211 */ /* 0x040fe200078e10ff */
[----:B--2---:R0:W-:Y:S04]  /*0e40*/  STS [R120], R28 ;  /* 0x0000001c78007388 */ /* 0x0041e80000000800 */
[----:B------:R1:W-:Y:S04]  /*0e50*/  STS [R120+0x400], R30 ;  /* 0x0004001e78007388 */ /* 0x0003e80000000800 */
[----:B------:R2:W-:Y:S01]  /*0e60*/  STS [R120+0x200], R29 ;  /* 0x0002001d78007388 */ /* 0x0005e20000000800 */
[----:B0-----:R-:W-:Y:S01]  /*0e70*/  LEA.HI R28, R118, R113, RZ, 0x1d ;  /* 0x00000071761c7211 */ /* 0x001fe200078fe8ff */
[----:B------:R-:W-:-:S02]  /*0e80*/  IMAD R118, R107, 0x4, R118 ;  /* 0x000000046b767824 */ /* 0x000fc400078e0276 */
[----:B------:R2:W-:Y:S01]  /*0e90*/  STS [R120+0x600], R31 ;  /* 0x0006001f78007388 */ /* 0x0005e20000000800 */
[----:B-1----:R-:W-:Y:S01]  /*0ea0*/  LEA.HI R30, R112, R111, RZ, 0x1d ;  /* 0x0000006f701e7211 */ /* 0x002fe200078fe8ff */
[----:B------:R-:W-:Y:S02]  /*0eb0*/  IMAD R28, R28, 0x4, R109 ;  /* 0x000000041c1c7824 */ /* 0x000fe400078e026d */
[----:B---3--:R2:W-:Y:S01]  /*0ec0*/  STS [R122], R32 ;  /* 0x000000207a007388 */ /* 0x0085e20000000800 */
[----:B------:R-:W-:Y:S01]  /*0ed0*/  IMAD R112, R107, 0x4, R112 ;  /* 0x000000046b707824 */ /* 0x000fe200078e0270 */
        /* <DEDUP_REMOVED lines=13> */
.L_x_226:
[----:B------:R-:W-:Y:S05]  /*0fb0*/  BSYNC.RECONVERGENT B1 ;  /* 0x0000000000017941 */ /* 0x000fea0003800200 */
.L_x_225:
        /* <DEDUP_REMOVED lines=11> */
[----:B--2---:R0:W-:Y:S10]  /*1070*/  STS.128 [R59+UR8], R28 ;  /* 0x0000001c3b007988 */ /* 0x0041f40008000c08 */
[----:B------:R-:W-:Y:S05]  /*1080*/  @!P0 BRA `(.L_x_229) ;  /* 0x0000000000348947 */ /* 0x000fea0003800000 */
[----:B------:R-:W-:Y:S01]  /*1090*/  ISETP.NE.AND P0, PT, R69, 0x2, PT ;  /* 0x000000024500780c */ /* 0x000fe20003f05270 */
[----:B0-----:R-:W-:-:S04]  /*10a0*/  IMAD R29, R55, 0x20, R58 ;  /* 0x00000020371d7824 */ /* 0x001fc800078e023a */
        /* <DEDUP_REMOVED lines=9> */
[----:B--2---:R1:W-:Y:S04]  /*1140*/  STS.128 [R64+UR8], R28 ;  /* 0x0000001c40007988 */ /* 0x0043e80008000c08 */
[----:B---3--:R1:W-:Y:S02]  /*1150*/  @P0 STS.128 [R67+UR8], R32 ;  /* 0x0000002043000988 */ /* 0x0083e40008000c08 */
.L_x_229:
[----:B------:R-:W-:Y:S05]  /*1160*/  BSYNC.RECONVERGENT B1 ;  /* 0x0000000000017941 */ /* 0x000fea0003800200 */
.L_x_228:
[----:B------:R-:W-:Y:S05]  /*1170*/  @!P2 BRA `(.L_x_222) ;  /* 0x000000040000a947 */ /* 0x000fea0003800000 */
[----:B01234-:R-:W0:Y:S01]  /*1180*/  S2R R29, SR_CgaCtaId ;  /* 0x00000000001d7919 */ /* 0x01fe220000008800 */
[----:B------:R-:W-:-:S05]  /*1190*/  MOV R28, 0x400 ;  /* 0x00000400001c7802 */ /* 0x000fca0000000f00 */
[----:B------:R-:W-:-:S05]  /*11a0*/  VIADD R28, R28, 0x4000 ;  /* 0x000040001c1c7836 */ /* 0x000fca0000000000 */
[----:B0-----:R-:W-:-:S07]  /*11b0*/  LEA R106, R29, R28, 0x18 ;  /* 0x0000001c1d6a7211 */ /* 0x001fce00078ec0ff */
.L_x_230:
        /* <DEDUP_REMOVED lines=37> */
[----:B------:R-:W-:Y:S01]  /*1410*/  IMAD.SHL.U32 R104, R104, 0x10, RZ ;  /* 0x0000001068687824 */ /* 0x000fe200078e00ff */
[----:B------:R-:W-:Y:S01]  /*1420*/  SHF.L.U32 R114, R114, 0x4, RZ ;  /* 0x0000000472727819 */ /* 0x000fe200000006ff */
[----:B------:R-:W-:-:S03]  /*1430*/  IMAD.SHL.U32 R110, R110, 0x10, RZ ;  /* 0x000000106e6e7824 */ /* 0x000fc600078e00ff */
[----:B------:R-:W-:Y:S01]  /*1440*/  LOP3.LUT R109, R104, 0x1f0, RZ, 0xc0, !PT ;  /* 0x000001f0686d7812 */ /* 0x000fe200078ec0ff */
[----:B------:R-:W-:Y:S01]  /*1450*/  IMAD.SHL.U32 R104, R116, 0x10, RZ ;  /* 0x0000001074687824 */ /* 0x000fe200078e00ff */
[----:B------:R-:W-:Y:S02]  /*1460*/  LOP3.LUT R111, R110, 0x1f0, RZ, 0xc0, !PT ;  /* 0x000001f06e6f7812 */ /* 0x000fe400078ec0ff */
[----:B------:R-:W-:Y:S02]  /*1470*/  LOP3.LUT R113, R114, 0x1f0, RZ, 0xc0, !PT ;  /* 0x000001f072717812 */ /* 0x000fe400078ec0ff */
[----:B------:R-:W-:Y:S02]  /*1480*/  LEA R109, R108, R109, 0x9 ;  /* 0x0000006d6c6d7211 */ /* 0x000fe400078e48ff */
[----:B------:R-:W-:Y:S01]  /*1490*/  LOP3.LUT R115, R104, 0x1f0, RZ, 0xc0, !PT ;  /* 0x000001f068737812 */ /* 0x000fe200078ec0ff */
[----:B------:R-:W-:Y:S01]  /*14a0*/  IMAD R113, R118, 0x200, R113 ;  /* 0x0000020076717824 */ /* 0x000fe200078e0271 */
[----:B------:R-:W-:Y:S01]  /*14b0*/  LEA R111, R112, R111, 0x9 ;  /* 0x0000006f706f7211 */ /* 0x000fe200078e48ff */
[----:B------:R-:W-:Y:S01]  /*14c0*/  IMAD.IADD R109, R106, 0x1, R109 ;  /* 0x000000016a6d7824 */ /* 0x000fe200078e026d */
[----:B------:R-:W-:Y:S01]  /*14d0*/  LEA R115, R120, R115, 0x9 ;  /* 0x0000007378737211 */ /* 0x000fe200078e48ff */
[C---:B------:R-:W-:Y:S01]  /*14e0*/  IMAD.IADD R113, R106.reuse, 0x1, R113 ;  /* 0x000000016a717824 */ /* 0x040fe200078e0271 */
[----:B------:R-:W-:-:S02]  /*14f0*/  IADD3 R111, PT, PT, R106, R111, RZ ;  /* 0x0000006f6a6f7210 */ /* 0x000fc40007ffe0ff */
        /* <DEDUP_REMOVED lines=8> */
.L_x_222:
[----:B01----:R-:W-:Y:S05]  /*1580*/  BSYNC.RECONVERGENT B0 ;  /* 0x0000000000007941 */ /* 0x003fea0003800200 */
.L_x_221:
[----:B------:R-:W0:Y:S08]  /*1590*/  S2UR UR9, SR_CgaCtaId ;  /* 0x00000000000979c3 */ /* 0x000e300000008800 */
[----:B------:R-:W-:Y:S06]  /*15a0*/  BAR.SYNC.DEFER_BLOCKING 0x0 ;  /* 0x0000000000007b1d */ /* 0x000fec0000010000 */
[----:B------:R-:W-:-:S02]  /*15b0*/  UMOV UR4, 0x400 ;  /* 0x0000040000047882 */ /* 0x000fc40000000000 */
[----:B------:R-:W-:Y:S02]  /*15c0*/  UIADD3 UR11, UPT, UPT, UR4, 0x4000, URZ ;  /* 0x00004000040b7890 */ /* 0x000fe4000fffe0ff */
[----:B0-----:R-:W-:Y:S02]  /*15d0*/  ULEA UR10, UR9, UR4, 0x18 ;  /* 0x00000004090a7291 */ /* 0x001fe4000f8ec0ff */
[----:B------:R-:W-:Y:S01]  /*15e0*/  ULEA UR11, UR9, UR11, 0x18 ;  /* 0x0000000b090b7291 */ /* 0x000fe2000f8ec0ff */
[----:B------:R-:W-:-:S11]  /*15f0*/  UMOV UR4, URZ ;  /* 0x000000ff00047c82 */ /* 0x000fd60008000000 */
.L_x_231:
[----:B------:R-:W-:Y:S02]  /*1600*/  USHF.L.U32 UR9, UR4, 0x7, URZ ;  /* 0x0000000704097899 */ /* 0x000fe400080006ff */
[----:B------:R-:W-:-:S04]  /*1610*/  UIADD3 UR4, UPT, UPT, UR4, 0x1, URZ ;  /* 0x0000000104047890 */ /* 0x000fc8000fffe0ff */
[----:B--234-:R-:W-:Y:S01]  /*1620*/  LEA R28, R3, UR9, 0x3 ;  /* 0x00000009031c7c11 */ /* 0x01cfe2000f8e18ff */
[----:B------:R-:W-:Y:S01]  /*1630*/  UISETP.NE.AND UP0, UPT, UR4, 0x20, UPT ;  /* 0x000000200400788c */ /* 0x000fe2000bf05270 */
[----:B------:R-:W-:Y:S02]  /*1640*/  LEA R29, R0, UR9, 0x3 ;  /* 0x00000009001d7c11 */ /* 0x000fe4000f8e18ff */
[----:B------:R-:W-:Y:S02]  /*1650*/  LEA R104, R28, UR10, 0x2 ;  /* 0x0000000a1c687c11 */ /* 0x000fe4000f8e10ff */
[----:B------:R-:W-:-:S03]  /*1660*/  LEA R106, R29, UR11, 0x2 ;  /* 0x0000000b1d6a7c11 */ /* 0x000fc6000f8e10ff */
[----:B------:R-:W-:Y:S04]  /*1670*/  LDS.128 R28, [R104] ;  /* 0x00000000681c7984 */ /* 0x000fe80000000c00 */
        /* <DEDUP_REMOVED lines=72> */
.L_x_220:
[----:B------:R-:W1:Y:S01]  /*1b00*/  LDCU.64 UR8, c[0x0][0x398] ;  /* 0x00007300ff0877ac */ /* 0x000e620008000a00 */
[----:B------:R-:W-:Y:S02]  /*1b10*/  LEA R0, R0, UR6, 0x3 ;  /* 0x0000000600007c11 */ /* 0x000fe4000f8e18ff */
[----:B------:R-:W-:Y:S01]  /*1b20*/  LEA R3, R3, UR5, 0x3 ;  /* 0x0000000503037c11 */ /* 0x000fe2000f8e18ff */
[----:B------:R-:W2:Y:S01]  /*1b30*/  LDCU.64 UR4, c[0x0][0x390] ;  /* 0x00007200ff0477ac */ /* 0x000ea20008000a00 */
        /* <DEDUP_REMOVED lines=25> */
[----:B------:R-:W-:Y:S01]  /*1cd0*/  IADD3 R36, PT, PT, R0, 0x3, RZ ;  /* 0x0000000300247810 */ /* 0x000fe20007ffe0ff */
[----:B------:R-:W2:Y:S01]  /*1ce0*/  @!P6 LDC R38, c[0x0][0x3a8] ;  /* 0x0000ea00ff26eb82 */ /* 0x000ea20000000800 */
[----:B------:R2:W-:Y:S04]  /*1cf0*/  @P1 STG.E desc[UR12][R30.64], R53 ;  /* 0x000000351e001986 */ /* 0x0005e8000c10190c */
[----:B------:R-:W2:Y:S04]  /*1d00*/  @!P6 LDG.E R35, desc[UR12][R28.64+0x4] ;  /* 0x0000040c1c23e981 */ /* 0x000ea8000c1e1900 */
[----:B------:R-:W1:Y:S01]  /*1d10*/  @!P4 LDG.E R37, desc[UR12][R28.64+0x8] ;  /* 0x0000080c1c25c981 */ /* 0x000e62000c1e1900 */
[----:B------:R-:W-:-:S04]  /*1d20*/  ISETP.GE.AND P1, PT, R36, UR9, PT ;  /* 0x0000000924007c0c */ /* 0x000fc8000bf26270 */
[----:B------:R-:W-:-:S13]  /*1d30*/  ISETP.GE.OR P3, PT, R3, UR8, P1 ;  /* 0x0000000803007c0c */ /* 0x000fda0008f66670 */
[----:B------:R-:W3:Y:S01]  /*1d40*/  @!P3 LDG.E R40, desc[UR12][R28.64+0xc] ;  /* 0x00000c0c1c28b981 */ /* 0x000ee2000c1e1900 */
[----:B------:R-:W-:Y:S01]  /*1d50*/  ISETP.GE.AND P2, PT, R3, UR8, PT ;  /* 0x0000000803007c0c */ /* 0x000fe2000bf46270 */
[----:B--2---:R-:W-:Y:S01]  /*1d60*/  @!P6 FMUL R30, R35, R38 ;  /* 0x00000026231ee220 */ /* 0x004fe20000400000 */
[C---:B------:R-:W-:Y:S01]  /*1d70*/  IADD3 R38, PT, PT, R0.reuse, 0x5, RZ ;  /* 0x0000000500267810 */ /* 0x040fe20007ffe0ff */
[----:B------:R-:W3:Y:S02]  /*1d80*/  @!P3 LDC R35, c[0x0][0x3a8] ;  /* 0x0000ea00ff23bb82 */ /* 0x000ee40000000800 */
[----:B0-----:R-:W-:Y:S01]  /*1d90*/  @!P6 FFMA R51, R51, R39, R30 ;  /* 0x000000273333e223 */ /* 0x001fe2000000001e */
[----:B-1----:R-:W-:Y:S01]  /*1da0*/  @!P4 FMUL R30, R37, R42 ;  /* 0x0000002a251ec220 */ /* 0x002fe20000400000 */
[----:B------:R-:W-:-:S03]  /*1db0*/  VIADD R39, R0, 0x4 ;  /* 0x0000000400277836 */ /* 0x000fc60000000000 */
[----:B------:R-:W-:Y:S01]  /*1dc0*/  @!P4 FFMA R49, R49, R43, R30 ;  /* 0x0000002b3131c223 */ /* 0x000fe2000000001e */
[----:B------:R-:W-:Y:S01]  /*1dd0*/  @!P6 STG.E desc[UR12][R28.64+0x4], R51 ;  /* 0x000004331c00e986 */ /* 0x000fe2000c10190c */
[----:B------:R-:W-:Y:S01]  /*1de0*/  ISETP.GE.OR P6, PT, R39, UR9, P2 ;  /* 0x0000000927007c0c */ /* 0x000fe200097c6670 */
[----:B------:R-:W0:Y:S02]  /*1df0*/  @!P3 LDC R37, c[0x0][0x3a4] ;  /* 0x0000e900ff25bb82 */ /* 0x000e240000000800 */
[----:B------:R-:W-:Y:S01]  /*1e00*/  @!P4 STG.E desc[UR12][R28.64+0x8], R49 ;  /* 0x000008311c00c986 */ /* 0x000fe2000c10190c */
[----:B------:R-:W-:-:S09]  /*1e10*/  ISETP.GE.OR P4, PT, R38, UR9, P2 ;  /* 0x0000000926007c0c */ /* 0x000fd20009786670 */
[----:B------:R-:W2:Y:S01]  /*1e20*/  @!P6 LDG.E R30, desc[UR12][R28.64+0x10] ;  /* 0x0000100c1c1ee981 */ /* 0x000ea2000c1e1900 */
[----:B------:R-:W2:Y:S03]  /*1e30*/  @!P6 LDC R43, c[0x0][0x3a8] ;  /* 0x0000ea00ff2beb82 */ /* 0x000ea60000000800 */
[----:B------:R-:W4:Y:S01]  /*1e40*/  @!P4 LDG.E R31, desc[UR12][R28.64+0x14] ;  /* 0x0000140c1c1fc981 */ /* 0x000f22000c1e1900 */
[----:B---3--:R-:W-:Y:S01]  /*1e50*/  @!P3 FMUL R40, R40, R35 ;  /* 0x000000232828b220 */ /* 0x008fe20000400000 */
[----:B------:R-:W-:-:S03]  /*1e60*/  IADD3 R35, PT, PT, R0, 0x7, RZ ;  /* 0x0000000700237810 */ /* 0x000fc60007ffe0ff */
[----:B------:R-:W1:Y:S01]  /*1e70*/  @!P6 LDC R44, c[0x0][0x3a4] ;  /* 0x0000e900ff2ceb82 */ /* 0x000e620000000800 */
[----:B0-----:R-:W-:Y:S01]  /*1e80*/  @!P3 FFMA R47, R47, R37, R40 ;  /* 0x000000252f2fb223 */ /* 0x001fe20000000028 */
[----:B------:R-:W-:-:S04]  /*1e90*/  VIADD R37, R0, 0x6 ;  /* 0x0000000600257836 */ /* 0x000fc80000000000 */
[----:B------:R0:W-:Y:S01]  /*1ea0*/  @!P3 STG.E desc[UR12][R28.64+0xc], R47 ;  /* 0x00000c2f1c00b986 */ /* 0x0001e2000c10190c */
[----:B------:R-:W-:Y:S01]  /*1eb0*/  ISETP.GE.OR P3, PT, R37, UR9, P2 ;  /* 0x0000000925007c0c */ /* 0x000fe20009766670 */
[----:B------:R-:W4:Y:S01]  /*1ec0*/  @!P4 LDC R46, c[0x0][0x3a8] ;  /* 0x0000ea00ff2ecb82 */ /* 0x000f220000000800 */
[----:B------:R-:W-:-:S07]  /*1ed0*/  ISETP.GE.OR P2, PT, R35, UR9, P2 ;  /* 0x0000000923007c0c */ /* 0x000fce0009746670 */
[----:B------:R-:W3:Y:S04]  /*1ee0*/  @!P4 LDC R48, c[0x0][0x3a4] ;  /* 0x0000e900ff30cb82 */ /* 0x000ee80000000800 */
[----:B------:R-:W3:Y:S04]  /*1ef0*/  @!P3 LDG.E R40, desc[UR12][R28.64+0x18] ;  /* 0x0000180c1c28b981 */ /* 0x000ee8000c1e1900 */
[----:B------:R-:W3:Y:S01]  /*1f00*/  @!P2 LDG.E R42, desc[UR12][R28.64+0x1c] ;  /* 0x00001c0c1c2aa981 */ /* 0x000ee2000c1e1900 */
[----:B0-----:R-:W0:Y:S01]  /*1f10*/  @!P3 LDC R47, c[0x0][0x3a8] ;  /* 0x0000ea00ff2fbb82 */ /* 0x001e220000000800 */
[----:B------:R-:W-:-:S07]  /*1f20*/  IADD3 R41, PT, PT, R41, UR9, RZ ;  /* 0x0000000929297c10 */ /* 0x000fce000fffe0ff */
[----:B------:R-:W0:Y:S01]  /*1f30*/  @!P2 LDC R49, c[0x0][0x3a8] ;  /* 0x0000ea00ff31ab82 */ /* 0x000e220000000800 */
[----:B--2---:R-:W-:-:S04]  /*1f40*/  @!P6 FMUL R30, R30, R43 ;  /* 0x0000002b1e1ee220 */ /* 0x004fc80000400000 */
[----:B-1----:R-:W-:Y:S01]  /*1f50*/  @!P6 FFMA R45, R45, R44, R30 ;  /* 0x0000002c2d2de223 */ /* 0x002fe2000000001e */
[----:B----4-:R-:W-:Y:S01]  /*1f60*/  @!P4 FMUL R31, R31, R46 ;  /* 0x0000002e1f1fc220 */ /* 0x010fe20000400000 */
[----:B------:R-:W-:Y:S01]  /*1f70*/  VIADD R44, R3, 0x1 ;  /* 0x00000001032c7836 */ /* 0x000fe20000000000 */
[----:B------:R-:W1:Y:S02]  /*1f80*/  @!P2 LDC R46, c[0x0][0x3a4] ;  /* 0x0000e900ff2eab82 */ /* 0x000e640000000800 */
[----:B---3--:R-:W-:Y:S01]  /*1f90*/  @!P4 FFMA R43, R26, R48, R31 ;  /* 0x000000301a2bc223 */ /* 0x008fe2000000001f */
[----:B------:R2:W-:Y:S01]  /*1fa0*/  @!P6 STG.E desc[UR12][R28.64+0x10], R45 ;  /* 0x0000102d1c00e986 */ /* 0x0005e2000c10190c */
[----:B------:R-:W-:-:S03]  /*1fb0*/  ISETP.GE.AND P6, PT, R44, UR8, PT ;  /* 0x000000082c007c0c */ /* 0x000fc6000bfc6270 */
[----:B------:R3:W-:Y:S01]  /*1fc0*/  @!P4 STG.E desc[UR12][R28.64+0x14], R43 ;  /* 0x0000142b1c00c986 */ /* 0x0007e2000c10190c */
[----:B------:R-:W-:Y:S01]  /*1fd0*/  ISETP.GE.OR P4, PT, R0, UR9, P6 ;  /* 0x0000000900007c0c */ /* 0x000fe2000b786670 */
[----:B------:R-:W4:-:S12]  /*1fe0*/  @!P3 LDC R26, c[0x0][0x3a4] ;  /* 0x0000e900ff1abb82 */ /* 0x000f180000000800 */
[----:B------:R-:W4:Y:S01]  /*1ff0*/  @!P4 LDC.64 R30, c[0x0][0x390] ;  /* 0x0000e400ff1ecb82 */ /* 0x000f220000000a00 */
[----:B0-----:R-:W-:Y:S01]  /*2000*/  @!P3 FMUL R40, R40, R47 ;  /* 0x0000002f2828b220 */ /* 0x001fe20000400000 */
[----:B------:R-:W-:Y:S02]  /*2010*/  @!P4 IMAD.IADD R47, R0, 0x1, R41 ;  /* 0x00000001002fc824 */ /* 0x000fe400078e0229 */
[----:B--2---:R-:W-:-:S04]  /*2020*/  @!P2 FMUL R45, R42, R49 ;  /* 0x000000312a2da220 */ /* 0x004fc80000400000 */
[----:B---3--:R-:W0:Y:S01]  /*2030*/  @!P4 LDC R43, c[0x0][0x3a8] ;  /* 0x0000ea00ff2bcb82 */ /* 0x008e220000000800 */
[----:B-1----:R-:W-:Y:S01]  /*2040*/  @!P2 FFMA R45, R24, R46, R45 ;  /* 0x0000002e182da223 */ /* 0x002fe2000000002d */
[----:B----4-:R-:W-:-:S04]  /*2050*/  @!P3 FFMA R27, R27, R26, R40 ;  /* 0x0000001a1b1bb223 */ /* 0x010fc80000000028 */
[----:B------:R-:W-:Y:S02]  /*2060*/  @!P2 STG.E desc[UR12][R28.64+0x1c], R45 ;  /* 0x00001c2d1c00a986 */ /* 0x000fe4000c10190c */
[----:B------:R-:W1:Y:S02]  /*2070*/  @!P4 LDC R26, c[0x0][0x3a4] ;  /* 0x0000e900ff1acb82 */ /* 0x000e640000000800 */
[----:B------:R2:W-:Y:S01]  /*2080*/  @!P3 STG.E desc[UR12][R28.64+0x18], R27 ;  /* 0x0000181b1c00b986 */ /* 0x0005e2000c10190c */
[----:B------:R-:W-:-:S05]  /*2090*/  @!P4 IMAD.WIDE R30, R47, 0x4, R30 ;  /* 0x000000042f1ec825 */ /* 0x000fca00078e021e */
[----:B------:R-:W0:Y:S01]  /*20a0*/  @!P4 LDG.E R24, desc[UR12][R30.64] ;  /* 0x0000000c1e18c981 */ /* 0x000e22000c1e1900 */
[----:B------:R-:W-:-:S13]  /*20b0*/  ISETP.GE.OR P2, PT, R44, UR8, P5 ;  /* 0x000000082c007c0c */ /* 0x000fda000af46670 */
[----:B--2---:R-:W2:Y:S08]  /*20c0*/  @!P2 LDC R27, c[0x0][0x3a8] ;  /* 0x0000ea00ff1bab82 */ /* 0x004eb00000000800 */
[----:B------:R-:W3:Y:S01]  /*20d0*/  @!P2 LDC R40, c[0x0][0x3a4] ;  /* 0x0000e900ff28ab82 */ /* 0x000ee20000000800 */
[----:B0-----:R-:W-:-:S04]  /*20e0*/  @!P4 FMUL R24, R24, R43 ;  /* 0x0000002b1818c220 */ /* 0x001fc80000400000 */
[----:B-1----:R-:W-:Y:S01]  /*20f0*/  @!P4 FFMA R43, R25, R26, R24 ;  /* 0x0000001a192bc223 */ /* 0x002fe20000000018 */
[----:B------:R-:W-:-:S04]  /*2100*/  IADD3 R25, P3, PT, R0, R41, RZ ;  /* 0x0000002900197210 */ /* 0x000fc80007f7e0ff */
[----:B------:R0:W-:Y:S01]  /*2110*/  @!P4 STG.E desc[UR12][R30.64], R43 ;  /* 0x0000002b1e00c986 */ /* 0x0001e2000c10190c */
[----:B------:R-:W-:Y:S02]  /*2120*/  LEA.HI.X.SX32 R26, R41, R32, 0x1, P3 ;  /* 0x00000020291a7211 */ /* 0x000fe400018f0eff */
[----:B------:R-:W-:Y:S02]  /*2130*/  ISETP.GE.OR P4, PT, R44, UR8, P0 ;  /* 0x000000082c007c0c */ /* 0x000fe40008786670 */
[----:B------:R-:W-:-:S04]  /*2140*/  LEA R24, P3, R25, UR4, 0x2 ;  /* 0x0000000419187c11 */ /* 0x000fc8000f8610ff */
[----:B------:R-:W-:-:S05]  /*2150*/  LEA.HI.X R25, R25, UR5, R26, 0x2, P3 ;  /* 0x0000000519197c11 */ /* 0x000fca00098f141a */
[----:B------:R-:W2:Y:S02]  /*2160*/  @!P2 LDG.E R26, desc[UR12][R24.64+0x4] ;  /* 0x0000040c181aa981 */ /* 0x000ea4000c1e1900 */
[----:B------:R-:W1:Y:S02]  /*2170*/  @!P4 LDC R29, c[0x0][0x3a8] ;  /* 0x0000ea00ff1dcb82 */ /* 0x000e640000000800 */
[----:B------:R-:W1:Y:S01]  /*2180*/  @!P4 LDG.E R28, desc[UR12][R24.64+0x8] ;  /* 0x0000080c181cc981 */ /* 0x000e62000c1e1900 */
[----:B------:R-:W-:-:S05]  /*2190*/  ISETP.GE.OR P3, PT, R44, UR8, P1 ;  /* 0x000000082c007c0c */ /* 0x000fca0008f66670 */
[----:B------:R-:W4:Y:S08]  /*21a0*/  @!P4 LDC R42, c[0x0][0x3a4] ;  /* 0x0000e900ff2acb82 */ /* 0x000f300000000800 */
[----:B0-----:R-:W0:Y:S01]  /*21b0*/  @!P3 LDC R31, c[0x0][0x3a8] ;  /* 0x0000ea00ff1fbb82 */ /* 0x001e220000000800 */
[----:B--2---:R-:W-:-:S07]  /*21c0*/  @!P2 FMUL R27, R26, R27 ;  /* 0x0000001b1a1ba220 */ /* 0x004fce0000400000 */
[----:B------:R-:W2:Y:S01]  /*21d0*/  @!P3 LDC R26, c[0x0][0x3a4] ;  /* 0x0000e900ff1abb82 */ /* 0x000ea20000000800 */
[----:B-1----:R-:W-:Y:S01]  /*21e0*/  @!P4 FMUL R29, R28, R29 ;  /* 0x0000001d1c1dc220 */ /* 0x002fe20000400000 */
[----:B---3--:R-:W-:-:S03]  /*21f0*/  @!P2 FFMA R27, R22, R40, R27 ;  /* 0x00000028161ba223 */ /* 0x008fc6000000001b */
        /* <DEDUP_REMOVED lines=27> */
[----:B------:R-:W3:Y:S01]  /*23b0*/  @!P6 LDG.E R18, desc[UR12][R24.64+0x1c] ;  /* 0x00001c0c1812e981 */ /* 0x000ee2000c1e1900 */
[----:B------:R-:W-:Y:S01]  /*23c0*/  IADD3 R26, PT, PT, R3, 0x2, RZ ;  /* 0x00000002031a7810 */ /* 0x000fe20007ffe0ff */
        /* <DEDUP_REMOVED lines=65> */
[----:B------:R-:W3:Y:S08]  /*27e0*/  @!P4 LDC R14, c[0x0][0x3a8] ;  /* 0x0000ea00ff0ecb82 */ /* 0x000ef00000000800 */
[----:B------:R-:W0:Y:S01]  /*27f0*/  @!P4 LDC R15, c[0x0][0x3a4] ;  /* 0x0000e900ff0fcb82 */ /* 0x000e220000000800 */
[----:B---3--:R-:W-:Y:S01]  /*2800*/  @!P4 FMUL R14, R13, R14 ;  /* 0x0000000e0d0ec220 */ /* 0x008fe20000400000 */
[----:B------:R-:W-:-:S03]  /*2810*/  IADD3 R13, PT, PT, R41, UR9, RZ ;  /* 0x00000009290d7c10 */ /* 0x000fc6000fffe0ff */
[----:B0-----:R-:W-:-:S05]  /*2820*/  @!P4 FFMA R7, R7, R15, R14 ;  /* 0x0000000f0707c223 */ /* 0x001fca000000000e */
[----:B------:R0:W-:Y:S01]  /*2830*/  @!P4 STG.E desc[UR12][R18.64+0x18], R7 ;  /* 0x000018071200c986 */ /* 0x0001e2000c10190c */
[----:B-1----:R-:W-:-:S04]  /*2840*/  IADD3 R11, P4, PT, R0, R41, RZ ;  /* 0x00000029000b7210 */ /* 0x002fc80007f9e0ff */
[----:B------:R-:W-:Y:S02]  /*2850*/  LEA.HI.X.SX32 R14, R41, R32, 0x1, P4 ;  /* 0x00000020290e7211 */ /* 0x000fe400020f0eff */
[----:B------:R-:W-:-:S04]  /*2860*/  LEA R24, P4, R11, UR4, 0x2 ;  /* 0x000000040b187c11 */ /* 0x000fc8000f8810ff */
[----:B------:R-:W-:Y:S02]  /*2870*/  LEA.HI.X R25, R11, UR5, R14, 0x2, P4 ;  /* 0x000000050b197c11 */ /* 0x000fe4000a0f140e */
[----:B--2---:R-:W-:Y:S02]  /*2880*/  IADD3 R9, P4, PT, R0, R13, RZ ;  /* 0x0000000d00097210 */ /* 0x004fe40007f9e0ff */
[C---:B------:R-:W-:Y:S02]  /*2890*/  IADD3 R11, PT, PT, R13.reuse, UR9, RZ ;  /* 0x000000090d0b7c10 */ /* 0x040fe4000fffe0ff */
[----:B------:R-:W-:Y:S02]  /*28a0*/  LEA.HI.X.SX32 R14, R13, R32, 0x1, P4 ;  /* 0x000000200d0e7211 */ /* 0x000fe400020f0eff */
[----:B------:R-:W-:-:S04]  /*28b0*/  LEA R22, P4, R9, UR4, 0x2 ;  /* 0x0000000409167c11 */ /* 0x000fc8000f8810ff */
[----:B------:R-:W-:Y:S01]  /*28c0*/  LEA.HI.X R23, R9, UR5, R14, 0x2, P4 ;  /* 0x0000000509177c11 */ /* 0x000fe2000a0f140e */
[----:B------:R-:W-:Y:S01]  /*28d0*/  VIADD R9, R11, UR9 ;  /* 0x000000090b097c36 */ /* 0x000fe20008000000 */
[----:B0-----:R-:W-:-:S04]  /*28e0*/  IADD3 R7, P4, PT, R0, R11, RZ ;  /* 0x0000000b00077210 */ /* 0x001fc80007f9e0ff */
        /* <DEDUP_REMOVED lines=284> */
[----:B------:R-:W4:Y:S08]  /*3ab0*/  @!P0 LDC R11, c[0x0][0x3a4] ;  /* 0x0000e900ff0b8b82 */ /* 0x000f300000000800 */
[----:B------:R-:W1:Y:S08]  /*3ac0*/  @!P1 LDC R12, c[0x0][0x3a4] ;  /* 0x0000e900ff0c9b82 */ /* 0x000e700000000800 */
[----:B------:R-:W1:Y:S08]  /*3ad0*/  @!P2 LDC R13, c[0x0][0x3a8] ;  /* 0x0000ea00ff0dab82 */ /* 0x000e700000000800 */
[----:B0-----:R-:W0:Y:S08]  /*3ae0*/  @!P2 LDC R16, c[0x0][0x3a4] ;  /* 0x0000e900ff10ab82 */ /* 0x001e300000000800 */
[----:B------:R-:W0:Y:S08]  /*3af0*/  @!P3 LDC R18, c[0x0][0x3a8] ;  /* 0x0000ea00ff12bb82 */ /* 0x000e300000000800 */
[----:B------:R-:W0:Y:S01]  /*3b00*/  @!P3 LDC R17, c[0x0][0x3a4] ;  /* 0x0000e900ff11bb82 */ /* 0x000e220000000800 */
[----:B-1----:R-:W-:-:S04]  /*3b10*/  @!P6 FMUL R7, R0, R7 ;  /* 0x000000070007e220 */ /* 0x002fc80000400000 */
[----:B--2---:R-:W-:-:S05]  /*3b20*/  @!P6 FFMA R7, R90, R6, R7 ;  /* 0x000000065a07e223 */ /* 0x004fca0000000007 */
[----:B------:R1:W-:Y:S01]  /*3b30*/  @!P6 STG.E desc[UR12][R2.64], R7 ;  /* 0x000000070200e986 */ /* 0x0003e2000c10190c */
[----:B------:R-:W-:-:S03]  /*3b40*/  ISETP.NE.AND P6, PT, R30, RZ, PT ;  /* 0x000000ff1e00720c */ /* 0x000fc60003fc5270 */
[----:B------:R-:W2:Y:S04]  /*3b50*/  @!P5 LDG.E R0, desc[UR12][R14.64+0x4] ;  /* 0x0000040c0e00d981 */ /* 0x000ea8000c1e1900 */
[----:B------:R0:W5:Y:S04]  /*3b60*/  @!P0 LDG.E R5, desc[UR12][R14.64+0x8] ;  /* 0x0000080c0e058981 */ /* 0x000168000c1e1900 */
[----:B------:R0:W5:Y:S01]  /*3b70*/  @!P1 LDG.E R6, desc[UR12][R14.64+0xc] ;  /* 0x00000c0c0e069981 */ /* 0x000162000c1e1900 */
[----:B-1----:R-:W2:Y:S03]  /*3b80*/  @!P5 LDC R3, c[0x0][0x3a8] ;  /* 0x0000ea00ff03db82 */ /* 0x002ea60000000800 */
[----:B------:R1:W5:Y:S04]  /*3b90*/  @!P2 LDG.E R8, desc[UR12][R14.64+0x10] ;  /* 0x0000100c0e08a981 */ /* 0x000368000c1e1900 */
[----:B------:R1:W5:Y:S01]  /*3ba0*/  @!P3 LDG.E R9, desc[UR12][R14.64+0x14] ;  /* 0x0000140c0e09b981 */ /* 0x000362000c1e1900 */
[----:B------:R-:W0:Y:S01]  /*3bb0*/  @!P5 LDC R2, c[0x0][0x3a4] ;  /* 0x0000e900ff02db82 */ /* 0x000e220000000800 */
[C---:B------:R-:W-:Y:S01]  /*3bc0*/  ISETP.GE.OR P6, PT, R4.reuse, UR8, P6 ;  /* 0x0000000804007c0c */ /* 0x040fe2000b7c6670 */
[----:B------:R-:W-:Y:S01]  /*3bd0*/  BSSY.RECONVERGENT B0, `(.L_x_233) ;  /* 0x000000b000007945 */ /* 0x000fe20003800200 */
[----:B------:R-:W-:-:S05]  /*3be0*/  ISETP.GE.OR P4, PT, R4, UR8, P4 ;  /* 0x0000000804007c0c */ /* 0x000fca000a786670 */
[----:B------:R-:W0:Y:S01]  /*3bf0*/  @!P1 LDC R7, c[0x0][0x3a8] ;  /* 0x0000ea00ff079b82 */ /* 0x000e220000000800 */
[----:B--2---:R-:W-:-:S05]  /*3c00*/  @!P5 FMUL R3, R0, R3 ;  /* 0x000000030003d220 */ /* 0x004fca0000400000 */
[----:B01-34-:R-:W-:Y:S05]  /*3c10*/  @P6 BRA `(.L_x_234) ;  /* 0x0000000000186947 */ /* 0x01bfea0003800000 */
[----:B------:R-:W2:Y:S01]  /*3c20*/  LDG.E R0, desc[UR12][R14.64+0x18] ;  /* 0x0000180c0e007981 */ /* 0x000ea2000c1e1900 */
[----:B------:R-:W2:Y:S01]  /*3c30*/  LDCU UR4, c[0x0][0x3a8] ;  /* 0x00007500ff0477ac */ /* 0x000ea20008000800 */
[----:B------:R-:W0:Y:S01]  /*3c40*/  LDCU UR5, c[0x0][0x3a4] ;  /* 0x00007480ff0577ac */ /* 0x000e220008000800 */
[----:B--2---:R-:W-:-:S04]  /*3c50*/  FMUL R0, R0, UR4 ;  /* 0x0000000400007c20 */ /* 0x004fc80008400000 */
[----:B0-----:R-:W-:-:S05]  /*3c60*/  FFMA R105, R105, UR5, R0 ;  /* 0x0000000569697c23 */ /* 0x001fca0008000000 */
[----:B------:R0:W-:Y:S02]  /*3c70*/  STG.E desc[UR12][R14.64+0x18], R105 ;  /* 0x000018690e007986 */ /* 0x0001e4000c10190c */
.L_x_234:
[----:B------:R-:W-:Y:S05]  /*3c80*/  BSYNC.RECONVERGENT B0 ;  /* 0x0000000000007941 */ /* 0x000fea0003800200 */
.L_x_233:
        /* <DEDUP_REMOVED lines=22> */
.L_x_235:
        /* <DEDUP_REMOVED lines=9> */
.L_x_845:


//--------------------- .text._Z20sgemm_vectorize_smemILi128ELi128ELi16ELi8ELi8EEvPKfS1_Pfiiiff --------------------------
	.section	.text._Z20sgemm_vectorize_smemILi128ELi128ELi16ELi8ELi8EEvPKfS1_Pfiiiff,"ax",@progbits
	.align	128
        .global         _Z20sgemm_vectorize_smemILi128ELi128ELi16ELi8ELi8EEvPKfS1_Pfiiiff
        .type           _Z20sgemm_vectorize_smemILi128ELi128ELi16ELi8ELi8EEvPKfS1_Pfiiiff,@function
        .size           _Z20sgemm_vectorize_smemILi128ELi128ELi16ELi8ELi8EEvPKfS1_Pfiiiff,(.L_x_846 - _Z20sgemm_vectorize_smemILi128ELi128ELi16ELi8ELi8EEvPKfS1_Pfiiiff)
        .other          _Z20sgemm_vectorize_smemILi128ELi128ELi16ELi8ELi8EEvPKfS1_Pfiiiff,@"STO_CUDA_ENTRY STV_DEFAULT"
_Z20sgemm_vectorize_smemILi128ELi128ELi16ELi8ELi8EEvPKfS1_Pfiiiff:
.text._Z20sgemm_vectorize_smemILi128ELi128ELi16ELi8ELi8EEvPKfS1_Pfiiiff:
        /* <DEDUP_REMOVED lines=132> */
.L_x_248:
        /* <DEDUP_REMOVED lines=37> */
.L_x_240:
[----:B01----:R-:W-:Y:S05]  /*0a90*/  BSYNC.RECONVERGENT B1 ;  /* 0x0000000000017941 */ /* 0x003fea0003800200 */
.L_x_239:
        /* <DEDUP_REMOVED lines=13> */
.L_x_243:
        /* <DEDUP_REMOVED lines=68> */
.L_x_242:
[----:B------:R-:W-:Y:S05]  /*0fb0*/  BSYNC.RECONVERGENT B1 ;  /* 0x0000000000017941 */ /* 0x000fea0003800200 */
.L_x_241:
        /* <DEDUP_REMOVED lines=26> */
.L_x_245:
[----:B------:R-:W-:Y:S05]  /*1160*/  BSYNC.RECONVERGENT B1 ;  /* 0x0000000000017941 */ /* 0x000fea0003800200 */
.L_x_244:
[----:B------:R-:W-:Y:S05]  /*1170*/  @!P2 BRA `(.L_x_238) ;  /* 0x000000040000a947 */ /* 0x000fea0003800000 */
[----:B01234-:R-:W0:Y:S01]  /*1180*/  S2R R29, SR_CgaCtaId ;  /* 0x00000000001d7919 */ /* 0x01fe220000008800 */
[----:B------:R-:W-:-:S05]  /*1190*/  MOV R28, 0x400 ;  /* 0x00000400001c7802 */ /* 0x000fca0000000f00 */
[----:B------:R-:W-:-:S05]  /*11a0*/  VIADD R28, R28, 0x2000 ;  /* 0x000020001c1c7836 */ /* 0x000fca0000000000 */
[----:B0-----:R-:W-:-:S07]  /*11b0*/  LEA R106, R29, R28, 0x18 ;  /* 0x0000001c1d6a7211 */ /* 0x001fce00078ec0ff */
.L_x_246:
        /* <DEDUP_REMOVED lines=60> */
.L_x_238:
[----:B01----:R-:W-:Y:S05]  /*1580*/  BSYNC.RECONVERGENT B0 ;  /* 0x0000000000007941 */ /* 0x003fea0003800200 */
.L_x_237:
[----:B------:R-:W0:Y:S08]  /*1590*/  S2UR UR9, SR_CgaCtaId ;  /* 0x00000000000979c3 */ /* 0x000e300000008800 */
[----:B------:R-:W-:Y:S06]  /*15a0*/  BAR.SYNC.DEFER_BLOCKING 0x0 ;  /* 0x0000000000007b1d */ /* 0x000fec0000010000 */
[----:B------:R-:W-:-:S02]  /*15b0*/  UMOV UR4, 0x400 ;  /* 0x0000040000047882 */ /* 0x000fc40000000000 */
[----:B------:R-:W-:Y:S02]  /*15c0*/  UIADD3 UR11, UPT, UPT, UR4, 0x2000, URZ ;  /* 0x00002000040b7890 */ /* 0x000fe4000fffe0ff */
[----:B0-----:R-:W-:Y:S02]  /*15d0*/  ULEA UR10, UR9, UR4, 0x18 ;  /* 0x00000004090a7291 */ /* 0x001fe4000f8ec0ff */
[----:B------:R-:W-:Y:S01]  /*15e0*/  ULEA UR11, UR9, UR11, 0x18 ;  /* 0x0000000b090b7291 */ /* 0x000fe2000f8ec0ff */
[----:B------:R-:W-:-:S11]  /*15f0*/  UMOV UR4, URZ ;  /* 0x000000ff00047c82 */ /* 0x000fd60008000000 */
.L_x_247:
        /* <DEDUP_REMOVED lines=80> */
.L_x_236:
        /* <DEDUP_REMOVED lines=536> */
.L_x_250:
[----:B------:R-:W-:Y:S05]  /*3c80*/  BSYNC.RECONVERGENT B0 ;  /* 0x0000000000007941 */ /* 0x000fea0003800200 */
.L_x_249:
        /* <DEDUP_REMOVED lines=22> */
.L_x_251:
        /* <DEDUP_REMOVED lines=9> */
.L_x_846:


//--------------------- .text._Z20sgemm_vectorize_smemILi128ELi128ELi8ELi8ELi8EEvPKfS1_Pfiiiff --------------------------
	.section	.text._Z20sgemm_vectorize_smemILi128ELi128ELi8ELi8ELi8EEvPKfS1_Pfiiiff,"ax",@progbits
	.align	128
        .global         _Z20sgemm_vectorize_smemILi128ELi128ELi8ELi8ELi8EEvPKfS1_Pfiiiff
        .type           _Z20sgemm_vectorize_smemILi128ELi128ELi8ELi8ELi8EEvPKfS1_Pfiiiff,@function
        .size           _Z20sgemm_vectorize_smemILi128ELi128ELi8ELi8ELi8EEvPKfS1_Pfiiiff,(.L_x_847 - _Z20sgemm_vectorize_smemILi128ELi128ELi8ELi8ELi8EEvPKfS1_Pfiiiff)
        .other          _Z20sgemm_vectorize_smemILi128ELi128ELi8ELi8ELi8EEvPKfS1_Pfiiiff,@"STO_CUDA_ENTRY STV_DEFAULT"
_Z20sgemm_vectorize_smemILi128ELi128ELi8ELi8ELi8EEvPKfS1_Pfiiiff:
.text._Z20sgemm_vectorize_smemILi128ELi128ELi8ELi8ELi8EEvPKfS1_Pfiiiff:
        /* <DEDUP_REMOVED lines=52> */
[----:B------:R-:W-:Y:S01]  /*0340*/  ISETP.NE.U32.AND P2, PT, R107, RZ, PT ;  /* 0x000000ff6b00720c */ /* 0x000fe20003f45070 */
[----:B------:R-:W-:Y:S01]  /*0350*/  IMAD.MOV R33, RZ, RZ, -R107 ;  /* 0x000000ffff217224 */ /* 0x000fe200078e0a6b */
[----:B------:R-:W2:Y:S01]  /*0360*/  S2UR UR9, SR_CgaCtaId ;  /* 0x00000000000979c3 */ /* 0x000ea20000008800 */
[----:B------:R-:W-:Y:S01]  /*0370*/  UMOV UR8, 0x400 ;  /* 0x0000040000087882 */ /* 0x000fe20000000000 */
[C---:B------:R-:W-:Y:S01]  /*0380*/  IADD3 R44, PT, PT, R102.reuse, R107, RZ ;  /* 0x0000006b662c7210 */ /* 0x040fe20007ffe0ff */
[----:B------:R-:W-:Y:S01]  /*0390*/  IMAD.MOV.U32 R100, RZ, RZ, RZ ;  /* 0x000000ffff647224 */ /* 0x000fe200078e00ff */
[----:B------:R-:W-:Y:S02]  /*03a0*/  SHF.L.U32 R32, R102, 0x9, RZ ;  /* 0x0000000966207819 */ /* 0x000fe400000006ff */
[----:B------:R-:W-:-:S02]  /*03b0*/  ISETP.GE.U32.AND P0, PT, R44, 0x100, PT ;  /* 0x000001002c00780c */ /* 0x000fc40003f06070 */
[----:B------:R-:W-:Y:S02]  /*03c0*/  VIMNMX.U32 R31, PT, PT, R44, 0x100, !PT ;  /* 0x000001002c1f7848 */ /* 0x000fe40007fe0000 */
[----:B------:R-:W-:Y:S01]  /*03d0*/  SEL R54, RZ, 0x1, P0 ;  /* 0x00000001ff367807 */ /* 0x000fe20000000000 */
[----:B-1----:R-:W1:Y:S01]  /*03e0*/  MUFU.RCP R30, R30 ;  /* 0x0000001e001e7308 */ /* 0x002e620000001000 */
[----:B------:R-:W-:Y:S02]  /*03f0*/  LOP3.LUT R32, R32, 0x200, RZ, 0xc0, !PT ;  /* 0x0000020020207812 */ /* 0x000fe400078ec0ff */
[C---:B------:R-:W-:Y:S02]  /*0400*/  IADD3 R48, PT, PT, R107.reuse, R44, RZ ;  /* 0x0000002c6b307210 */ /* 0x040fe40007ffe0ff */
[----:B------:R-:W-:Y:S02]  /*0410*/  SHF.R.U32.HI R56, RZ, 0x5, R102 ;  /* 0x00000005ff387819 */ /* 0x000fe40000011666 */
[C---:B------:R-:W-:Y:S01]  /*0420*/  SHF.L.U32 R35, R48.reuse, 0x2, RZ ;  /* 0x0000000230237819 */ /* 0x040fe200000006ff */
[----:B------:R-:W-:Y:S01]  /*0430*/  IMAD.SHL.U32 R38, R48, 0x200, RZ ;  /* 0x0000020030267824 */ /* 0x000fe200078e00ff */
[--C-:B------:R-:W-:Y:S01]  /*0440*/  SHF.R.U32.HI R36, RZ, 0x1, R48.reuse ;  /* 0x00000001ff247819 */ /* 0x100fe20000011630 */
[----:B------:R-:W-:Y:S01]  /*0450*/  IMAD.IADD R61, R107, 0x1, R48 ;  /* 0x000000016b3d7824 */ /* 0x000fe200078e0230 */
[----:B------:R-:W-:Y:S01]  /*0460*/  LOP3.LUT R52, R35, 0x4, RZ, 0xc0, !PT ;  /* 0x0000000423347812 */ /* 0x000fe200078ec0ff */
[----:B--2---:R-:W-:-:S02]  /*0470*/  ULEA UR10, UR9, UR8, 0x18 ;  /* 0x00000008090a7291 */ /* 0x004fc4000f8ec0ff */
[----:B------:R-:W-:Y:S01]  /*0480*/  VIADD R37, R36, UR5 ;  /* 0x0000000524257c36 */ /* 0x000fe20008000000 */
[----:B------:R-:W-:Y:S01]  /*0490*/  SHF.R.U32.HI R58, RZ, 0x5, R44 ;  /* 0x00000005ff3a7819 */ /* 0x000fe2000001162c */
[----:B------:R-:W-:Y:S01]  /*04a0*/  UIADD3 UR8, UPT, UPT, UR8, 0x1000, URZ ;  /* 0x0000100008087890 */ /* 0x000fe2000fffe0ff */
[----:B-1----:R-:W-:Y:S01]  /*04b0*/  IADD3 R28, PT, PT, R30, 0xffffffe, RZ ;  /* 0x0ffffffe1e1c7810 */ /* 0x002fe20007ffe0ff */
[----:B------:R-:W-:Y:S01]  /*04c0*/  IMAD R52, R37, UR4, R52 ;  /* 0x0000000425347c24 */ /* 0x000fe2000f8e0234 */
[----:B------:R-:W-:Y:S01]  /*04d0*/  LOP3.LUT R66, R35, 0x7c, RZ, 0xc0, !PT ;  /* 0x0000007c23427812 */ /* 0x000fe200078ec0ff */
[----:B------:R-:W-:Y:S01]  /*04e0*/  ULEA UR8, UR9, UR8, 0x18 ;  /* 0x0000000809087291 */ /* 0x000fe2000f8ec0ff */
[----:B------:R1:W2:Y:S01]  /*04f0*/  F2I.FTZ.U32.TRUNC.NTZ R29, R28 ;  /* 0x0000001c001d7305 */ /* 0x0002a2000021f000 */
[----:B------:R-:W-:Y:S02]  /*0500*/  SHF.R.U32.HI R60, RZ, 0x5, R48 ;  /* 0x00000005ff3c7819 */ /* 0x000fe40000011630 */
[----:B------:R-:W-:Y:S01]  /*0510*/  MOV R55, RZ ;  /* 0x000000ff00377202 */ /* 0x000fe20000000f00 */
[----:B------:R-:W-:-:S02]  /*0520*/  VIADD R66, R66, UR6 ;  /* 0x0000000642427c36 */ /* 0x000fc40008000000 */
[----:B-1----:R-:W-:Y:S02]  /*0530*/  IMAD.MOV.U32 R28, RZ, RZ, RZ ;  /* 0x000000ffff1c7224 */ /* 0x002fe400078e00ff */
[----:B--2---:R-:W-:-:S04]  /*0540*/  IMAD R33, R33, R29, RZ ;  /* 0x0000001d21217224 */ /* 0x004fc800078e02ff */
[----:B------:R-:W-:Y:S01]  /*0550*/  IMAD.HI.U32 R29, R29, R33, R28 ;  /* 0x000000211d1d7227 */ /* 0x000fe200078e001c */
[----:B------:R-:W-:Y:S02]  /*0560*/  IADD3 R28, PT, PT, R31, -R44, -R54 ;  /* 0x8000002c1f1c7210 */ /* 0x000fe40007ffe836 */
[----:B------:R-:W-:-:S03]  /*0570*/  SHF.R.U32.HI R31, RZ, 0x1, R102 ;  /* 0x00000001ff1f7819 */ /* 0x000fc60000011666 */
[----:B------:R-:W-:-:S04]  /*0580*/  IMAD.HI.U32 R29, R29, R28, RZ ;  /* 0x0000001c1d1d7227 */ /* 0x000fc800078e00ff */
[----:B------:R-:W-:Y:S01]  /*0590*/  VIADD R33, R31, UR5 ;  /* 0x000000051f217c36 */ /* 0x000fe20008000000 */
[----:B------:R-:W-:Y:S01]  /*05a0*/  IADD3 R30, PT, PT, -R29, RZ, RZ ;  /* 0x000000ff1d1e7210 */ /* 0x000fe20007ffe1ff */
[----:B------:R-:W-:Y:S01]  /*05b0*/  IMAD.IADD R32, R31, 0x1, R32 ;  /* 0x000000011f207824 */ /* 0x000fe200078e0220 */
[----:B------:R-:W-:-:S03]  /*05c0*/  SHF.R.U32.HI R31, RZ, 0x1, R44 ;  /* 0x00000001ff1f7819 */ /* 0x000fc6000001162c */
[----:B------:R-:W-:Y:S01]  /*05d0*/  IMAD R28, R107, R30, R28 ;  /* 0x0000001e6b1c7224 */ /* 0x000fe200078e021c */
[----:B------:R-:W-:Y:S01]  /*05e0*/  LEA R62, R32, UR10, 0x2 ;  /* 0x0000000a203e7c11 */ /* 0x000fe2000f8e10ff */
[----:B------:R-:W-:-:S03]  /*05f0*/  IMAD.SHL.U32 R30, R102, 0x4, RZ ;  /* 0x00000004661e7824 */ /* 0x000fc600078e00ff */
[----:B------:R-:W-:Y:S02]  /*0600*/  ISETP.GE.U32.AND P0, PT, R28, R107, PT ;  /* 0x0000006b1c00720c */ /* 0x000fe40003f06070 */
[C---:B------:R-:W-:Y:S02]  /*0610*/  LOP3.LUT R46, R30.reuse, 0x4, RZ, 0xc0, !PT ;  /* 0x000000041e2e7812 */ /* 0x040fe400078ec0ff */
[----:B------:R-:W-:Y:S01]  /*0620*/  LOP3.LUT R57, R30, 0x7c, RZ, 0xc0, !PT ;  /* 0x0000007c1e397812 */ /* 0x000fe200078ec0ff */
[C---:B------:R-:W-:Y:S02]  /*0630*/  IMAD.SHL.U32 R30, R44.reuse, 0x10, RZ ;  /* 0x000000102c1e7824 */ /* 0x040fe400078e00ff */
[----:B------:R-:W-:Y:S01]  /*0640*/  IMAD R46, R33, UR4, R46 ;  /* 0x00000004212e7c24 */ /* 0x000fe2000f8e022e */
[----:B------:R-:W-:Y:S02]  /*0650*/  SHF.L.U32 R33, R44, 0x9, RZ ;  /* 0x000000092c217819 */ /* 0x000fe400000006ff */
[----:B------:R-:W-:-:S02]  /*0660*/  IADD3 R57, PT, PT, R57, UR6, RZ ;  /* 0x0000000639397c10 */ /* 0x000fc4000fffe0ff */
[----:B------:R-:W-:Y:S01]  /*0670*/  LOP3.LUT R34, R33, 0x200, RZ, 0xc0, !PT ;  /* 0x0000020021227812 */ /* 0x000fe200078ec0ff */
[----:B------:R-:W-:Y:S01]  /*0680*/  VIADD R33, R31, UR5 ;  /* 0x000000051f217c36 */ /* 0x000fe20008000000 */
[----:B------:R-:W-:Y:S02]  /*0690*/  @P0 IADD3 R28, PT, PT, -R107, R28, RZ ;  /* 0x0000001c6b1c0210 */ /* 0x000fe40007ffe1ff */
[----:B------:R-:W-:Y:S01]  /*06a0*/  @P0 IADD3 R29, PT, PT, R29, 0x1, RZ ;  /* 0x000000011d1d0810 */ /* 0x000fe20007ffe0ff */
[----:B------:R-:W-:Y:S01]  /*06b0*/  IMAD.IADD R34, R31, 0x1, R34 ;  /* 0x000000011f227824 */ /* 0x000fe200078e0222 */
[----:B------:R-:W-:Y:S01]  /*06c0*/  ISETP.GE.U32.AND P1, PT, R28, R107, PT ;  /* 0x0000006b1c00720c */ /* 0x000fe20003f26070 */
[----:B------:R-:W-:Y:S01]  /*06d0*/  IMAD.SHL.U32 R28, R44, 0x4, RZ ;  /* 0x000000042c1c7824 */ /* 0x000fe200078e00ff */
[----:B------:R-:W-:Y:S02]  /*06e0*/  LOP3.LUT R31, R38, 0x200, RZ, 0xc0, !PT ;  /* 0x00000200261f7812 */ /* 0x000fe400078ec0ff */
[----:B------:R-:W-:-:S02]  /*06f0*/  LEA R65, R34, UR10, 0x2 ;  /* 0x0000000a22417c11 */ /* 0x000fc4000f8e10ff */
[C---:B------:R-:W-:Y:S02]  /*0700*/  LOP3.LUT R50, R28.reuse, 0x4, RZ, 0xc0, !PT ;  /* 0x000000041c327812 */ /* 0x040fe400078ec0ff */
[----:B------:R-:W-:Y:S02]  /*0710*/  LOP3.LUT R63, R28, 0x7c, RZ, 0xc0, !PT ;  /* 0x0000007c1c3f7812 */ /* 0x000fe400078ec0ff */
[----:B------:R-:W-:Y:S01]  /*0720*/  SHF.L.U32 R28, R48, 0x4, RZ ;  /* 0x00000004301c7819 */ /* 0x000fe200000006ff */
[----:B------:R-:W-:Y:S01]  /*0730*/  IMAD R50, R33, UR4, R50 ;  /* 0x0000000421327c24 */ /* 0x000fe2000f8e0232 */
[----:B------:R-:W-:Y:S01]  /*0740*/  UIADD3 UR4, UPT, UPT, UR4, -0x1, URZ ;  /* 0xffffffff04047890 */ /* 0x000fe2000fffe0ff */
[----:B------:R-:W-:Y:S02]  /*0750*/  @P1 IADD3 R29, PT, PT, R29, 0x1, RZ ;  /* 0x000000011d1d1810 */ /* 0x000fe40007ffe0ff */
[----:B------:R-:W-:Y:S01]  /*0760*/  @!P2 LOP3.LUT R29, RZ, R107, RZ, 0x33, !PT ;  /* 0x0000006bff1da212 */ /* 0x000fe200078e33ff */
[----:B------:R-:W-:Y:S01]  /*0770*/  USHF.R.S32.HI UR7, URZ, 0x1f, UR4 ;  /* 0x0000001fff077899 */ /* 0x000fe20008011404 */
[----:B------:R-:W-:-:S02]  /*0780*/  IADD3 R31, PT, PT, R36, R31, RZ ;  /* 0x0000001f241f7210 */ /* 0x000fc40007ffe0ff */
[----:B------:R-:W-:Y:S01]  /*0790*/  LOP3.LUT R67, R28, 0x1f0, RZ, 0xc0, !PT ;  /* 0x000001f01c437812 */ /* 0x000fe200078ec0ff */
[----:B------:R-:W-:Y:S01]  /*07a0*/  IMAD.IADD R54, R54, 0x1, R29 ;  /* 0x0000000136367824 */ /* 0x000fe200078e021d */
[----:B------:R-:W-:Y:S01]  /*07b0*/  SHF.L.U32 R29, R102, 0x4, RZ ;  /* 0x00000004661d7819 */ /* 0x000fe200000006ff */
[----:B------:R-:W-:Y:S01]  /*07c0*/  ULEA.HI UR7, UR7, UR4, URZ, 0x3 ;  /* 0x0000000407077291 */ /* 0x000fe2000f8f18ff */
[----:B------:R-:W-:Y:S02]  /*07d0*/  IADD3 R63, PT, PT, R63, UR6, RZ ;  /* 0x000000063f3f7c10 */ /* 0x000fe4000fffe0ff */
[----:B------:R-:W-:Y:S01]  /*07e0*/  LOP3.LUT R29, R29, 0x1f0, RZ, 0xc0, !PT ;  /* 0x000001f01d1d7812 */ /* 0x000fe200078ec0ff */
[----:B------:R-:W-:Y:S01]  /*07f0*/  USHF.R.S32.HI UR7, URZ, 0x3, UR7 ;  /* 0x00000003ff077899 */ /* 0x000fe20008011407 */
[----:B------:R-:W-:Y:S02]  /*0800*/  IADD3 R69, PT, PT, R54, 0x1, RZ ;  /* 0x0000000136457810 */ /* 0x000fe40007ffe0ff */
[----:B------:R-:W-:Y:S01]  /*0810*/  LEA R67, R60, R67, 0x9 ;  /* 0x000000433c437211 */ /* 0x000fe200078e48ff */
[----:B------:R-:W-:Y:S01]  /*0820*/  IMAD R59, R56, 0x200, R29 ;  /* 0x00000200383b7824 */ /* 0x000fe200078e021d */
[----:B------:R-:W-:-:S02]  /*0830*/  LOP3.LUT R29, R30, 0x1f0, RZ, 0xc0, !PT ;  /* 0x000001f01e1d7812 */ /* 0x000fc400078ec0ff */
[----:B------:R-:W-:Y:S02]  /*0840*/  LEA R68, R31, UR10, 0x2 ;  /* 0x0000000a1f447c11 */ /* 0x000fe4000f8e10ff */
[----:B------:R-:W-:Y:S01]  /*0850*/  LOP3.LUT R69, R69, 0x3, RZ, 0xc0, !PT ;  /* 0x0000000345457812 */ /* 0x000fe200078ec0ff */
[----:B------:R-:W-:-:S07]  /*0860*/  IMAD R64, R58, 0x200, R29 ;  /* 0x000002003a407824 */ /* 0x000fce00078e021d */
.L_x_264:
        /* <DEDUP_REMOVED lines=37> */
.L_x_256:
[----:B01----:R-:W-:Y:S05]  /*0ac0*/  BSYNC.RECONVERGENT B1 ;  /* 0x0000000000017941 */ /* 0x003fea0003800200 */
.L_x_255:
        /* <DEDUP_REMOVED lines=13> */
.L_x_259:
[----:B-1----:R-:W0:Y:S01]  /*0ba0*/  LDC.64 R40, c[0x0][0x380] ;  /* 0x0000e000ff287b82 */ /* 0x002e220000000a00 */
[----:B------:R-:W-:Y:S02]  /*0bb0*/  LOP3.LUT R28, R116, 0x4, RZ, 0xc0, !PT ;  /* 0x00000004741c7812 */ /* 0x000fe400078ec0ff */
[----:B------:R-:W-:Y:S02]  /*0bc0*/  SHF.R.U32.HI R111, RZ, 0x1, R118 ;  /* 0x00000001ff6f7819 */ /* 0x000fe40000011676 */
[----:B------:R-:W-:Y:S01]  /*0bd0*/  LOP3.LUT R32, R110, 0x4, RZ, 0xc0, !PT ;  /* 0x000000046e207812 */ /* 0x000fe200078ec0ff */
[----:B------:R-:W-:Y:S01]  /*0be0*/  IMAD R28, R55, 0x8, R28 ;  /* 0x00000008371c7824 */ /* 0x000fe200078e021c */
[----:B------:R-:W-:Y:S02]  /*0bf0*/  IADD3 R29, PT, PT, R111, UR5, RZ ;  /* 0x000000056f1d7c10 */ /* 0x000fe4000fffe0ff */
[----:B------:R-:W-:Y:S01]  /*0c00*/  SHF.R.U32.HI R117, RZ, 0x1, R108 ;  /* 0x00000001ff757819 */ /* 0x000fe2000001166c */
[----:B------:R-:W-:-:S02]  /*0c10*/  IMAD R32, R55, 0x8, R32 ;  /* 0x0000000837207824 */ /* 0x000fc400078e0220 */
[----:B------:R-:W-:Y:S01]  /*0c20*/  IMAD R29, R29, UR4, R28 ;  /* 0x000000041d1d7c24 */ /* 0x000fe2000f8e021c */
[----:B------:R-:W-:Y:S02]  /*0c30*/  IADD3 R33, PT, PT, R117, UR5, RZ ;  /* 0x0000000575217c10 */ /* 0x000fe4000fffe0ff */
[----:B------:R-:W-:Y:S02]  /*0c40*/  LOP3.LUT R34, R104, 0x4, RZ, 0xc0, !PT ;  /* 0x0000000468227812 */ /* 0x000fe400078ec0ff */
[----:B------:R-:W-:Y:S01]  /*0c50*/  SHF.R.U32.HI R115, RZ, 0x1, R114 ;  /* 0x00000001ff737819 */ /* 0x000fe20000011672 */
[----:B------:R-:W-:Y:S01]  /*0c60*/  IMAD R33, R33, UR4, R32 ;  /* 0x0000000421217c24 */ /* 0x000fe2000f8e0220 */
[----:B------:R-:W-:Y:S02]  /*0c70*/  LOP3.LUT R32, R112, 0x4, RZ, 0xc0, !PT ;  /* 0x0000000470207812 */ /* 0x000fe400078ec0ff */
[----:B------:R-:W-:Y:S01]  /*0c80*/  SHF.R.U32.HI R113, RZ, 0x1, R106 ;  /* 0x00000001ff717819 */ /* 0x000fe2000001166a */
[----:B0-----:R-:W-:Y:S01]  /*0c90*/  IMAD.WIDE R28, R29, 0x4, R40 ;  /* 0x000000041d1c7825 */ /* 0x001fe200078e0228 */
[----:B------:R-:W-:-:S02]  /*0ca0*/  IADD3 R35, PT, PT, R115, UR5, RZ ;  /* 0x0000000573237c10 */ /* 0x000fc4000fffe0ff */
[----:B------:R-:W-:Y:S01]  /*0cb0*/  IADD3 R39, PT, PT, R113, UR5, RZ ;  /* 0x0000000571277c10 */ /* 0x000fe2000fffe0ff */
[C---:B------:R-:W-:Y:S02]  /*0cc0*/  IMAD R34, R55.reuse, 0x8, R34 ;  /* 0x0000000837227824 */ /* 0x040fe400078e0222 */
        /* <DEDUP_REMOVED lines=11> */
[C-C-:B------:R-:W-:Y:S01]  /*0d80*/  IADD3 R118, PT, PT, R107.reuse, R118, R107.reuse ;  /* 0x000000766b767210 */ /* 0x140fe20007ffe06b */
[C---:B------:R-:W-:Y:S01]  /*0d90*/  IMAD R108, R107.reuse, 0x4, R108 ;  /* 0x000000046b6c7824 */ /* 0x040fe200078e026c */
[C---:B------:R-:W-:Y:S01]  /*0da0*/  LEA R114, R107.reuse, R114, 0x2 ;  /* 0x000000726b727211 */ /* 0x040fe200078e10ff */
[----:B------:R-:W-:Y:S01]  /*0db0*/  IMAD R116, R107, 0x10, R116 ;  /* 0x000000106b747824 */ /* 0x000fe200078e0274 */
[----:B------:R-:W-:Y:S01]  /*0dc0*/  LOP3.LUT R120, R119, 0x200, RZ, 0xc0, !PT ;  /* 0x0000020077787812 */ /* 0x000fe200078ec0ff */
[----:B------:R-:W-:Y:S01]  /*0dd0*/  IMAD.SHL.U32 R119, R104, 0x80, RZ ;  /* 0x0000008068777824 */ /* 0x000fe200078e00ff */
[C---:B------:R-:W-:Y:S01]  /*0de0*/  IADD3 R118, PT, PT, R107.reuse, R118, R107 ;  /* 0x000000766b767210 */ /* 0x040fe20007ffe06b */
[----:B------:R-:W-:Y:S01]  /*0df0*/  IMAD R104, R107, 0x10, R104 ;  /* 0x000000106b687824 */ /* 0x000fe200078e0268 */
[----:B------:R-:W-:-:S02]  /*0e00*/  IADD3 R120, PT, PT, R111, R120, RZ ;  /* 0x000000786f787210 */ /* 0x000fc40007ffe0ff */
[----:B------:R-:W-:Y:S02]  /*0e10*/  SHF.L.U32 R111, R110, 0x7, RZ ;  /* 0x000000076e6f7819 */ /* 0x000fe400000006ff */
[----:B------:R-:W-:Y:S01]  /*0e20*/  LOP3.LUT R124, R119, 0x200, RZ, 0xc0, !PT ;  /* 0x00000200777c7812 */ /* 0x000fe200078ec0ff */
[--C-:B------:R-:W-:Y:S01]  /*0e30*/  IMAD R120, R120, 0x4, R109.reuse ;  /* 0x0000000478787824 */ /* 0x100fe200078e026d */
[----:B------:R-:W-:Y:S02]  /*0e40*/  LOP3.LUT R122, R111, 0x200, RZ, 0xc0, !PT ;  /* 0x000002006f7a7812 */ /* 0x000fe400078ec0ff */
[----:B------:R-:W-:Y:S01]  /*0e50*/  SHF.L.U32 R111, R112, 0x7, RZ ;  /* 0x00000007706f7819 */ /* 0x000fe200000006ff */
[----:B------:R-:W-:Y:S01]  /*0e60*/  IMAD.IADD R124, R115, 0x1, R124 ;  /* 0x00000001737c7824 */ /* 0x000fe200078e027c */
[----:B------:R-:W-:Y:S01]  /*0e70*/  IADD3 R122, PT, PT, R117, R122, RZ ;  /* 0x0000007a757a7210 */ /* 0x000fe20007ffe0ff */
[C---:B------:R-:W-:Y:S01]  /*0e80*/  IMAD R112, R107.reuse, 0x10, R112 ;  /* 0x000000106b707824 */ /* 0x040fe200078e0270 */
[----:B------:R-:W-:Y:S01]  /*0e90*/  ISETP.GE.U32.AND P0, PT, R118, 0x100, PT ;  /* 0x000001007600780c */ /* 0x000fe20003f06070 */
[--C-:B------:R-:W-:Y:S01]  /*0ea0*/  IMAD R124, R124, 0x4, R109.reuse ;  /* 0x000000047c7c7824 */ /* 0x100fe200078e026d */
[C---:B------:R-:W-:Y:S01]  /*0eb0*/  LEA R110, R107.reuse, R110, 0x4 ;  /* 0x0000006e6b6e7211 */ /* 0x040fe200078e20ff */
[----:B------:R-:W-:Y:S01]  /*0ec0*/  IMAD R122, R122, 0x4, R109 ;  /* 0x000000047a7a7824 */ /* 0x000fe200078e026d */
[----:B------:R-:W-:Y:S01]  /*0ed0*/  LEA R106, R107, R106, 0x2 ;  /* 0x0000006a6b6a7211 */ /* 0x000fe200078e10ff */
[----:B--2---:R0:W-:Y:S04]  /*0ee0*/  STS [R120], R28 ;  /* 0x0000001c78007388 */ /* 0x0041e80000000800 */
[----:B------:R1:W-:Y:S04]  /*0ef0*/  STS [R120+0x200], R29 ;  /* 0x0002001d78007388 */ /* 0x0003e80000000800 */
[----:B------:R1:W-:Y:S01]  /*0f00*/  STS [R120+0x400], R30 ;  /* 0x0004001e78007388 */ /* 0x0003e20000000800 */
[----:B0-----:R-:W-:-:S03]  /*0f10*/  LOP3.LUT R28, R111, 0x200, RZ, 0xc0, !PT ;  /* 0x000002006f1c7812 */ /* 0x001fc600078ec0ff */
[----:B------:R1:W-:Y:S01]  /*0f20*/  STS [R120+0x600], R31 ;  /* 0x0006001f78007388 */ /* 0x0003e20000000800 */
[----:B------:R-:W-:-:S03]  /*0f30*/  IADD3 R28, PT, PT, R113, R28, RZ ;  /* 0x0000001c711c7210 */ /* 0x000fc60007ffe0ff */
[----:B---3--:R1:W-:Y:S01]  /*0f40*/  STS [R122], R32 ;  /* 0x000000207a007388 */ /* 0x0083e20000000800 */
[----:B------:R-:W-:-:S03]  /*0f50*/  LEA R28, R28, R109, 0x2 ;  /* 0x0000006d1c1c7211 */ /* 0x000fc600078e10ff */
        /* <DEDUP_REMOVED lines=12> */
.L_x_258:
[----:B------:R-:W-:Y:S05]  /*1020*/  BSYNC.RECONVERGENT B1 ;  /* 0x0000000000017941 */ /* 0x000fea0003800200 */
.L_x_257:
[----:B------:R-:W-:Y:S01]  /*1030*/  BSSY.RECONVERGENT B1, `(.L_x_260) ;  /* 0x000001a000017945 */ /* 0x000fe20003800200 */
[----:B------:R-:W-:-:S03]  /*1040*/  MOV R104, R102 ;  /* 0x0000006600687202 */ /* 0x000fc60000000f00 */
[----:B------:R-:W-:Y:S05]  /*1050*/  @!P1 BRA `(.L_x_261) ;  /* 0x00000000005c9947 */ /* 0x000fea0003800000 */
[----:B-1----:R-:W0:Y:S01]  /*1060*/  LDC R34, c[0x0][0x39c] ;  /* 0x0000e700ff227b82 */ /* 0x002e220000000800 */
[----:B--234-:R-:W-:-:S07]  /*1070*/  IMAD R28, R55, 0x8, R56 ;  /* 0x00000008371c7824 */ /* 0x01cfce00078e0238 */
        /* <DEDUP_REMOVED lines=19> */
[----:B--2---:R0:W-:Y:S04]  /*11b0*/  STS.128 [R64+UR8], R28 ;  /* 0x0000001c40007988 */ /* 0x0041e80008000c08 */
[----:B---3--:R0:W-:Y:S02]  /*11c0*/  @P0 STS.128 [R67+UR8], R32 ;  /* 0x0000002043000988 */ /* 0x0081e40008000c08 */
.L_x_261:
[----:B------:R-:W-:Y:S05]  /*11d0*/  BSYNC.RECONVERGENT B1 ;  /* 0x0000000000017941 */ /* 0x000fea0003800200 */
.L_x_260:
[----:B------:R-:W-:Y:S05]  /*11e0*/  @!P2 BRA `(.L_x_254) ;  /* 0x000000040000a947 */ /* 0x000fea0003800000 */
[----:B01234-:R-:W0:Y:S01]  /*11f0*/  S2R R29, SR_CgaCtaId ;  /* 0x00000000001d7919 */ /* 0x01fe220000008800 */
[----:B------:R-:W-:-:S05]  /*1200*/  MOV R28, 0x400 ;  /* 0x00000400001c7802 */ /* 0x000fca0000000f00 */
[----:B------:R-:W-:-:S05]  /*1210*/  VIADD R28, R28, 0x1000 ;  /* 0x000010001c1c7836 */ /* 0x000fca0000000000 */
[----:B0-----:R-:W-:-:S07]  /*1220*/  LEA R106, R29, R28, 0x18 ;  /* 0x0000001c1d6a7211 */ /* 0x001fce00078ec0ff */
.L_x_262:
        /* <DEDUP_REMOVED lines=44> */
[----:B------:R-:W-:Y:S02]  /*14f0*/  LOP3.LUT R115, R104, 0x1f0, RZ, 0xc0, !PT ;  /* 0x000001f068737812 */ /* 0x000fe400078ec0ff */
[----:B------:R-:W-:Y:S02]  /*1500*/  LEA R109, R108, R109, 0x9 ;  /* 0x0000006d6c6d7211 */ /* 0x000fe400078e48ff */
[----:B------:R-:W-:Y:S01]  /*1510*/  LEA R111, R112, R111, 0x9 ;  /* 0x0000006f706f7211 */ /* 0x000fe200078e48ff */
[----:B------:R-:W-:Y:S01]  /*1520*/  IMAD R115, R120, 0x200, R115 ;  /* 0x0000020078737824 */ /* 0x000fe200078e0273 */
[----:B------:R-:W-:-:S02]  /*1530*/  LEA R113, R118, R113, 0x9 ;  /* 0x0000007176717211 */ /* 0x000fc400078e48ff */
[C---:B------:R-:W-:Y:S02]  /*1540*/  IADD3 R109, PT, PT, R106.reuse, R109, RZ ;  /* 0x0000006d6a6d7210 */ /* 0x040fe40007ffe0ff */
[C---:B------:R-:W-:Y:S01]  /*1550*/  IADD3 R111, PT, PT, R106.reuse, R111, RZ ;  /* 0x0000006f6a6f7210 */ /* 0x040fe20007ffe0ff */
[C---:B------:R-:W-:Y:S01]  /*1560*/  IMAD.IADD R113, R106.reuse, 0x1, R113 ;  /* 0x000000016a717824 */ /* 0x040fe200078e0271 */
[----:B------:R-:W-:Y:S02]  /*1570*/  IADD3 R115, PT, PT, R106, R115, RZ ;  /* 0x000000736a737210 */ /* 0x000fe40007ffe0ff */
[----:B------:R-:W-:-:S04]  /*1580*/  IADD3 R104, PT, PT, R107, R116, RZ ;  /* 0x000000746b687210 */ /* 0x000fc80007ffe0ff */
[----:B------:R-:W-:Y:S01]  /*1590*/  ISETP.GE.U32.AND P0, PT, R104, 0x100, PT ;  /* 0x000001006800780c */ /* 0x000fe20003f06070 */
[----:B--2---:R0:W-:Y:S04]  /*15a0*/  STS.128 [R109], R28 ;  /* 0x0000001c6d007388 */ /* 0x0041e80000000c00 */
[----:B---3--:R0:W-:Y:S04]  /*15b0*/  STS.128 [R111], R32 ;  /* 0x000000206f007388 */ /* 0x0081e80000000c00 */
[----:B----4-:R0:W-:Y:S04]  /*15c0*/  STS.128 [R113], R36 ;  /* 0x0000002471007388 */ /* 0x0101e80000000c00 */
[----:B-----5:R0:W-:Y:S01]  /*15d0*/  STS.128 [R115], R40 ;  /* 0x0000002873007388 */ /* 0x0201e20000000c00 */
[----:B------:R-:W-:Y:S05]  /*15e0*/  @!P0 BRA `(.L_x_262) ;  /* 0xfffffffc00108947 */ /* 0x000fea000383ffff */
.L_x_254:
[----:B01----:R-:W-:Y:S05]  /*15f0*/  BSYNC.RECONVERGENT B0 ;  /* 0x0000000000007941 */ /* 0x003fea0003800200 */
.L_x_253:
[----:B------:R-:W0:Y:S08]  /*1600*/  S2UR UR9, SR_CgaCtaId ;  /* 0x00000000000979c3 */ /* 0x000e300000008800 */
[----:B------:R-:W-:Y:S06]  /*1610*/  BAR.SYNC.DEFER_BLOCKING 0x0 ;  /* 0x0000000000007b1d */ /* 0x000fec0000010000 */
[----:B------:R-:W-:-:S02]  /*1620*/  UMOV UR4, 0x400 ;  /* 0x0000040000047882 */ /* 0x000fc40000000000 */
[----:B------:R-:W-:Y:S02]  /*1630*/  UIADD3 UR11, UPT, UPT, UR4, 0x1000, URZ ;  /* 0x00001000040b7890 */ /* 0x000fe4000fffe0ff */
[----:B0-----:R-:W-:Y:S02]  /*1640*/  ULEA UR10, UR9, UR4, 0x18 ;  /* 0x00000004090a7291 */ /* 0x001fe4000f8ec0ff */
[----:B------:R-:W-:Y:S01]  /*1650*/  ULEA UR11, UR9, UR11, 0x18 ;  /* 0x0000000b090b7291 */ /* 0x000fe2000f8ec0ff */
[----:B------:R-:W-:-:S11]  /*1660*/  UMOV UR4, URZ ;  /* 0x000000ff00047c82 */ /* 0x000fd60008000000 */
.L_x_263:
        /* <DEDUP_REMOVED lines=80> */
.L_x_252:
        /* <DEDUP_REMOVED lines=39> */
[C---:B------:R-:W-:Y:S01]  /*1de0*/  VIADD R38, R0.reuse, 0x5 ;  /* 0x0000000500267836 */ /* 0x040fe20000000000 */
[----:B------:R-:W3:Y:S02]  /*1df0*/  @!P3 LDC R35, c[0x0][0x3a8] ;  /* 0x0000ea00ff23bb82 */ /* 0x000ee40000000800 */
[----:B0-----:R-:W-:Y:S01]  /*1e00*/  @!P6 FFMA R51, R51, R39, R30 ;  /* 0x000000273333e223 */ /* 0x001fe2000000001e */
[----:B-1----:R-:W-:Y:S01]  /*1e10*/  @!P4 FMUL R30, R37, R42 ;  /* 0x0000002a251ec220 */ /* 0x002fe20000400000 */
[----:B------:R-:W-:-:S03]  /*1e20*/  IADD3 R39, PT, PT, R0, 0x4, RZ ;  /* 0x0000000400277810 */ /* 0x000fc60007ffe0ff */
        /* <DEDUP_REMOVED lines=13> */
[----:B------:R-:W-:-:S04]  /*1f00*/  IADD3 R37, PT, PT, R0, 0x6, RZ ;  /* 0x0000000600257810 */ /* 0x000fc80007ffe0ff */
        /* <DEDUP_REMOVED lines=23> */
[----:B------:R-:W-:Y:S01]  /*2080*/  @!P4 IADD3 R47, PT, PT, R0, R41, RZ ;  /* 0x00000029002fc210 */ /* 0x000fe20007ffe0ff */
[----:B--2---:R-:W-:-:S05]  /*2090*/  @!P2 FMUL R45, R42, R49 ;  /* 0x000000312a2da220 */ /* 0x004fca0000400000 */
        /* <DEDUP_REMOVED lines=57> */
[----:B------:R-:W-:Y:S01]  /*2430*/  VIADD R26, R3, 0x2 ;  /* 0x00000002031a7836 */ /* 0x000fe20000000000 */
        /* <DEDUP_REMOVED lines=395> */
.L_x_266:
[----:B------:R-:W-:Y:S05]  /*3cf0*/  BSYNC.RECONVERGENT B0 ;  /* 0x0000000000007941 */ /* 0x000fea0003800200 */
.L_x_265:
        /* <DEDUP_REMOVED lines=22> */
.L_x_267:
        /* <DEDUP_REMOVED lines=10> */
.L_x_847:


//--------------------- .text._Z20sgemm_vectorize_smemILi128ELi64ELi32ELi8ELi8EEvPKfS1_Pfiiiff --------------------------
	.section	.text._Z20sgemm_vectorize_smemILi128ELi64ELi32ELi8ELi8EEvPKfS1_Pfiiiff,"ax",@progbits
	.align	128
        .global         _Z20sgemm_vectorize_smemILi128ELi64ELi32ELi8ELi8EEvPKfS1_Pfiiiff
        .type           _Z20sgemm_vectorize_smemILi128ELi64ELi32ELi8ELi8EEvPKfS1_Pfiiiff,@function
        .size           _Z20sgemm_vectorize_smemILi128ELi64ELi32ELi8ELi8EEvPKfS1_Pfiiiff,(.L_x_848 - _Z20sgemm_vectorize_smemILi128ELi64ELi32ELi8ELi8EEvPKfS1_Pfiiiff)
        .other          _Z20sgemm_vectorize_smemILi128ELi64ELi32ELi8ELi8EEvPKfS1_Pfiiiff,@"STO_CUDA_ENTRY STV_DEFAULT"
_Z20sgemm_vectorize_smemILi128ELi64ELi32ELi8ELi8EEvPKfS1_Pfiiiff:
.text._Z20sgemm_vectorize_smemILi128ELi64ELi32ELi8ELi8EEvPKfS1_Pfiiiff:
        /* <DEDUP_REMOVED lines=8> */
[----:B------:R-:W-:Y:S01]  /*0080*/  CS2R R102, SRZ ;  /* 0x0000000000667805 */ /* 0x000fe2000001ff00 */
[----:B------:R-:W-:Y:S01]  /*0090*/  IMAD.MOV.U32 R107, RZ, RZ, RZ ;  /* 0x000000ffff6b7224 */ /* 0x000fe200078e00ff */
[----:B------:R-:W3:Y:S01]  /*00a0*/  LDC R109, c[0x0][0x364] ;  /* 0x0000d900ff6d7b82 */ /* 0x000ee20000000800 */
[----:B------:R-:W-:Y:S01]  /*00b0*/  CS2R R100, SRZ ;  /* 0x0000000000647805 */ /* 0x000fe2000001ff00 */
[----:B------:R-:W-:Y:S01]  /*00c0*/  IMAD.MOV.U32 R105, RZ, RZ, RZ ;  /* 0x000000ffff697224 */ /* 0x000fe200078e00ff */
[----:B------:R-:W-:-:S02]  /*00d0*/  CS2R R98, SRZ ;  /* 0x0000000000627805 */ /* 0x000fc4000001ff00 */
[----:B------:R-:W-:Y:S02]  /*00e0*/  CS2R R96, SRZ ;  /* 0x0000000000607805 */ /* 0x000fe4000001ff00 */
[----:B------:R-:W-:Y:S02]  /*00f0*/  CS2R R94, SRZ ;  /* 0x00000000005e7805 */ /* 0x000fe4000001ff00 */
[----:B------:R-:W-:Y:S02]  /*0100*/  CS2R R92, SRZ ;  /* 0x00000000005c7805 */ /* 0x000fe4000001ff00 */
[----:B------:R-:W-:Y:S01]  /*0110*/  CS2R R90, SRZ ;  /* 0x00000000005a7805 */ /* 0x000fe2000001ff00 */
[----:B------:R-:W5:Y:S01]  /*0120*/  S2UR UR5, SR_CTAID.X ;  /* 0x00000000000579c3 */ /* 0x000f620000002500 */
[----:B0-----:R-:W-:Y:S01]  /*0130*/  UISETP.GE.AND UP0, UPT, UR6, -0x1e, UPT ;  /* 0xffffffe20600788c */ /* 0x001fe2000bf06270 */
        /* <DEDUP_REMOVED lines=21> */
[----:B------:R-:W-:Y:S01]  /*0290*/  IMAD.MOV.U32 R27, RZ, RZ, RZ ;  /* 0x000000ffff1b7224 */ /* 0x000fe200078e00ff */
[----:B------:R-:W-:Y:S01]  /*02a0*/  MOV R45, RZ ;  /* 0x000000ff002d7202 */ /* 0x000fe20000000f00 */
[----:B------:R-:W-:Y:S01]  /*02b0*/  IMAD.MOV.U32 R47, RZ, RZ, RZ ;  /* 0x000000ffff2f7224 */ /* 0x000fe200078e00ff */
[----:B------:R-:W0:Y:S01]  /*02c0*/  LDCU.64 UR12, c[0x0][0x358] ;  /* 0x00006b00ff0c77ac */ /* 0x000e220008000a00 */
[----:B------:R-:W-:Y:S02]  /*02d0*/  IMAD.MOV.U32 R51, RZ, RZ, RZ ;  /* 0x000000ffff337224 */ /* 0x000fe400078e00ff */
[----:B---3--:R-:W-:Y:S01]  /*02e0*/  IMAD R109, R109, UR7, RZ ;  /* 0x000000076d6d7c24 */ /* 0x008fe2000f8e02ff */
[----:B-1----:R-:W-:Y:S02]  /*02f0*/  USHF.L.U32 UR4, UR4, 0x7, URZ ;  /* 0x0000000704047899 */ /* 0x002fe400080006ff */
[----:B-----5:R-:W-:Y:S01]  /*0300*/  USHF.L.U32 UR5, UR5, 0x6, URZ ;  /* 0x0000000605057899 */ /* 0x020fe200080006ff */
[----:B--2-4-:R-:W-:Y:S11]  /*0310*/  BRA.U !UP0, `(.L_x_268) ;  /* 0x0000001908487547 */ /* 0x014ff6000b800000 */
[----:B------:R-:W1:Y:S01]  /*0320*/  I2F.U32.RP R30, R109 ;  /* 0x0000006d001e7306 */ /* 0x000e620000209000 */
[----:B------:R-:W-:Y:S01]  /*0330*/  IMAD R104, R3, UR7, R0 ;  /* 0x0000000703687c24 */ /* 0x000fe2000f8e0200 */
[----:B------:R-:W2:Y:S01]  /*0340*/  S2UR UR9, SR_CgaCtaId ;  /* 0x00000000000979c3 */ /* 0x000ea20000008800 */
[----:B------:R-:W-:Y:S01]  /*0350*/  IMAD.MOV R35, RZ, RZ, -R109 ;  /* 0x000000ffff237224 */ /* 0x000fe200078e0a6d */
[----:B------:R-:W-:Y:S01]  /*0360*/  ISETP.NE.U32.AND P2, PT, R109, RZ, PT ;  /* 0x000000ff6d00720c */ /* 0x000fe20003f45070 */
[----:B------:R-:W-:Y:S01]  /*0370*/  UMOV UR8, 0x400 ;  /* 0x0000040000087882 */ /* 0x000fe20000000000 */
[----:B------:R-:W-:Y:S01]  /*0380*/  IADD3 R26, PT, PT, R104, R109, RZ ;  /* 0x0000006d681a7210 */ /* 0x000fe20007ffe0ff */
[----:B------:R-:W-:Y:S01]  /*0390*/  IMAD.MOV.U32 R102, RZ, RZ, RZ ;  /* 0x000000ffff667224 */ /* 0x000fe200078e00ff */
[----:B------:R-:W-:Y:S02]  /*03a0*/  SHF.R.U32.HI R54, RZ, 0x4, R104 ;  /* 0x00000004ff367819 */ /* 0x000fe40000011668 */
[----:B------:R-:W-:-:S02]  /*03b0*/  ISETP.GE.U32.AND P0, PT, R26, 0x400, PT ;  /* 0x000004001a00780c */ /* 0x000fc40003f06070 */
[C---:B------:R-:W-:Y:S02]  /*03c0*/  ISETP.GE.U32.AND P1, PT, R26.reuse, 0x200, PT ;  /* 0x000002001a00780c */ /* 0x040fe40003f26070 */
[C---:B------:R-:W-:Y:S01]  /*03d0*/  VIMNMX.U32 R31, PT, PT, R26.reuse, 0x400, !PT ;  /* 0x000004001a1f7848 */ /* 0x040fe20007fe0000 */
[----:B-1----:R-:W1:Y:S01]  /*03e0*/  MUFU.RCP R30, R30 ;  /* 0x0000001e001e7308 */ /* 0x002e620000001000 */
[----:B------:R-:W-:Y:S02]  /*03f0*/  VIMNMX.U32 R33, PT, PT, R26, 0x200, !PT ;  /* 0x000002001a217848 */ /* 0x000fe40007fe0000 */
[----:B------:R-:W-:Y:S02]  /*0400*/  SEL R52, RZ, 0x1, P0 ;  /* 0x00000001ff347807 */ /* 0x000fe40000000000 */
[----:B------:R-:W-:Y:S02]  /*0410*/  SEL R53, RZ, 0x1, P1 ;  /* 0x00000001ff357807 */ /* 0x000fe40000800000 */
[----:B------:R-:W-:-:S02]  /*0420*/  IADD3 R44, PT, PT, R109, R26, RZ ;  /* 0x0000001a6d2c7210 */ /* 0x000fc40007ffe0ff */
[----:B------:R-:W-:Y:S02]  /*0430*/  IADD3 R32, PT, PT, R33, -R26, -R53 ;  /* 0x8000001a21207210 */ /* 0x000fe40007ffe835 */
[----:B------:R-:W-:Y:S01]  /*0440*/  LEA.HI R33, R26, UR4, RZ, 0x1d ;  /* 0x000000041a217c11 */ /* 0x000fe2000f8fe8ff */
[----:B--2---:R-:W-:Y:S01]  /*0450*/  ULEA UR10, UR9, UR8, 0x18 ;  /* 0x00000008090a7291 */ /* 0x004fe2000f8ec0ff */
[----:B------:R-:W-:Y:S01]  /*0460*/  LEA.HI R37, R44, UR4, RZ, 0x1d ;  /* 0x000000042c257c11 */ /* 0x000fe2000f8fe8ff */
[----:B------:R-:W-:Y:S01]  /*0470*/  UIADD3 UR8, UPT, UPT, UR8, 0x4000, URZ ;  /* 0x0000400008087890 */ /* 0x000fe2000fffe0ff */
[----:B------:R-:W-:Y:S02]  /*0480*/  SHF.R.U32.HI R56, RZ, 0x4, R26 ;  /* 0x00000004ff387819 */ /* 0x000fe4000001161a */
[----:B-1----:R-:W-:Y:S01]  /*0490*/  IADD3 R28, PT, PT, R30, 0xffffffe, RZ ;  /* 0x0ffffffe1e1c7810 */ /* 0x002fe20007ffe0ff */
[----:B------:R-:W-:Y:S01]  /*04a0*/  ULEA UR8, UR9, UR8, 0x18 ;  /* 0x0000000809087291 */ /* 0x000fe2000f8ec0ff */
[----:B------:R-:W-:-:S02]  /*04b0*/  SHF.R.U32.HI R60, RZ, 0x4, R44 ;  /* 0x00000004ff3c7819 */ /* 0x000fc4000001162c */
[----:B------:R1:W2:Y:S01]  /*04c0*/  F2I.FTZ.U32.TRUNC.NTZ R29, R28 ;  /* 0x0000001c001d7305 */ /* 0x0002a2000021f000 */
[----:B------:R-:W-:Y:S02]  /*04d0*/  MOV R55, RZ ;  /* 0x000000ff00377202 */ /* 0x000fe40000000f00 */
[----:B------:R-:W-:Y:S01]  /*04e0*/  IADD3 R59, PT, PT, R109, R44, RZ ;  /* 0x0000002c6d3b7210 */ /* 0x000fe20007ffe0ff */
[----:B-1----:R-:W-:Y:S02]  /*04f0*/  IMAD.MOV.U32 R28, RZ, RZ, RZ ;  /* 0x000000ffff1c7224 */ /* 0x002fe400078e00ff */
[----:B--2---:R-:W-:-:S04]  /*0500*/  IMAD R35, R35, R29, RZ ;  /* 0x0000001d23237224 */ /* 0x004fc800078e02ff */
[----:B------:R-:W-:Y:S01]  /*0510*/  IMAD.HI.U32 R29, R29, R35, R28 ;  /* 0x000000231d1d7227 */ /* 0x000fe200078e001c */
[----:B------:R-:W-:-:S03]  /*0520*/  IADD3 R28, PT, PT, R31, -R26, -R52 ;  /* 0x8000001a1f1c7210 */ /* 0x000fc60007ffe834 */
[----:B------:R-:W-:Y:S02]  /*0530*/  IMAD.SHL.U32 R35, R44, 0x4, RZ ;  /* 0x000000042c237824 */ /* 0x000fe400078e00ff */
[----:B------:R-:W-:-:S03]  /*0540*/  IMAD.HI.U32 R30, R29, R28, RZ ;  /* 0x0000001c1d1e7227 */ /* 0x000fc600078e00ff */
[----:B------:R-:W-:Y:S01]  /*0550*/  LOP3.LUT R50, R35, 0x1c, RZ, 0xc0, !PT ;  /* 0x0000001c23327812 */ /* 0x000fe200078ec0ff */
[----:B------:R-:W-:Y:S01]  /*0560*/  IMAD.HI.U32 R34, R29, R32, RZ ;  /* 0x000000201d227227 */ /* 0x000fe200078e00ff */
[----:B------:R-:W-:Y:S02]  /*0570*/  IADD3 R29, PT, PT, -R30, RZ, RZ ;  /* 0x000000ff1e1d7210 */ /* 0x000fe40007ffe1ff */
[----:B------:R-:W-:Y:S01]  /*0580*/  LOP3.LUT R64, R35, 0x3c, RZ, 0xc0, !PT ;  /* 0x0000003c23407812 */ /* 0x000fe200078ec0ff */
[----:B------:R-:W-:Y:S02]  /*0590*/  IMAD.MOV R31, RZ, RZ, -R34 ;  /* 0x000000ffff1f7224 */ /* 0x000fe400078e0a22 */
[C---:B------:R-:W-:Y:S01]  /*05a0*/  IMAD R28, R109.reuse, R29, R28 ;  /* 0x0000001d6d1c7224 */ /* 0x040fe200078e021c */
[----:B------:R-:W-:Y:S01]  /*05b0*/  LOP3.LUT R29, RZ, R109, RZ, 0x33, !PT ;  /* 0x0000006dff1d7212 */ /* 0x000fe200078e33ff */
[----:B------:R-:W-:Y:S01]  /*05c0*/  IMAD R32, R109, R31, R32 ;  /* 0x0000001f6d207224 */ /* 0x000fe200078e0220 */
[----:B------:R-:W-:Y:S01]  /*05d0*/  LEA.HI R31, R104, UR4, RZ, 0x1d ;  /* 0x00000004681f7c11 */ /* 0x000fe2000f8fe8ff */
[----:B------:R-:W-:Y:S01]  /*05e0*/  IMAD R50, R37, UR6, R50 ;  /* 0x0000000625327c24 */ /* 0x000fe2000f8e0232 */
[-C--:B------:R-:W-:Y:S01]  /*05f0*/  ISETP.GE.U32.AND P0, PT, R28, R109.reuse, PT ;  /* 0x0000006d1c00720c */ /* 0x080fe20003f06070 */
[----:B------:R-:W-:Y:S01]  /*0600*/  VIADD R64, R64, UR5 ;  /* 0x0000000540407c36 */ /* 0x000fe20008000000 */
[----:B------:R-:W-:-:S11]  /*0610*/  ISETP.GE.U32.AND P3, PT, R32, R109, PT ;  /* 0x0000006d2000720c */ /* 0x000fd60003f66070 */
[----:B------:R-:W-:Y:S02]  /*0620*/  @P0 IADD3 R28, PT, PT, -R109, R28, RZ ;  /* 0x0000001c6d1c0210 */ /* 0x000fe40007ffe1ff */
[----:B------:R-:W-:Y:S01]  /*0630*/  @P3 IMAD.IADD R32, R32, 0x1, -R109 ;  /* 0x0000000120203824 */ /* 0x000fe200078e0a6d */
[----:B------:R-:W-:Y:S01]  /*0640*/  @P0 IADD3 R30, PT, PT, R30, 0x1, RZ ;  /* 0x000000011e1e0810 */ /* 0x000fe20007ffe0ff */
[----:B------:R-:W-:Y:S01]  /*0650*/  @P3 VIADD R34, R34, 0x1 ;  /* 0x0000000122223836 */ /* 0x000fe20000000000 */
[-C--:B------:R-:W-:Y:S02]  /*0660*/  ISETP.GE.U32.AND P1, PT, R28, R109.reuse, PT ;  /* 0x0000006d1c00720c */ /* 0x080fe40003f26070 */
[----:B------:R-:W-:Y:S01]  /*0670*/  ISETP.GE.U32.AND P4, PT, R32, R109, PT ;  /* 0x0000006d2000720c */ /* 0x000fe20003f86070 */
[----:B------:R-:W-:Y:S01]  /*0680*/  IMAD.SHL.U32 R32, R26, 0x4, RZ ;  /* 0x000000041a207824 */ /* 0x000fe200078e00ff */
[----:B------:R-:W-:-:S04]  /*0690*/  SHF.L.U32 R28, R104, 0x2, RZ ;  /* 0x00000002681c7819 */ /* 0x000fc800000006ff */
[----:B------:R-:W-:Y:S02]  /*06a0*/  LOP3.LUT R46, R28, 0x1c, RZ, 0xc0, !PT ;  /* 0x0000001c1c2e7812 */ /* 0x000fe400078ec0ff */
[----:B------:R-:W-:Y:S02]  /*06b0*/  LOP3.LUT R48, R32, 0x1c, RZ, 0xc0, !PT ;  /* 0x0000001c20307812 */ /* 0x000fe400078ec0ff */
[----:B------:R-:W-:Y:S01]  /*06c0*/  LOP3.LUT R57, R28, 0x3c, RZ, 0xc0, !PT ;  /* 0x0000003c1c397812 */ /* 0x000fe200078ec0ff */
[----:B------:R-:W-:Y:S01]  /*06d0*/  IMAD R46, R31, UR6, R46 ;  /* 0x000000061f2e7c24 */ /* 0x000fe2000f8e022e */
[----:B------:R-:W-:Y:S01]  /*06e0*/  @P1 IADD3 R30, PT, PT, R30, 0x1, RZ ;  /* 0x000000011e1e1810 */ /* 0x000fe20007ffe0ff */
[----:B------:R-:W-:Y:S01]  /*06f0*/  @P4 VIADD R34, R34, 0x1 ;  /* 0x0000000122224836 */ /* 0x000fe20000000000 */
[----:B------:R-:W-:Y:S01]  /*0700*/  SHF.L.U32 R28, R26, 0x9, RZ ;  /* 0x000000091a1c7819 */ /* 0x000fe200000006ff */
[----:B------:R-:W-:Y:S01]  /*0710*/  IMAD R48, R33, UR6, R48 ;  /* 0x0000000621307c24 */ /* 0x000fe2000f8e0230 */
[C---:B------:R-:W-:Y:S01]  /*0720*/  SEL R31, R29.reuse, R30, !P2 ;  /* 0x0000001e1d1f7207 */ /* 0x040fe20005000000 */
[C---:B------:R-:W-:Y:S01]  /*0730*/  IMAD.SHL.U32 R30, R104.reuse, 0x10, RZ ;  /* 0x00000010681e7824 */ /* 0x040fe200078e00ff */
[----:B------:R-:W-:Y:S01]  /*0740*/  SEL R34, R29, R34, !P2 ;  /* 0x000000221d227207 */ /* 0x000fe20005000000 */
[----:B------:R-:W-:Y:S01]  /*0750*/  UIADD3 UR6, UPT, UPT, UR6, -0x1, URZ ;  /* 0xffffffff06067890 */ /* 0x000fe2000fffe0ff */
[----:B------:R-:W-:-:S02]  /*0760*/  SHF.L.U32 R29, R104, 0x9, RZ ;  /* 0x00000009681d7819 */ /* 0x000fc400000006ff */
[----:B------:R-:W-:Y:S01]  /*0770*/  LOP3.LUT R33, R30, 0xf0, RZ, 0xc0, !PT ;  /* 0x000000f01e217812 */ /* 0x000fe200078ec0ff */
[----:B------:R-:W-:Y:S01]  /*0780*/  IMAD.SHL.U32 R30, R26, 0x10, RZ ;  /* 0x000000101a1e7824 */ /* 0x000fe200078e00ff */
[----:B------:R-:W-:Y:S01]  /*0790*/  LOP3.LUT R29, R29, 0xe00, RZ, 0xc0, !PT ;  /* 0x00000e001d1d7812 */ /* 0x000fe200078ec0ff */
[----:B------:R-:W-:Y:S01]  /*07a0*/  IMAD.IADD R53, R53, 0x1, R34 ;  /* 0x0000000135357824 */ /* 0x000fe200078e0222 */
[----:B------:R-:W-:Y:S01]  /*07b0*/  IADD3 R52, PT, PT, R52, R31, RZ ;  /* 0x0000001f34347210 */ /* 0x000fe20007ffe0ff */
[----:B------:R-:W-:Y:S01]  /*07c0*/  USHF.R.S32.HI UR7, URZ, 0x1f, UR6 ;  /* 0x0000001fff077899 */ /* 0x000fe20008011406 */
[----:B------:R-:W-:Y:S01]  /*07d0*/  LEA.HI R29, R104, R29, RZ, 0x1d ;  /* 0x0000001d681d7211 */ /* 0x000fe200078fe8ff */
[----:B------:R-:W-:Y:S01]  /*07e0*/  IMAD R58, R54, 0x100, R33 ;  /* 0x00000100363a7824 */ /* 0x000fe200078e0221 */
[----:B------:R-:W-:Y:S01]  /*07f0*/  LOP3.LUT R31, R28, 0xe00, RZ, 0xc0, !PT ;  /* 0x00000e001c1f7812 */ /* 0x000fe200078ec0ff */
[----:B------:R-:W-:Y:S01]  /*0800*/  ULEA.HI UR7, UR7, UR6, URZ, 0x5 ;  /* 0x0000000607077291 */ /* 0x000fe2000f8f28ff */
[----:B------:R-:W-:-:S02]  /*0810*/  SHF.L.U32 R28, R44, 0x9, RZ ;  /* 0x000000092c1c7819 */ /* 0x000fc400000006ff */
[----:B------:R-:W-:Y:S01]  /*0820*/  LOP3.LUT R63, R30, 0xf0, RZ, 0xc0, !PT ;  /* 0x000000f01e3f7812 */ /* 0x000fe200078ec0ff */
[----:B------:R-:W-:Y:S01]  /*0830*/  IMAD.SHL.U32 R30, R44, 0x10, RZ ;  /* 0x000000102c1e7824 */ /* 0x000fe200078e00ff */
[----:B------:R-:W-:Y:S01]  /*0840*/  LEA R62, R29, UR10, 0x2 ;  /* 0x0000000a1d3e7c11 */ /* 0x000fe2000f8e10ff */
[----:B------:R-:W-:Y:S01]  /*0850*/  USHF.R.S32.HI UR7, URZ, 0x5, UR7 ;  /* 0x00000005ff077899 */ /* 0x000fe20008011407 */
[----:B------:R-:W-:Y:S02]  /*0860*/  LOP3.LUT R29, R28, 0xe00, RZ, 0xc0, !PT ;  /* 0x00000e001c1d7812 */ /* 0x000fe400078ec0ff */
[----:B------:R-:W-:Y:S02]  /*0870*/  LOP3.LUT R61, R32, 0x3c, RZ, 0xc0, !PT ;  /* 0x0000003c203d7812 */ /* 0x000fe400078ec0ff */
[----:B------:R-:W-:Y:S02]  /*0880*/  LEA.HI R31, R26, R31, RZ, 0x1d ;  /* 0x0000001f1a1f7211 */ /* 0x000fe400078fe8ff */
[----:B------:R-:W-:Y:S01]  /*0890*/  LOP3.LUT R33, R30, 0xf0, RZ, 0xc0, !PT ;  /* 0x000000f01e217812 */ /* 0x000fe200078ec0ff */
[----:B------:R-:W-:Y:S01]  /*08a0*/  VIADD R61, R61, UR5 ;  /* 0x000000053d3d7c36 */ /* 0x000fe20008000000 */
[----:B------:R-:W-:-:S02]  /*08b0*/  LEA.HI R29, R44, R29, RZ, 0x1d ;  /* 0x0000001d2c1d7211 */ /* 0x000fc400078fe8ff */
[----:B------:R-:W-:Y:S02]  /*08c0*/  IADD3 R57, PT, PT, R57, UR5, RZ ;  /* 0x0000000539397c10 */ /* 0x000fe4000fffe0ff */
[----:B------:R-:W-:Y:S02]  /*08d0*/  LEA R63, R56, R63, 0x8 ;  /* 0x0000003f383f7211 */ /* 0x000fe400078e40ff */
[----:B------:R-:W-:Y:S02]  /*08e0*/  LEA R65, R31, UR10, 0x2 ;  /* 0x0000000a1f417c11 */ /* 0x000fe4000f8e10ff */
[----:B------:R-:W-:Y:S02]  /*08f0*/  LEA R66, R60, R33, 0x8 ;  /* 0x000000213c427211 */ /* 0x000fe400078e40ff */
[----:B------:R-:W-:Y:S02]  /*0900*/  LEA R67, R29, UR10, 0x2 ;  /* 0x0000000a1d437c11 */ /* 0x000fe4000f8e10ff */
[----:B------:R-:W-:-:S02]  /*0910*/  LOP3.LUT R68, R52, 0x3, RZ, 0xc0, !PT ;  /* 0x0000000334447812 */ /* 0x000fc400078ec0ff */
[----:B------:R-:W-:-:S07]  /*0920*/  LOP3.LUT R69, R53, 0x3, RZ, 0xc0, !PT ;  /* 0x0000000335457812 */ /* 0x000fce00078ec0ff */
.L_x_280:
        /* <DEDUP_REMOVED lines=37> */
.L_x_272:
[----:B01----:R-:W-:Y:S05]  /*0b80*/  BSYNC.RECONVERGENT B1 ;  /* 0x0000000000017941 */ /* 0x003fea0003800200 */
.L_x_271:
        /* <DEDUP_REMOVED lines=12> */
.L_x_273:
[----:B--2---:R-:W0:Y:S01]  /*0c50*/  LDC.64 R40, c[0x0][0x380] ;  /* 0x0000e000ff287b82 */ /* 0x004e220000000a00 */
[----:B------:R-:W-:Y:S02]  /*0c60*/  LOP3.LUT R28, R114, 0x1c, RZ, 0xc0, !PT ;  /* 0x0000001c721c7812 */ /* 0x000fe400078ec0ff */
[----:B------:R-:W-:-:S03]  /*0c70*/  LEA.HI R29, R120, UR4, RZ, 0x1d ;  /* 0x00000004781d7c11 */ /* 0x000fc6000f8fe8ff */
[----:B------:R-:W-:Y:S01]  /*0c80*/  IMAD R28, R55, 0x20, R28 ;  /* 0x00000020371c7824 */ /* 0x000fe200078e021c */
[----:B------:R-:W-:-:S03]  /*0c90*/  LOP3.LUT R32, R116, 0x1c, RZ, 0xc0, !PT ;  /* 0x0000001c74207812 */ /* 0x000fc600078ec0ff */
[----:B------:R-:W-:Y:S01]  /*0ca0*/  IMAD R29, R29, UR6, R28 ;  /* 0x000000061d1d7c24 */ /* 0x000fe2000f8e021c */
[----:B------:R-:W-:Y:S02]  /*0cb0*/  LOP3.LUT R34, R106, 0x1c, RZ, 0xc0, !PT ;  /* 0x0000001c6a227812 */ /* 0x000fe400078ec0ff */
[----:B------:R-:W-:Y:S02]  /*0cc0*/  LOP3.LUT R38, R108, 0x1c, RZ, 0xc0, !PT ;  /* 0x0000001c6c267812 */ /* 0x000fe400078ec0ff */
[----:B------:R-:W-:Y:S02]  /*0cd0*/  LEA.HI R33, R110, UR4, RZ, 0x1d ;  /* 0x000000046e217c11 */ /* 0x000fe4000f8fe8ff */
[C---:B------:R-:W-:Y:S01]  /*0ce0*/  LEA R32, R55.reuse, R32, 0x5 ;  /* 0x0000002037207211 */ /* 0x040fe200078e28ff */
[----:B------:R-:W-:Y:S01]  /*0cf0*/  IMAD R36, R55, 0x20, R34 ;  /* 0x0000002037247824 */ /* 0x000fe200078e0222 */
[----:B------:R-:W-:Y:S02]  /*0d00*/  LEA.HI R37, R118, UR4, RZ, 0x1d ;  /* 0x0000000476257c11 */ /* 0x000fe4000f8fe8ff */
[----:B------:R-:W-:Y:S01]  /*0d10*/  LEA.HI R39, R112, UR4, RZ, 0x1d ;  /* 0x0000000470277c11 */ /* 0x000fe2000f8fe8ff */
[----:B0-----:R-:W-:Y:S01]  /*0d20*/  IMAD.WIDE R28, R29, 0x4, R40 ;  /* 0x000000041d1c7825 */ /* 0x001fe200078e0228 */
[----:B------:R-:W-:-:S03]  /*0d30*/  LEA R38, R55, R38, 0x5 ;  /* 0x0000002637267211 */ /* 0x000fc600078e28ff */
        /* <DEDUP_REMOVED lines=12> */
[C---:B------:R-:W-:Y:S01]  /*0e00*/  IMAD R114, R109.reuse, 0x10, R114 ;  /* 0x000000106d727824 */ /* 0x040fe200078e0272 */
[----:B------:R-:W-:-:S02]  /*0e10*/  LEA R108, R109, R108, 0x4 ;  /* 0x0000006c6d6c7211 */ /* 0x000fc400078e20ff */
[----:B------:R-:W-:Y:S02]  /*0e20*/  LOP3.LUT R113, R113, 0xe00, RZ, 0xc0, !PT ;  /* 0x00000e0071717812 */ /* 0x000fe400078ec0ff */
[----:B------:R-:W-:Y:S02]  /*0e30*/  LOP3.LUT R115, R115, 0xe00, RZ, 0xc0, !PT ;  /* 0x00000e0073737812 */ /* 0x000fe400078ec0ff */
[----:B------:R-:W-:Y:S01]  /*0e40*/  LEA.HI R122, R120, R113, RZ, 0x1d ;  /* 0x00000071787a7211 */ /* 0x000fe200078fe8ff */
[----:B------:R-:W-:Y:S01]  /*0e50*/  IMAD.SHL.U32 R113, R116, 0x80, RZ ;  /* 0x0000008074717824 */ /* 0x000fe200078e00ff */
[----:B------:R-:W-:Y:S02]  /*0e60*/  IADD3 R120, PT, PT, R109, R120, R109 ;  /* 0x000000786d787210 */ /* 0x000fe40007ffe06d */
[----:B------:R-:W-:Y:S02]  /*0e70*/  LEA R122, R122, R111, 0x2 ;  /* 0x0000006f7a7a7211 */ /* 0x000fe400078e10ff */
[----:B------:R-:W-:-:S02]  /*0e80*/  LOP3.LUT R113, R113, 0xe00, RZ, 0xc0, !PT ;  /* 0x00000e0071717812 */ /* 0x000fc400078ec0ff */
[C---:B------:R-:W-:Y:S02]  /*0e90*/  IADD3 R120, PT, PT, R109.reuse, R120, R109 ;  /* 0x000000786d787210 */ /* 0x040fe40007ffe06d */
[----:B------:R-:W-:Y:S02]  /*0ea0*/  LEA.HI R124, R110, R113, RZ, 0x1d ;  /* 0x000000716e7c7211 */ /* 0x000fe400078fe8ff */
[----:B------:R-:W-:Y:S01]  /*0eb0*/  SHF.L.U32 R113, R106, 0x7, RZ ;  /* 0x000000076a717819 */ /* 0x000fe200000006ff */
[----:B------:R-:W-:Y:S01]  /*0ec0*/  IMAD R106, R109, 0x10, R106 ;  /* 0x000000106d6a7824 */ /* 0x000fe200078e026a */
[----:B------:R-:W-:Y:S01]  /*0ed0*/  ISETP.GE.U32.AND P0, PT, R120, 0x400, PT ;  /* 0x000004007800780c */ /* 0x000fe20003f06070 */
[----:B------:R-:W-:Y:S01]  /*0ee0*/  IMAD R124, R124, 0x4, R111 ;  /* 0x000000047c7c7824 */ /* 0x000fe200078e026f */
[----:B------:R-:W-:Y:S02]  /*0ef0*/  LOP3.LUT R113, R113, 0xe00, RZ, 0xc0, !PT ;  /* 0x00000e0071717812 */ /* 0x000fe400078ec0ff */
[----:B------:R-:W-:-:S02]  /*0f00*/  LEA R116, R109, R116, 0x4 ;  /* 0x000000746d747211 */ /* 0x000fc400078e20ff */
        /* <DEDUP_REMOVED lines=24> */
.L_x_270:
[----:B01----:R-:W-:Y:S05]  /*1090*/  BSYNC.RECONVERGENT B0 ;  /* 0x0000000000007941 */ /* 0x003fea0003800200 */
.L_x_269:
        /* <DEDUP_REMOVED lines=17> */
[----:B--2---:R1:W-:Y:S10]  /*11b0*/  STS.128 [R58+UR8], R28 ;  /* 0x0000001c3a007988 */ /* 0x0043f40008000c08 */
        /* <DEDUP_REMOVED lines=14> */
.L_x_277:
[----:B0-----:R-:W-:Y:S05]  /*12a0*/  BSYNC.RECONVERGENT B1 ;  /* 0x0000000000017941 */ /* 0x001fea0003800200 */
.L_x_276:
[----:B------:R-:W-:Y:S05]  /*12b0*/  @!P1 BRA `(.L_x_275) ;  /* 0x0000000000fc9947 */ /* 0x000fea0003800000 */
[----:B-1234-:R-:W0:Y:S01]  /*12c0*/  S2R R29, SR_CgaCtaId ;  /* 0x00000000001d7919 */ /* 0x01ee220000008800 */
[----:B------:R-:W-:-:S05]  /*12d0*/  MOV R28, 0x400 ;  /* 0x00000400001c7802 */ /* 0x000fca0000000f00 */
[----:B------:R-:W-:-:S05]  /*12e0*/  VIADD R28, R28, 0x4000 ;  /* 0x000040001c1c7836 */ /* 0x000fca0000000000 */
[----:B0-----:R-:W-:-:S07]  /*12f0*/  LEA R106, R29, R28, 0x18 ;  /* 0x0000001c1d6a7211 */ /* 0x001fce00078ec0ff */
.L_x_278:
[C-C-:B------:R-:W-:Y:S01]  /*1300*/  IMAD.IADD R108, R109.reuse, 0x1, R110.reuse ;  /* 0x000000016d6c7824 */ /* 0x140fe200078e026e */
[----:B0-----:R-:W0:Y:S01]  /*1310*/  LDC.64 R40, c[0x0][0x388] ;  /* 0x0000e200ff287b82 */ /* 0x001e220000000a00 */
        /* <DEDUP_REMOVED lines=21> */
[----:B------:R-:W-:Y:S01]  /*1470*/  IMAD R29, R29, UR6, R28 ;  /* 0x000000061d1d7c24 */ /* 0x000fe2000f8e021c */
        /* <DEDUP_REMOVED lines=15> */
[----:B------:R-:W-:Y:S02]  /*1570*/  LOP3.LUT R113, R108, 0xf0, RZ, 0xc0, !PT ;  /* 0x000000f06c717812 */ /* 0x000fe400078ec0ff */
[----:B------:R-:W-:Y:S02]  /*1580*/  LOP3.LUT R111, R110, 0xf0, RZ, 0xc0, !PT ;  /* 0x000000f06e6f7812 */ /* 0x000fe400078ec0ff */
[----:B------:R-:W-:Y:S02]  /*1590*/  SHF.L.U32 R108, R118, 0x4, RZ ;  /* 0x00000004766c7819 */ /* 0x000fe400000006ff */
[----:B------:R-:W-:Y:S01]  /*15a0*/  LOP3.LUT R115, R114, 0xf0, RZ, 0xc0, !PT ;  /* 0x000000f072737812 */ /* 0x000fe200078ec0ff */
[----:B------:R-:W-:Y:S01]  /*15b0*/  IMAD R111, R112, 0x100, R111 ;  /* 0x00000100706f7824 */ /* 0x000fe200078e026f */
[----:B------:R-:W-:Y:S02]  /*15c0*/  LOP3.LUT R117, R108, 0xf0, RZ, 0xc0, !PT ;  /* 0x000000f06c757812 */ /* 0x000fe400078ec0ff */
[----:B------:R-:W-:Y:S01]  /*15d0*/  LEA R113, R116, R113, 0x8 ;  /* 0x0000007174717211 */ /* 0x000fe200078e40ff */
[----:B------:R-:W-:Y:S01]  /*15e0*/  IMAD R115, R120, 0x100, R115 ;  /* 0x0000010078737824 */ /* 0x000fe200078e0273 */
[----:B------:R-:W-:Y:S01]  /*15f0*/  LEA R117, R122, R117, 0x8 ;  /* 0x000000757a757211 */ /* 0x000fe200078e40ff */
[C---:B------:R-:W-:Y:S01]  /*1600*/  IMAD.IADD R111, R106.reuse, 0x1, R111 ;  /* 0x000000016a6f7824 */ /* 0x040fe200078e026f */
[C---:B------:R-:W-:Y:S01]  /*1610*/  IADD3 R113, PT, PT, R106.reuse, R113, RZ ;  /* 0x000000716a717210 */ /* 0x040fe20007ffe0ff */
[C---:B------:R-:W-:Y:S01]  /*1620*/  IMAD.IADD R115, R106.reuse, 0x1, R115 ;  /* 0x000000016a737824 */ /* 0x040fe200078e0273 */
        /* <DEDUP_REMOVED lines=8> */
.L_x_275:
[----:B0-----:R-:W-:Y:S05]  /*16b0*/  BSYNC.RECONVERGENT B0 ;  /* 0x0000000000007941 */ /* 0x001fea0003800200 */
.L_x_274:
[----:B------:R-:W0:Y:S08]  /*16c0*/  S2UR UR9, SR_CgaCtaId ;  /* 0x00000000000979c3 */ /* 0x000e300000008800 */
[----:B------:R-:W-:Y:S01]  /*16d0*/  BAR.SYNC.DEFER_BLOCKING 0x0 ;  /* 0x0000000000007b1d */ /* 0x000fe20000010000 */
[----:B------:R-:W-:-:S05]  /*16e0*/  HFMA2 R106, -RZ, RZ, 0, 0 ;  /* 0x00000000ff6a7431 */ /* 0x000fca00000001ff */
[----:B------:R-:W-:Y:S02]  /*16f0*/  UMOV UR6, 0x400 ;  /* 0x0000040000067882 */ /* 0x000fe40000000000 */
[----:B------:R-:W-:Y:S02]  /*1700*/  UIADD3 UR10, UPT, UPT, UR6, 0x4000, URZ ;  /* 0x00004000060a7890 */ /* 0x000fe4000fffe0ff */
[----:B0-----:R-:W-:Y:S02]  /*1710*/  ULEA UR6, UR9, UR6, 0x18 ;  /* 0x0000000609067291 */ /* 0x001fe4000f8ec0ff */
[----:B------:R-:W-:-:S12]  /*1720*/  ULEA UR10, UR9, UR10, 0x18 ;  /* 0x0000000a090a7291 */ /* 0x000fd8000f8ec0ff */
.L_x_279:
[C---:B-1234-:R-:W-:Y:S01]  /*1730*/  IMAD R28, R106.reuse, 0x10, R3 ;  /* 0x000000106a1c7824 */ /* 0x05efe200078e0203 */
[C---:B------:R-:W-:Y:S01]  /*1740*/  LEA R29, R106.reuse, R0, 0x3 ;  /* 0x000000006a1d7211 */ /* 0x040fe200078e18ff */
[----:B------:R-:W-:Y:S02]  /*1750*/  VIADD R106, R106, 0x1 ;  /* 0x000000016a6a7836 */ /* 0x000fe40000000000 */
[----:B------:R-:W-:Y:S01]  /*1760*/  IMAD.SHL.U32 R28, R28, 0x8, RZ ;  /* 0x000000081c1c7824 */ /* 0x000fe200078e00ff */
[----:B------:R-:W-:Y:S02]  /*1770*/  SHF.L.U32 R29, R29, 0x3, RZ ;  /* 0x000000031d1d7819 */ /* 0x000fe400000006ff */
[----:B------:R-:W-:Y:S02]  /*1780*/  ISETP.NE.AND P0, PT, R106, 0x20, PT ;  /* 0x000000206a00780c */ /* 0x000fe40003f05270 */
        /* <DEDUP_REMOVED lines=70> */
[----:B------:R-:W-:Y:S06]  /*1bf0*/  @P0 BRA `(.L_x_279) ;  /* 0xfffffff800cc0947 */ /* 0x000fec000383ffff */
[----:B------:R-:W-:Y:S01]  /*1c00*/  BAR.SYNC.DEFER_BLOCKING 0x0 ;  /* 0x0000000000007b1d */ /* 0x000fe20000010000 */
[C---:B------:R-:W-:Y:S02]  /*1c10*/  ISETP.NE.AND P0, PT, R55.reuse, UR7, PT ;  /* 0x0000000737007c0c */ /* 0x040fe4000bf05270 */
[----:B------:R-:W-:-:S11]  /*1c20*/  IADD3 R55, PT, PT, R55, 0x1, RZ ;  /* 0x0000000137377810 */ /* 0x000fd60007ffe0ff */
[----:B------:R-:W-:Y:S05]  /*1c30*/  @P0 BRA `(.L_x_280) ;  /* 0xffffffec003c0947 */ /* 0x000fea000383ffff */
.L_x_268:
        /* <DEDUP_REMOVED lines=21> */
[----:B--2---:R-:W-:Y:S02]  /*1d90*/  LEA R28, P2, R29, UR4, 0x2 ;  /* 0x000000041d1c7c11 */ /* 0x004fe4000f8410ff */
[----:B------:R-:W-:Y:S02]  /*1da0*/  ISETP.GE.OR P4, PT, R3, UR6, P0 ;  /* 0x0000000603007c0c */ /* 0x000fe40008786670 */
[----:B------:R-:W-:-:S03]  /*1db0*/  LEA.HI.X R29, R29, UR5, R36, 0x2, P2 ;  /* 0x000000051d1d7c11 */ /* 0x000fc600090f1424 */
[----:B------:R-:W0:Y:S08]  /*1dc0*/  @!P6 LDC R40, c[0x0][0x3a4] ;  /* 0x0000e900ff28eb82 */ /* 0x000e300000000800 */
[----:B------:R-:W1:Y:S08]  /*1dd0*/  @!P4 LDC R41, c[0x0][0x3a8] ;  /* 0x0000ea00ff29cb82 */ /* 0x000e700000000800 */
[----:B------:R-:W2:Y:S01]  /*1de0*/  @!P4 LDC R42, c[0x0][0x3a4] ;  /* 0x0000e900ff2acb82 */ /* 0x000ea20000000800 */
[----:B---3--:R-:W-:-:S04]  /*1df0*/  @P1 FMUL R26, R26, R35 ;  /* 0x000000231a1a1220 */ /* 0x008fc80000400000 */
[----:B----4-:R-:W-:Y:S01]  /*1e00*/  @P1 FFMA R51, R51, R37, R26 ;  /* 0x0000002533331223 */ /* 0x010fe2000000001a */
[----:B------:R-:W-:Y:S02]  /*1e10*/  IADD3 R35, PT, PT, R0, 0x3, RZ ;  /* 0x0000000300237810 */ /* 0x000fe40007ffe0ff */
[----:B------:R-:W3:Y:S02]  /*1e20*/  @!P6 LDC R37, c[0x0][0x3a8] ;  /* 0x0000ea00ff25eb82 */ /* 0x000ee40000000800 */
[----:B------:R4:W-:Y:S04]  /*1e30*/  @P1 STG.E desc[UR12][R30.64], R51 ;  /* 0x000000331e001986 */ /* 0x0009e8000c10190c */
[----:B------:R-:W3:Y:S04]  /*1e40*/  @!P6 LDG.E R26, desc[UR12][R28.64+0x4] ;  /* 0x0000040c1c1ae981 */ /* 0x000ee8000c1e1900 */
[----:B------:R-:W1:Y:S01]  /*1e50*/  @!P4 LDG.E R36, desc[UR12][R28.64+0x8] ;  /* 0x0000080c1c24c981 */ /* 0x000e62000c1e1900 */
[----:B------:R-:W-:-:S04]  /*1e60*/  ISETP.GE.AND P1, PT, R35, UR7, PT ;  /* 0x0000000723007c0c */ /* 0x000fc8000bf26270 */
[----:B------:R-:W-:-:S13]  /*1e70*/  ISETP.GE.OR P3, PT, R3, UR6, P1 ;  /* 0x0000000603007c0c */ /* 0x000fda0008f66670 */
[----:B------:R-:W2:Y:S01]  /*1e80*/  @!P3 LDG.E R38, desc[UR12][R28.64+0xc] ;  /* 0x00000c0c1c26b981 */ /* 0x000ea2000c1e1900 */
[----:B------:R-:W-:Y:S01]  /*1e90*/  ISETP.GE.AND P2, PT, R3, UR6, PT ;  /* 0x0000000603007c0c */ /* 0x000fe2000bf46270 */
[----:B----4-:R-:W4:Y:S08]  /*1ea0*/  @!P3 LDC R31, c[0x0][0x3a8] ;  /* 0x0000ea00ff1fbb82 */ /* 0x010f300000000800 */
[----:B------:R-:W4:Y:S01]  /*1eb0*/  @!P3 LDC R30, c[0x0][0x3a4] ;  /* 0x0000e900ff1ebb82 */ /* 0x000f220000000800 */
[----:B---3--:R-:W-:Y:S01]  /*1ec0*/  @!P6 FMUL R26, R26, R37 ;  /* 0x000000251a1ae220 */ /* 0x008fe20000400000 */
[----:B------:R-:W-:-:S03]  /*1ed0*/  VIADD R37, R0, 0x4 ;  /* 0x0000000400257836 */ /* 0x000fc60000000000 */
[----:B0-----:R-:W-:Y:S01]  /*1ee0*/  @!P6 FFMA R49, R49, R40, R26 ;  /* 0x000000283131e223 */ /* 0x001fe2000000001a */
[----:B-1----:R-:W-:-:S04]  /*1ef0*/  @!P4 FMUL R36, R36, R41 ;  /* 0x000000292424c220 */ /* 0x002fc80000400000 */
[----:B------:R-:W-:Y:S01]  /*1f00*/  @!P6 STG.E desc[UR12][R28.64+0x4], R49 ;  /* 0x000004311c00e986 */ /* 0x000fe2000c10190c */
[----:B--2---:R-:W-:Y:S01]  /*1f10*/  @!P4 FFMA R47, R47, R42, R36 ;  /* 0x0000002a2f2fc223 */ /* 0x004fe20000000024 */
[----:B------:R-:W-:Y:S02]  /*1f20*/  ISETP.GE.OR P6, PT, R37, UR7, P2 ;  /* 0x0000000725007c0c */ /* 0x000fe400097c6670 */
[----:B------:R-:W-:Y:S02]  /*1f30*/  IADD3 R36, PT, PT, R0, 0x5, RZ ;  /* 0x0000000500247810 */ /* 0x000fe40007ffe0ff */
[----:B------:R0:W-:Y:S02]  /*1f40*/  @!P4 STG.E desc[UR12][R28.64+0x8], R47 ;  /* 0x0000082f1c00c986 */ /* 0x0001e4000c10190c */
[----:B------:R-:W-:-:S07]  /*1f50*/  ISETP.GE.OR P4, PT, R36, UR7, P2 ;  /* 0x0000000724007c0c */ /* 0x000fce0009786670 */
[----:B------:R-:W2:Y:S01]  /*1f60*/  @!P6 LDG.E R26, desc[UR12][R28.64+0x10] ;  /* 0x0000100c1c1ae981 */ /* 0x000ea2000c1e1900 */
[----:B----4-:R-:W-:Y:S01]  /*1f70*/  @!P3 FMUL R38, R38, R31 ;  /* 0x0000001f2626b220 */ /* 0x010fe20000400000 */
[----:B------:R-:W2:Y:S04]  /*1f80*/  @!P6 LDC R41, c[0x0][0x3a8] ;  /* 0x0000ea00ff29eb82 */ /* 0x000ea80000000800 */
[----:B------:R-:W3:Y:S01]  /*1f90*/  @!P4 LDG.E R40, desc[UR12][R28.64+0x14] ;  /* 0x0000140c1c28c981 */ /* 0x000ee2000c1e1900 */
[----:B------:R-:W-:Y:S01]  /*1fa0*/  @!P3 FFMA R45, R45, R30, R38 ;  /* 0x0000001e2d2db223 */ /* 0x000fe20000000026 */
[C---:B------:R-:W-:Y:S01]  /*1fb0*/  VIADD R31, R0.reuse, 0x6 ;  /* 0x00000006001f7836 */ /* 0x040fe20000000000 */
[----:B------:R-:W-:Y:S01]  /*1fc0*/  IADD3 R30, PT, PT, R0, 0x7, RZ ;  /* 0x00000007001e7810 */ /* 0x000fe20007ffe0ff */
[----:B------:R-:W1:Y:S02]  /*1fd0*/  @!P6 LDC R43, c[0x0][0x3a4] ;  /* 0x0000e900ff2beb82 */ /* 0x000e640000000800 */
[----:B------:R4:W-:Y:S01]  /*1fe0*/  @!P3 STG.E desc[UR12][R28.64+0xc], R45 ;  /* 0x00000c2d1c00b986 */ /* 0x0009e2000c10190c */
[----:B------:R-:W-:-:S02]  /*1ff0*/  ISETP.GE.OR P3, PT, R31, UR7, P2 ;  /* 0x000000071f007c0c */ /* 0x000fc40009766670 */
[----:B------:R-:W-:-:S03]  /*2000*/  ISETP.GE.OR P2, PT, R30, UR7, P2 ;  /* 0x000000071e007c0c */ /* 0x000fc60009746670 */
[----:B0-----:R-:W3:Y:S08]  /*2010*/  @!P4 LDC R47, c[0x0][0x3a8] ;  /* 0x0000ea00ff2fcb82 */ /* 0x001ef00000000800 */
[----:B------:R-:W3:Y:S01]  /*2020*/  @!P3 LDG.E R38, desc[UR12][R28.64+0x18] ;  /* 0x0000180c1c26b981 */ /* 0x000ee2000c1e1900 */
[----:B------:R-:W0:Y:S03]  /*2030*/  @!P4 LDC R44, c[0x0][0x3a4] ;  /* 0x0000e900ff2ccb82 */ /* 0x000e260000000800 */
[----:B------:R-:W3:Y:S01]  /*2040*/  @!P2 LDG.E R42, desc[UR12][R28.64+0x1c] ;  /* 0x00001c0c1c2aa981 */ /* 0x000ee2000c1e1900 */
[----:B------:R-:W-:-:S04]  /*2050*/  IADD3 R39, PT, PT, R39, UR7, RZ ;  /* 0x0000000727277c10 */ /* 0x000fc8000fffe0ff */
[----:B----4-:R-:W4:Y:S01]  /*2060*/  @!P3 LDC R45, c[0x0][0x3a8] ;  /* 0x0000ea00ff2dbb82 */ /* 0x010f220000000800 */
[----:B--2---:R-:W-:-:S04]  /*2070*/  @!P6 FMUL R26, R26, R41 ;  /* 0x000000291a1ae220 */ /* 0x004fc80000400000 */
[----:B-1----:R-:W-:Y:S01]  /*2080*/  @!P6 FFMA R41, R27, R43, R26 ;  /* 0x0000002b1b29e223 */ /* 0x002fe2000000001a */
[----:B---3--:R-:W-:Y:S01]  /*2090*/  @!P4 FMUL R27, R40, R47 ;  /* 0x0000002f281bc220 */ /* 0x008fe20000400000 */
[----:B------:R-:W-:Y:S01]  /*20a0*/  VIADD R40, R3, 0x1 ;  /* 0x0000000103287836 */ /* 0x000fe20000000000 */
[----:B------:R-:W1:Y:S02]  /*20b0*/  @!P2 LDC R47, c[0x0][0x3a8] ;  /* 0x0000ea00ff2fab82 */ /* 0x000e640000000800 */
[----:B------:R1:W-:Y:S01]  /*20c0*/  @!P6 STG.E desc[UR12][R28.64+0x10], R41 ;  /* 0x000010291c00e986 */ /* 0x0003e2000c10190c */
[----:B0-----:R-:W-:Y:S01]  /*20d0*/  @!P4 FFMA R43, R24, R44, R27 ;  /* 0x0000002c182bc223 */ /* 0x001fe2000000001b */
[----:B------:R-:W-:-:S04]  /*20e0*/  ISETP.GE.AND P6, PT, R40, UR6, PT ;  /* 0x0000000628007c0c */ /* 0x000fc8000bfc6270 */
[----:B------:R0:W-:Y:S01]  /*20f0*/  @!P4 STG.E desc[UR12][R28.64+0x14], R43 ;  /* 0x0000142b1c00c986 */ /* 0x0001e2000c10190c */
[----:B------:R-:W-:Y:S01]  /*2100*/  ISETP.GE.OR P4, PT, R0, UR7, P6 ;  /* 0x0000000700007c0c */ /* 0x000fe2000b786670 */
[----:B------:R-:W2:Y:S08]  /*2110*/  @!P3 LDC R24, c[0x0][0x3a4] ;  /* 0x0000e900ff18bb82 */ /* 0x000eb00000000800 */
[----:B------:R-:W3:Y:S01]  /*2120*/  @!P2 LDC R44, c[0x0][0x3a4] ;  /* 0x0000e900ff2cab82 */ /* 0x000ee20000000800 */
[----:B----4-:R-:W-:-:S03]  /*2130*/  @!P3 FMUL R38, R38, R45 ;  /* 0x0000002d2626b220 */ /* 0x010fc60000400000 */
[----:B------:R-:W-:Y:S02]  /*2140*/  @!P4 IMAD.IADD R45, R0, 0x1, R39 ;  /* 0x00000001002dc824 */ /* 0x000fe400078e0227 */
[----:B-1----:R-:W-:Y:S02]  /*2150*/  @!P2 FMUL R41, R42, R47 ;  /* 0x0000002f2a29a220 */ /* 0x002fe40000400000 */
[----:B------:R-:W1:Y:S01]  /*2160*/  @!P4 LDC.64 R26, c[0x0][0x390] ;  /* 0x0000e400ff1acb82 */ /* 0x000e620000000a00 */
[----:B--2---:R-:W-:-:S07]  /*2170*/  @!P3 FFMA R25, R25, R24, R38 ;  /* 0x000000181919b223 */ /* 0x004fce0000000026 */
[----:B0-----:R-:W0:Y:S01]  /*2180*/  @!P4 LDC R43, c[0x0][0x3a8] ;  /* 0x0000ea00ff2bcb82 */ /* 0x001e220000000800 */
[----:B------:R2:W-:Y:S01]  /*2190*/  @!P3 STG.E desc[UR12][R28.64+0x18], R25 ;  /* 0x000018191c00b986 */ /* 0x0005e2000c10190c */
[----:B---3--:R-:W-:-:S06]  /*21a0*/  @!P2 FFMA R41, R22, R44, R41 ;  /* 0x0000002c1629a223 */ /* 0x008fcc0000000029 */
[----:B------:R-:W3:Y:S01]  /*21b0*/  @!P4 LDC R24, c[0x0][0x3a4] ;  /* 0x0000e900ff18cb82 */ /* 0x000ee20000000800 */
[----:B------:R4:W-:Y:S01]  /*21c0*/  @!P2 STG.E desc[UR12][R28.64+0x1c], R41 ;  /* 0x00001c291c00a986 */ /* 0x0009e2000c10190c */
[----:B-1----:R-:W-:-:S05]  /*21d0*/  @!P4 IMAD.WIDE R26, R45, 0x4, R26 ;  /* 0x000000042d1ac825 */ /* 0x002fca00078e021a */
[----:B------:R-:W0:Y:S01]  /*21e0*/  @!P4 LDG.E R22, desc[UR12][R26.64] ;  /* 0x0000000c1a16c981 */ /* 0x000e22000c1e1900 */
[----:B------:R-:W-:-:S13]  /*21f0*/  ISETP.GE.OR P2, PT, R40, UR6, P5 ;  /* 0x0000000628007c0c */ /* 0x000fda000af46670 */
[----:B--2---:R-:W1:Y:S08]  /*2200*/  @!P2 LDC R25, c[0x0][0x3a8] ;  /* 0x0000ea00ff19ab82 */ /* 0x004e700000000800 */
        /* <DEDUP_REMOVED lines=10> */
[----:B------:R-:W0:Y:S02]  /*22b0*/  @!P4 LDC R41, c[0x0][0x3a8] ;  /* 0x0000ea00ff29cb82 */ /* 0x000e240000000800 */
[----:B------:R-:W0:Y:S01]  /*22c0*/  @!P4 LDG.E R28, desc[UR12][R22.64+0x8] ;  /* 0x0000080c161cc981 */ /* 0x000e22000c1e1900 */
[----:B------:R-:W-:-:S05]  /*22d0*/  ISETP.GE.OR P3, PT, R40, UR6, P1 ;  /* 0x0000000628007c0c */ /* 0x000fca0008f66670 */
[----:B------:R-:W3:Y:S01]  /*22e0*/  @!P4 LDC R38, c[0x0][0x3a4] ;  /* 0x0000e900ff26cb82 */ /* 0x000ee20000000800 */
[----:B-1----:R-:W-:-:S07]  /*22f0*/  @!P2 FMUL R25, R24, R25 ;  /* 0x000000191819a220 */ /* 0x002fce0000400000 */
[----:B------:R-:W1:Y:S01]  /*2300*/  @!P3 LDC R24, c[0x0][0x3a4] ;  /* 0x0000e900ff18bb82 */ /* 0x000e620000000800 */
[----:B0-----:R-:W-:Y:S01]  /*2310*/  @!P4 FMUL R27, R28, R41 ;  /* 0x000000291c1bc220 */ /* 0x001fe20000400000 */
[----:B--2---:R-:W-:-:S03]  /*2320*/  @!P2 FFMA R25, R20, R29, R25 ;  /* 0x0000001d1419a223 */ /* 0x004fc60000000019 */
[----:B---3--:R-:W-:Y:S02]  /*2330*/  @!P4 FFMA R27, R18, R38, R27 ;  /* 0x00000026121bc223 */ /* 0x008fe4000000001b */
[----:B------:R0:W-:Y:S01]  /*2340*/  @!P2 STG.E desc[UR12][R22.64+0x4], R25 ;  /* 0x000004191600a986 */ /* 0x0001e2000c10190c */
[----:B------:R-:W-:Y:S01]  /*2350*/  ISETP.GE.AND P2, PT, R37, UR7, PT ;  /* 0x0000000725007c0c */ /* 0x000fe2000bf46270 */
[----:B------:R-:W2:Y:S02]  /*2360*/  @!P3 LDC R29, c[0x0][0x3a8] ;  /* 0x0000ea00ff1dbb82 */ /* 0x000ea40000000800 */
[----:B------:R-:W-:Y:S01]  /*2370*/  @!P4 STG.E desc[UR12][R22.64+0x8], R27 ;  /* 0x0000081b1600c986 */ /* 0x000fe2000c10190c */
[----:B------:R-:W-:-:S03]  /*2380*/  ISETP.GE.OR P4, PT, R40, UR6, P2 ;  /* 0x0000000628007c0c */ /* 0x000fc60009786670 */
[----:B------:R-:W2:Y:S10]  /*2390*/  @!P3 LDG.E R18, desc[UR12][R22.64+0xc] ;  /* 0x00000c0c1612b981 */ /* 0x000eb4000c1e1900 */
[----:B------:R-:W3:Y:S01]  /*23a0*/  @!P4 LDG.E R20, desc[UR12][R22.64+0x10] ;  /* 0x0000100c1614c981 */ /* 0x000ee2000c1e1900 */
[----:B------:R-:W3:Y:S08]  /*23b0*/  @!P4 LDC R37, c[0x0][0x3a8] ;  /* 0x0000ea00ff25cb82 */ /* 0x000ef00000000800 */
[----:B------:R-:W4:Y:S01]  /*23c0*/  @!P4 LDC R26, c[0x0][0x3a4] ;  /* 0x0000e900ff1acb82 */ /* 0x000f220000000800 */
[----:B--2---:R-:W-:-:S04]  /*23d0*/  @!P3 FMUL R29, R18, R29 ;  /* 0x0000001d121db220 */ /* 0x004fc80000400000 */
[----:B-1----:R-:W-:-:S05]  /*23e0*/  @!P3 FFMA R29, R16, R24, R29 ;  /* 0x00000018101db223 */ /* 0x002fca000000001d */
        /* <DEDUP_REMOVED lines=17> */
[----:B------:R-:W-:Y:S01]  /*2500*/  IADD3 R24, PT, PT, R3, 0x2, RZ ;  /* 0x0000000203187810 */ /* 0x000fe20007ffe0ff */
[----:B------:R-:W-:-:S03]  /*2510*/  VIADD R39, R39, UR7 ;  /* 0x0000000727277c36 */ /* 0x000fc60008000000 */
[----:B------:R-:W1:Y:S08]  /*2520*/  @!P4 LDC R18, c[0x0][0x3a4] ;  /* 0x0000e900ff12cb82 */ /* 0x000e700000000800 */
[----:B------:R-:W3:Y:S08]  /*2530*/  @!P6 LDC R27, c[0x0][0x3a8] ;  /* 0x0000ea00ff1beb82 */ /* 0x000ef00000000800 */
[----:B------:R-:W0:Y:S01]  /*2540*/  @!P6 LDC R20, c[0x0][0x3a4] ;  /* 0x0000e900ff14eb82 */ /* 0x000e220000000800 */
[----:B--2---:R-:W-:-:S04]  /*2550*/  @!P4 FMUL R14, R14, R21 ;  /* 0x000000150e0ec220 */ /* 0x004fc80000400000 */
[----:B-1----:R-:W-:Y:S01]  /*2560*/  @!P4 FFMA R21, R19, R18, R14 ;  /* 0x000000121315c223 */ /* 0x002fe2000000000e */
[----:B---3--:R-:W-:-:S04]  /*2570*/  @!P6 FMUL R19, R16, R27 ;  /* 0x0000001b1013e220 */ /* 0x008fc80000400000 */
[----:B0-----:R-:W-:Y:S01]  /*2580*/  @!P6 FFMA R25, R12, R20, R19 ;  /* 0x000000140c19e223 */ /* 0x001fe20000000013 */
        /* <DEDUP_REMOVED lines=66> */
[----:B------:R-:W-:Y:S01]  /*29b0*/  LEA.HI.X R23, R9, UR5, R12, 0x2, P4 ;  /* 0x0000000509177c11 */ /* 0x000fe2000a0f140c */
[----:B------:R-:W-:Y:S01]  /*29c0*/  VIADD R9, R11, UR7 ;  /* 0x000000070b097c36 */ /* 0x000fe20008000000 */
[----:B--2---:R-:W-:-:S04]  /*29d0*/  IADD3 R7, P4, PT, R0, R11, RZ ;  /* 0x0000000b00077210 */ /* 0x004fc80007f9e0ff */
[----:B------:R-:W-:Y:S02]  /*29e0*/  LEA.HI.X.SX32 R12, R11, R32, 0x1, P4 ;  /* 0x000000200b0c7211 */ /* 0x000fe400020f0eff */
[----:B------:R-:W-:-:S04]  /*29f0*/  LEA R20, P4, R7, UR4, 0x2 ;  /* 0x0000000407147c11 */ /* 0x000fc8000f8810ff */
[----:B------:R-:W-:Y:S02]  /*2a00*/  LEA.HI.X R21, R7, UR5, R12, 0x2, P4 ;  /* 0x0000000507157c11 */ /* 0x000fe4000a0f140c */
[----:B0-----:R-:W-:Y:S02]  /*2a10*/  IADD3 R5, P4, PT, R0, R9, RZ ;  /* 0x0000000900057210 */ /* 0x001fe40007f9e0ff */
[C---:B------:R-:W-:Y:S02]  /*2a20*/  IADD3 R7, PT, PT, R9.reuse, UR7, RZ ;  /* 0x0000000709077c10 */ /* 0x040fe4000fffe0ff */
[----:B------:R-:W-:Y:S02]  /*2a30*/  LEA.HI.X.SX32 R12, R9, R32, 0x1, P4 ;  /* 0x00000020090c7211 */ /* 0x000fe400020f0eff */
[----:B------:R-:W-:-:S04]  /*2a40*/  LEA R18, P4, R5, UR4, 0x2 ;  /* 0x0000000405127c11 */ /* 0x000fc8000f8810ff */
[----:B------:R-:W-:Y:S01]  /*2a50*/  LEA.HI.X R19, R5, UR5, R12, 0x2, P4 ;  /* 0x0000000505137c11 */ /* 0x000fe2000a0f140c */
[----:B------:R-:W-:Y:S01]  /*2a60*/  VIADD R5, R7, UR7 ;  /* 0x0000000707057c36 */ /* 0x000fe20008000000 */
        /* <DEDUP_REMOVED lines=309> */
.L_x_282:
[----:B------:R-:W-:Y:S05]  /*3dc0*/  BSYNC.RECONVERGENT B0 ;  /* 0x0000000000007941 */ /* 0x000fea0003800200 */
.L_x_281:
        /* <DEDUP_REMOVED lines=22> */
.L_x_283:
        /* <DEDUP_REMOVED lines=13> */
.L_x_848:


//--------------------- .text._Z20sgemm_vectorize_smemILi128ELi64ELi32ELi8ELi4EEvPKfS1_Pfiiiff --------------------------
	.section	.text._Z20sgemm_vectorize_smemILi128ELi64ELi32ELi8ELi4EEvPKfS1_Pfiiiff,"ax",@progbits
	.align	128
        .global         _Z20sgemm_vectorize_smemILi128ELi64ELi32ELi8ELi4EEvPKfS1_Pfiiiff
        .type           _Z20sgemm_vectorize_smemILi128ELi64ELi32ELi8ELi4EEvPKfS1_Pfiiiff,@function
        .size           _Z20sgemm_vectorize_smemILi128ELi64ELi32ELi8ELi4EEvPKfS1_Pfiiiff,(.L_x_849 - _Z20sgemm_vectorize_smemILi128ELi64ELi32ELi8ELi4EEvPKfS1_Pfiiiff)
        .other          _Z20sgemm_vectorize_smemILi128ELi64ELi32ELi8ELi4EEvPKfS1_Pfiiiff,@"STO_CUDA_ENTRY STV_DEFAULT"
_Z20sgemm_vectorize_smemILi128ELi64ELi32ELi8ELi4EEvPKfS1_Pfiiiff:
.text._Z20sgemm_vectorize_smemILi128ELi64ELi32ELi8ELi4EEvPKfS1_Pfiiiff:
[----:B------:R-:W-:Y:S01]  /*0000*/  LDC R1, c[0x0][0x37c] ;  /* 0x0000df00ff017b82 */ /* 0x000fe20000000800 */
[----:B------:R-:W0:Y:S07]  /*0010*/  LDCU UR8, c[0x0][0x3a0] ;  /* 0x00007400ff0877ac */ /* 0x000e2e0008000800 */
[----:B------:R-:W1:Y:S01]  /*0020*/  S2UR UR5, SR_CTAID.Y ;  /* 0x00000000000579c3 */ /* 0x000e620000002600 */
[----:B------:R-:W2:Y:S01]  /*0030*/  S2R R0, SR_TID.Y ;  /* 0x0000000000007919 */ /* 0x000ea20000002200 */
[----:B------:R-:W-:Y:S01]  /*0040*/  HFMA2 R24, -RZ, RZ, 0, 0 ;  /* 0x00000000ff187431 */ /* 0x000fe200000001ff */
[----:B------:R-:W3:Y:S01]  /*0050*/  LDCU UR4, c[0x0][0x360] ;  /* 0x00006c00ff0477ac */ /* 0x000ee20008000800 */
[----:B------:R-:W-:Y:S01]  /*0060*/  CS2R R38, SRZ ;  /* 0x0000000000267805 */ /* 0x000fe2000001ff00 */
[----:B------:R-:W4:Y:S01]  /*0070*/  S2R R2, SR_TID.X ;  /* 0x0000000000027919 */ /* 0x000f220000002100 */
[----:B------:R-:W-:Y:S01]  /*0080*/  CS2R R32, SRZ ;  /* 0x0000000000207805 */ /* 0x000fe2000001ff00 */
[----:B------:R-:W3:Y:S01]  /*0090*/  LDCU UR7, c[0x0][0x364] ;  /* 0x00006c80ff0777ac */ /* 0x000ee20008000800 */
[----:B------:R-:W5:Y:S01]  /*00a0*/  S2UR UR6, SR_CTAID.X ;  /* 0x00000000000679c3 */ /* 0x000f620000002500 */
[----:B------:R-:W-:-:S02]  /*00b0*/  CS2R R44, SRZ ;  /* 0x00000000002c7805 */ /* 0x000fc4000001ff00 */
[----:B------:R-:W-:Y:S02]  /*00c0*/  CS2R R36, SRZ ;  /* 0x0000000000247805 */ /* 0x000fe4000001ff00 */
[----:B------:R-:W-:Y:S02]  /*00d0*/  CS2R R30, SRZ ;  /* 0x00000000001e7805 */ /* 0x000fe4000001ff00 */
[----:B------:R-:W-:Y:S02]  /*00e0*/  CS2R R28, SRZ ;  /* 0x00000000001c7805 */ /* 0x000fe4000001ff00 */
[----:B------:R-:W-:Y:S02]  /*00f0*/  CS2R R10, SRZ ;  /* 0x00000000000a7805 */ /* 0x000fe4000001ff00 */
[----:B------:R-:W-:Y:S02]  /*0100*/  CS2R R42, SRZ ;  /* 0x00000000002a7805 */ /* 0x000fe4000001ff00 */
[----:B------:R-:W-:-:S02]  /*0110*/  MOV R56, RZ ;  /* 0x000000ff00387202 */ /* 0x000fc40000000f00 */
[----:B------:R-:W-:Y:S01]  /*0120*/  CS2R R54, SRZ ;  /* 0x0000000000367805 */ /* 0x000fe2000001ff00 */
[----:B0-----:R-:W-:Y:S01]  /*0130*/  UISETP.GE.AND UP0, UPT, UR8, -0x1e, UPT ;  /* 0xffffffe20800788c */ /* 0x001fe2000bf06270 */
[----:B------:R-:W-:Y:S02]  /*0140*/  CS2R R52, SRZ ;  /* 0x0000000000347805 */ /* 0x000fe4000001ff00 */
[----:B------:R-:W-:Y:S02]  /*0150*/  CS2R R50, SRZ ;  /* 0x0000000000327805 */ /* 0x000fe4000001ff00 */
[----:B------:R-:W-:Y:S02]  /*0160*/  CS2R R48, SRZ ;  /* 0x0000000000307805 */ /* 0x000fe4000001ff00 */
[----:B------:R-:W-:Y:S02]  /*0170*/  CS2R R46, SRZ ;  /* 0x00000000002e7805 */ /* 0x000fe4000001ff00 */
[----:B------:R-:W-:-:S02]  /*0180*/  CS2R R40, SRZ ;  /* 0x0000000000287805 */ /* 0x000fc4000001ff00 */
[----:B------:R-:W-:Y:S01]  /*0190*/  CS2R R34, SRZ ;  /* 0x0000000000227805 */ /* 0x000fe2000001ff00 */
[----:B------:R-:W0:Y:S01]  /*01a0*/  LDCU.64 UR12, c[0x0][0x358] ;  /* 0x00006b00ff0c77ac */ /* 0x000e220008000a00 */
[----:B-1----:R-:W-:Y:S02]  /*01b0*/  USHF.L.U32 UR5, UR5, 0x7, URZ ;  /* 0x0000000705057899 */ /* 0x002fe400080006ff */
[----:B---3--:R-:W-:Y:S02]  /*01c0*/  UIMAD UR7, UR4, UR7, URZ ;  /* 0x00000007040772a4 */ /* 0x008fe4000f8e02ff */
[----:B-----5:R-:W-:Y:S01]  /*01d0*/  USHF.L.U32 UR6, UR6, 0x6, URZ ;  /* 0x0000000606067899 */ /* 0x020fe200080006ff */
[----:B--2-4-:R-:W-:Y:S11]  /*01e0*/  BRA.U !UP0, `(.L_x_284) ;  /* 0x0000001d08d07547 */ /* 0x014ff6000b800000 */
[----:B------:R-:W1:Y:S01]  /*01f0*/  I2F.U32.RP R8, UR7 ;  /* 0x0000000700087d06 */ /* 0x000e620008209000 */
[----:B------:R-:W-:Y:S01]  /*0200*/  IMAD R3, R0, UR4, R2 ;  /* 0x0000000400037c24 */ /* 0x000fe2000f8e0202 */
[----:B------:R-:W-:Y:S02]  /*0210*/  IADD3 R13, PT, PT, RZ, -UR7, RZ ;  /* 0x80000007ff0d7c10 */ /* 0x000fe4000fffe0ff */
[----:B------:R-:W-:Y:S02]  /*0220*/  ISETP.NE.U32.AND P2, PT, RZ, UR7, PT ;  /* 0x00000007ff007c0c */ /* 0x000fe4000bf45070 */
[----:B------:R-:W-:Y:S02]  /*0230*/  IADD3 R4, PT, PT, R3, UR7, RZ ;  /* 0x0000000703047c10 */ /* 0x000fe4000fffe0ff */
[----:B------:R-:W-:Y:S02]  /*0240*/  MOV R38, RZ ;  /* 0x000000ff00267202 */ /* 0x000fe40000000f00 */
[----:B------:R-:W-:-:S02]  /*0250*/  ISETP.GE.U32.AND P0, PT, R4, 0x400, PT ;  /* 0x000004000400780c */ /* 0x000fc40003f06070 */
[C---:B------:R-:W-:Y:S02]  /*0260*/  ISETP.GE.U32.AND P1, PT, R4.reuse, 0x200, PT ;  /* 0x000002000400780c */ /* 0x040fe40003f26070 */
[C---:B------:R-:W-:Y:S01]  /*0270*/  VIMNMX.U32 R5, PT, PT, R4.reuse, 0x400, !PT ;  /* 0x0000040004057848 */ /* 0x040fe20007fe0000 */
[----:B-1----:R-:W1:Y:S01]  /*0280*/  MUFU.RCP R8, R8 ;  /* 0x0000000800087308 */ /* 0x002e620000001000 */
[----:B------:R-:W-:Y:S02]  /*0290*/  VIMNMX.U32 R9, PT, PT, R4, 0x200, !PT ;  /* 0x0000020004097848 */ /* 0x000fe40007fe0000 */
[----:B------:R-:W-:-:S04]  /*02a0*/  SEL R12, RZ, 0x1, P1 ;  /* 0x00000001ff0c7807 */ /* 0x000fc80000800000 */
[----:B------:R-:W-:Y:S01]  /*02b0*/  IADD3 R9, PT, PT, R9, -R4, -R12 ;  /* 0x8000000409097210 */ /* 0x000fe20007ffe80c */
[----:B-1----:R-:W-:Y:S01]  /*02c0*/  VIADD R6, R8, 0xffffffe ;  /* 0x0ffffffe08067836 */ /* 0x002fe20000000000 */
[----:B------:R-:W-:-:S03]  /*02d0*/  SEL R8, RZ, 0x1, P0 ;  /* 0x00000001ff087807 */ /* 0x000fc60000000000 */
[----:B------:R1:W2:Y:S01]  /*02e0*/  F2I.FTZ.U32.TRUNC.NTZ R7, R6 ;  /* 0x0000000600077305 */ /* 0x0002a2000021f000 */
[----:B------:R-:W-:Y:S01]  /*02f0*/  IADD3 R5, PT, PT, R5, -R4, -R8 ;  /* 0x8000000405057210 */ /* 0x000fe20007ffe808 */
[----:B-1----:R-:W-:Y:S02]  /*0300*/  IMAD.MOV.U32 R6, RZ, RZ, RZ ;  /* 0x000000ffff067224 */ /* 0x002fe400078e00ff */
[----:B--2---:R-:W-:-:S04]  /*0310*/  IMAD R13, R13, R7, RZ ;  /* 0x000000070d0d7224 */ /* 0x004fc800078e02ff */
        /* <DEDUP_REMOVED lines=10> */
[----:B------:R-:W-:Y:S02]  /*03c0*/  @P0 VIADD R5, R5, -UR7 ;  /* 0x8000000705050c36 */ /* 0x000fe40008000000 */
[----:B------:R-:W-:Y:S02]  /*03d0*/  @P0 VIADD R7, R7, 0x1 ;  /* 0x0000000107070836 */ /* 0x000fe40000000000 */
[----:B------:R-:W-:Y:S02]  /*03e0*/  @P3 IADD3 R9, PT, PT, R9, -UR7, RZ ;  /* 0x8000000709093c10 */ /* 0x000fe4000fffe0ff */
[----:B------:R-:W-:Y:S02]  /*03f0*/  ISETP.GE.U32.AND P1, PT, R5, UR7, PT ;  /* 0x0000000705007c0c */ /* 0x000fe4000bf26070 */
[----:B------:R-:W-:Y:S02]  /*0400*/  ISETP.GE.U32.AND P4, PT, R9, UR7, PT ;  /* 0x0000000709007c0c */ /* 0x000fe4000bf86070 */
[----:B------:R-:W-:-:S02]  /*0410*/  IADD3 R5, PT, PT, R4, UR7, RZ ;  /* 0x0000000704057c10 */ /* 0x000fc4000fffe0ff */
[----:B------:R-:W-:Y:S02]  /*0420*/  @P3 IADD3 R13, PT, PT, R13, 0x1, RZ ;  /* 0x000000010d0d3810 */ /* 0x000fe40007ffe0ff */
[C---:B------:R-:W-:Y:S02]  /*0430*/  SHF.L.U32 R9, R5.reuse, 0x2, RZ ;  /* 0x0000000205097819 */ /* 0x040fe400000006ff */
[----:B------:R-:W-:Y:S02]  /*0440*/  LEA.HI R14, R5, UR5, RZ, 0x1d ;  /* 0x00000005050e7c11 */ /* 0x000fe4000f8fe8ff */
[----:B------:R-:W-:Y:S01]  /*0450*/  LOP3.LUT R9, R9, 0x1c, RZ, 0xc0, !PT ;  /* 0x0000001c09097812 */ /* 0x000fe200078ec0ff */
[----:B------:R-:W-:Y:S02]  /*0460*/  @P1 VIADD R7, R7, 0x1 ;  /* 0x0000000107071836 */ /* 0x000fe40000000000 */
[----:B------:R-:W-:-:S03]  /*0470*/  @P4 IADD3 R13, PT, PT, R13, 0x1, RZ ;  /* 0x000000010d0d4810 */ /* 0x000fc60007ffe0ff */
[C---:B------:R-:W-:Y:S02]  /*0480*/  SEL R7, R6.reuse, R7, !P2 ;  /* 0x0000000706077207 */ /* 0x040fe40005000000 */
[----:B------:R-:W-:Y:S01]  /*0490*/  SEL R13, R6, R13, !P2 ;  /* 0x0000000d060d7207 */ /* 0x000fe20005000000 */
[----:B------:R-:W-:Y:S01]  /*04a0*/  IMAD R6, R14, UR8, R9 ;  /* 0x000000080e067c24 */ /* 0x000fe2000f8e0209 */
[----:B------:R-:W-:Y:S02]  /*04b0*/  IADD3 R7, PT, PT, R8, R7, RZ ;  /* 0x0000000708077210 */ /* 0x000fe40007ffe0ff */
[----:B------:R-:W-:Y:S01]  /*04c0*/  MOV R9, RZ ;  /* 0x000000ff00097202 */ /* 0x000fe20000000f00 */
[----:B------:R-:W-:-:S07]  /*04d0*/  IMAD.IADD R8, R12, 0x1, R13 ;  /* 0x000000010c087824 */ /* 0x000fce00078e020d */
.L_x_296:
[----:B------:R-:W-:Y:S01]  /*04e0*/  ISETP.GT.U32.AND P0, PT, R3, 0x3ff, PT ;  /* 0x000003ff0300780c */ /* 0x000fe20003f04070 */
[----:B------:R-:W1:Y:S01]  /*04f0*/  LDCU UR9, c[0x0][0x3a0] ;  /* 0x00007400ff0977ac */ /* 0x000e620008000800 */
[----:B------:R-:W-:Y:S11]  /*0500*/  BSSY.RECONVERGENT B0, `(.L_x_285) ;  /* 0x000009c000007945 */ /* 0x000ff60003800200 */
[----:B------:R-:W-:Y:S05]  /*0510*/  @P0 BRA `(.L_x_286) ;  /* 0x0000000800680947 */ /* 0x000fea0003800000 */
[----:B------:R-:W-:Y:S01]  /*0520*/  LOP3.LUT R20, R7, 0x3, RZ, 0xc0, !PT ;  /* 0x0000000307147812 */ /* 0x000fe200078ec0ff */
[----:B------:R-:W-:Y:S01]  /*0530*/  BSSY.RECONVERGENT B1, `(.L_x_287) ;  /* 0x000003c000017945 */ /* 0x000fe20003800200 */
[----:B------:R-:W-:Y:S02]  /*0540*/  IMAD.MOV.U32 R62, RZ, RZ, R3 ;  /* 0x000000ffff3e7224 */ /* 0x000fe400078e0003 */
[----:B------:R-:W-:-:S13]  /*0550*/  ISETP.NE.AND P0, PT, R20, 0x3, PT ;  /* 0x000000031400780c */ /* 0x000fda0003f05270 */
[----:B------:R-:W-:Y:S05]  /*0560*/  @!P0 BRA `(.L_x_288) ;  /* 0x0000000000e08947 */ /* 0x000fea0003800000 */
[----:B------:R-:W2:Y:S01]  /*0570*/  LDC R18, c[0x0][0x3a0] ;  /* 0x0000e800ff127b82 */ /* 0x000ea20000000800 */
[C---:B------:R-:W-:Y:S02]  /*0580*/  SHF.L.U32 R12, R3.reuse, 0x2, RZ ;  /* 0x00000002030c7819 */ /* 0x040fe400000006ff */
[----:B------:R-:W-:Y:S02]  /*0590*/  LEA.HI R14, R3, UR5, RZ, 0x1d ;  /* 0x00000005030e7c11 */ /* 0x000fe4000f8fe8ff */
[----:B------:R-:W-:-:S03]  /*05a0*/  LOP3.LUT R13, R12, 0x1c, RZ, 0xc0, !PT ;  /* 0x0000001c0c0d7812 */ /* 0x000fc600078ec0ff */
[----:B------:R-:W3:Y:S02]  /*05b0*/  LDC.64 R16, c[0x0][0x380] ;  /* 0x0000e000ff107b82 */ /* 0x000ee40000000a00 */
[----:B--2---:R-:W-:-:S05]  /*05c0*/  IMAD R14, R14, R18, R13 ;  /* 0x000000120e0e7224 */ /* 0x004fca00078e020d */
[----:B------:R-:W-:-:S05]  /*05d0*/  LEA R13, R9, R14, 0x5 ;  /* 0x0000000e090d7211 */ /* 0x000fca00078e28ff */
[----:B---3--:R-:W-:-:S06]  /*05e0*/  IMAD.WIDE R12, R13, 0x4, R16 ;  /* 0x000000040d0c7825 */ /* 0x008fcc00078e0210 */
[----:B0-----:R-:W2:Y:S01]  /*05f0*/  LDG.E.128.CONSTANT R12, desc[UR12][R12.64] ;  /* 0x0000000c0c0c7981 */ /* 0x001ea2000c1e9d00 */
[----:B------:R-:W0:Y:S01]  /*0600*/  S2UR UR8, SR_CgaCtaId ;  /* 0x00000000000879c3 */ /* 0x000e220000008800 */
[----:B------:R-:W-:Y:S01]  /*0610*/  IMAD.SHL.U32 R19, R3, 0x200, RZ ;  /* 0x0000020003137824 */ /* 0x000fe200078e00ff */
[----:B------:R-:W-:Y:S01]  /*0620*/  UMOV UR4, 0x400 ;  /* 0x0000040000047882 */ /* 0x000fe20000000000 */
[----:B------:R-:W3:Y:S01]  /*0630*/  S2R R26, SR_CgaCtaId ;  /* 0x00000000001a7919 */ /* 0x000ee20000008800 */
[----:B------:R-:W-:Y:S02]  /*0640*/  ISETP.NE.AND P0, PT, R20, RZ, PT ;  /* 0x000000ff1400720c */ /* 0x000fe40003f05270 */
[----:B------:R-:W-:Y:S02]  /*0650*/  LOP3.LUT R22, R19, 0xe00, RZ, 0xc0, !PT ;  /* 0x00000e0013167812 */ /* 0x000fe400078ec0ff */
[----:B------:R-:W-:Y:S02]  /*0660*/  SHF.L.U32 R19, R4, 0x9, RZ ;  /* 0x0000000904137819 */ /* 0x000fe400000006ff */
[----:B------:R-:W-:-:S02]  /*0670*/  LEA.HI R22, R3, R22, RZ, 0x1d ;  /* 0x0000001603167211 */ /* 0x000fc400078fe8ff */
[----:B------:R-:W-:Y:S02]  /*0680*/  MOV R23, 0x400 ;  /* 0x0000040000177802 */ /* 0x000fe40000000f00 */
[----:B------:R-:W-:Y:S02]  /*0690*/  LOP3.LUT R21, R19, 0xe00, RZ, 0xc0, !PT ;  /* 0x00000e0013157812 */ /* 0x000fe400078ec0ff */
[----:B------:R-:W-:Y:S01]  /*06a0*/  MOV R62, R4 ;  /* 0x00000004003e7202 */ /* 0x000fe20000000f00 */
[----:B0-----:R-:W-:-:S06]  /*06b0*/  ULEA UR4, UR8, UR4, 0x18 ;  /* 0x0000000408047291 */ /* 0x001fcc000f8ec0ff */
[----:B------:R-:W-:Y:S02]  /*06c0*/  LEA R22, R22, UR4, 0x2 ;  /* 0x0000000416167c11 */ /* 0x000fe4000f8e10ff */
[----:B---3--:R-:W-:Y:S02]  /*06d0*/  LEA R19, R26, R23, 0x18 ;  /* 0x000000171a137211 */ /* 0x008fe400078ec0ff */
[----:B------:R-:W-:-:S05]  /*06e0*/  LEA.HI R26, R4, R21, RZ, 0x1d ;  /* 0x00000015041a7211 */ /* 0x000fca00078fe8ff */
[----:B------:R-:W-:Y:S01]  /*06f0*/  IMAD R26, R26, 0x4, R19 ;  /* 0x000000041a1a7824 */ /* 0x000fe200078e0213 */
        /* <DEDUP_REMOVED lines=22> */
[C---:B------:R-:W-:Y:S02]  /*0860*/  SHF.L.U32 R16, R5.reuse, 0x9, RZ ;  /* 0x0000000905107819 */ /* 0x040fe400000006ff */
[----:B------:R-:W-:Y:S02]  /*0870*/  IADD3 R62, PT, PT, R5, UR7, RZ ;  /* 0x00000007053e7c10 */ /* 0x000fe4000fffe0ff */
[----:B------:R-:W-:-:S04]  /*0880*/  LOP3.LUT R16, R16, 0xe00, RZ, 0xc0, !PT ;  /* 0x00000e0010107812 */ /* 0x000fc800078ec0ff */
[----:B------:R-:W-:-:S05]  /*0890*/  LEA.HI R16, R5, R16, RZ, 0x1d ;  /* 0x0000001005107211 */ /* 0x000fca00078fe8ff */
[----:B------:R-:W-:-:S05]  /*08a0*/  IMAD R16, R16, 0x4, R19 ;  /* 0x0000000410107824 */ /* 0x000fca00078e0213 */
[----:B--2---:R4:W-:Y:S04]  /*08b0*/  STS [R16], R12 ;  /* 0x0000000c10007388 */ /* 0x0049e80000000800 */
[----:B------:R4:W-:Y:S04]  /*08c0*/  STS [R16+0x200], R13 ;  /* 0x0002000d10007388 */ /* 0x0009e80000000800 */
[----:B------:R4:W-:Y:S04]  /*08d0*/  STS [R16+0x400], R14 ;  /* 0x0004000e10007388 */ /* 0x0009e80000000800 */
[----:B------:R4:W-:Y:S02]  /*08e0*/  STS [R16+0x600], R15 ;  /* 0x0006000f10007388 */ /* 0x0009e40000000800 */
.L_x_288:
[----:B01----:R-:W-:Y:S05]  /*08f0*/  BSYNC.RECONVERGENT B1 ;  /* 0x0000000000017941 */ /* 0x003fea0003800200 */
.L_x_287:
[----:B------:R-:W-:-:S13]  /*0900*/  ISETP.GE.U32.AND P0, PT, R7, 0x3, PT ;  /* 0x000000030700780c */ /* 0x000fda0003f06070 */
[----:B------:R-:W-:Y:S05]  /*0910*/  @!P0 BRA `(.L_x_286) ;  /* 0x0000000400688947 */ /* 0x000fea0003800000 */
[----:B--234-:R-:W0:Y:S01]  /*0920*/  S2R R13, SR_CgaCtaId ;  /* 0x00000000000d7919 */ /* 0x01ce220000008800 */
[C---:B------:R-:W-:Y:S01]  /*0930*/  SHF.L.U32 R61, R62.reuse, 0x2, RZ ;  /* 0x000000023e3d7819 */ /* 0x040fe200000006ff */
[----:B------:R-:W-:Y:S01]  /*0940*/  IMAD.U32 R60, RZ, RZ, UR7 ;  /* 0x00000007ff3c7e24 */ /* 0x000fe2000f8e00ff */
[----:B------:R-:W-:Y:S01]  /*0950*/  MOV R59, UR7 ;  /* 0x00000007003b7c02 */ /* 0x000fe20008000f00 */
[----:B------:R-:W-:Y:S01]  /*0960*/  IMAD.U32 R27, RZ, RZ, UR7 ;  /* 0x00000007ff1b7e24 */ /* 0x000fe2000f8e00ff */
[----:B------:R-:W-:Y:S02]  /*0970*/  MOV R58, UR7 ;  /* 0x00000007003a7c02 */ /* 0x000fe40008000f00 */
[----:B------:R-:W-:Y:S01]  /*0980*/  MOV R26, 0x400 ;  /* 0x00000400001a7802 */ /* 0x000fe20000000f00 */
[--C-:B------:R-:W-:Y:S01]  /*0990*/  IMAD R59, R59, 0x2, R62.reuse ;  /* 0x000000023b3b7824 */ /* 0x100fe200078e023e */
[----:B------:R-:W-:Y:S01]  /*09a0*/  IADD3 R25, PT, PT, R62, UR7, RZ ;  /* 0x000000073e197c10 */ /* 0x000fe2000fffe0ff */
[----:B------:R-:W-:Y:S01]  /*09b0*/  IMAD R58, R58, 0xc, R61 ;  /* 0x0000000c3a3a7824 */ /* 0x000fe200078e023d */
[----:B------:R-:W-:Y:S01]  /*09c0*/  LEA R60, R60, R61, 0x3 ;  /* 0x0000003d3c3c7211 */ /* 0x000fe200078e18ff */
[----:B------:R-:W-:Y:S01]  /*09d0*/  IMAD R27, R27, 0x3, R62 ;  /* 0x000000031b1b7824 */ /* 0x000fe200078e023e */
[----:B------:R-:W-:-:S02]  /*09e0*/  SHF.L.U32 R57, R25, 0x2, RZ ;  /* 0x0000000219397819 */ /* 0x000fc400000006ff */
[----:B0-----:R-:W-:-:S07]  /*09f0*/  LEA R26, R13, R26, 0x18 ;  /* 0x0000001a0d1a7211 */ /* 0x001fce00078ec0ff */
.L_x_289:
[----:B------:R-:W0:Y:S01]  /*0a00*/  LDC.64 R20, c[0x0][0x380] ;  /* 0x0000e000ff147b82 */ /* 0x000e220000000a00 */
[----:B------:R-:W-:Y:S02]  /*0a10*/  LOP3.LUT R12, R61, 0x1c, RZ, 0xc0, !PT ;  /* 0x0000001c3d0c7812 */ /* 0x000fe400078ec0ff */
[----:B------:R-:W-:Y:S02]  /*0a20*/  LEA.HI R13, R62, UR5, RZ, 0x1d ;  /* 0x000000053e0d7c11 */ /* 0x000fe4000f8fe8ff */
[----:B------:R-:W-:-:S05]  /*0a30*/  LEA R12, R9, R12, 0x5 ;  /* 0x0000000c090c7211 */ /* 0x000fca00078e28ff */
[----:B------:R-:W-:-:S04]  /*0a40*/  IMAD R13, R13, UR9, R12 ;  /* 0x000000090d0d7c24 */ /* 0x000fc8000f8e020c */
[----:B0-----:R-:W-:-:S06]  /*0a50*/  IMAD.WIDE R16, R13, 0x4, R20 ;  /* 0x000000040d107825 */ /* 0x001fcc00078e0214 */
[----:B------:R-:W2:Y:S01]  /*0a60*/  LDG.E.128.CONSTANT R16, desc[UR12][R16.64] ;  /* 0x0000000c10107981 */ /* 0x000ea2000c1e9d00 */
[----:B------:R-:W-:-:S05]  /*0a70*/  IMAD.SHL.U32 R12, R61, 0x80, RZ ;  /* 0x000000803d0c7824 */ /* 0x000fca00078e00ff */
[----:B------:R-:W-:Y:S02]  /*0a80*/  LOP3.LUT R13, R12, 0xe00, RZ, 0xc0, !PT ;  /* 0x00000e000c0d7812 */ /* 0x000fe400078ec0ff */
[----:B------:R-:W-:Y:S02]  /*0a90*/  LOP3.LUT R12, R57, 0x1c, RZ, 0xc0, !PT ;  /* 0x0000001c390c7812 */ /* 0x000fe400078ec0ff */
[----:B------:R-:W-:Y:S02]  /*0aa0*/  LEA.HI R13, R62, R13, RZ, 0x1d ;  /* 0x0000000d3e0d7211 */ /* 0x000fe400078fe8ff */
[----:B------:R-:W-:Y:S02]  /*0ab0*/  LEA R12, R9, R12, 0x5 ;  /* 0x0000000c090c7211 */ /* 0x000fe400078e28ff */
[----:B------:R-:W-:Y:S02]  /*0ac0*/  LEA R22, R13, R26, 0x2 ;  /* 0x0000001a0d167211 */ /* 0x000fe400078e10ff */
[----:B------:R-:W-:Y:S01]  /*0ad0*/  LEA.HI R13, R25, UR5, RZ, 0x1d ;  /* 0x00000005190d7c11 */ /* 0x000fe2000f8fe8ff */
[----:B------:R-:W-:-:S04]  /*0ae0*/  IMAD.SHL.U32 R23, R57, 0x80, RZ ;  /* 0x0000008039177824 */ /* 0x000fc800078e00ff */
[----:B------:R-:W-:-:S04]  /*0af0*/  IMAD R13, R13, UR9, R12 ;  /* 0x000000090d0d7c24 */ /* 0x000fc8000f8e020c */
[----:B------:R-:W-:-:S06]  /*0b00*/  IMAD.WIDE R12, R13, 0x4, R20 ;  /* 0x000000040d0c7825 */ /* 0x000fcc00078e0214 */
[----:B------:R-:W3:Y:S04]  /*0b10*/  LDG.E.128.CONSTANT R12, desc[UR12][R12.64] ;  /* 0x0000000c0c0c7981 */ /* 0x000ee8000c1e9d00 */
[----:B--2---:R0:W-:Y:S02]  /*0b20*/  STS [R22], R16 ;  /* 0x0000001016007388 */ /* 0x0041e40000000800 */
[----:B0-----:R-:W-:-:S04]  /*0b30*/  LOP3.LUT R16, R23, 0xe00, RZ, 0xc0, !PT ;  /* 0x00000e0017107812 */ /* 0x001fc800078ec0ff */
[----:B------:R-:W-:Y:S02]  /*0b40*/  LEA.HI R63, R25, R16, RZ, 0x1d ;  /* 0x00000010193f7211 */ /* 0x000fe400078fe8ff */
[----:B------:R-:W-:Y:S01]  /*0b50*/  LOP3.LUT R16, R60, 0x1c, RZ, 0xc0, !PT ;  /* 0x0000001c3c107812 */ /* 0x000fe200078ec0ff */
[----:B------:R0:W-:Y:S01]  /*0b60*/  STS [R22+0x200], R17 ;  /* 0x0002001116007388 */ /* 0x0001e20000000800 */
[----:B------:R-:W-:Y:S02]  /*0b70*/  LEA.HI R23, R59, UR5, RZ, 0x1d ;  /* 0x000000053b177c11 */ /* 0x000fe4000f8fe8ff */
[----:B------:R-:W-:Y:S01]  /*0b80*/  LEA R16, R9, R16, 0x5 ;  /* 0x0000001009107211 */ /* 0x000fe200078e28ff */
[----:B------:R-:W-:Y:S04]  /*0b90*/  STS [R22+0x400], R18 ;  /* 0x0004001216007388 */ /* 0x000fe80000000800 */
[----:B------:R1:W-:Y:S01]  /*0ba0*/  STS [R22+0x600], R19 ;  /* 0x0006001316007388 */ /* 0x0003e20000000800 */
[----:B0-----:R-:W-:Y:S01]  /*0bb0*/  IMAD R17, R23, UR9, R16 ;  /* 0x0000000917117c24 */ /* 0x001fe2000f8e0210 */
[----:B------:R-:W-:-:S02]  /*0bc0*/  LEA.HI R23, R27, UR5, RZ, 0x1d ;  /* 0x000000051b177c11 */ /* 0x000fc4000f8fe8ff */
[----:B-1----:R-:W-:Y:S01]  /*0bd0*/  LOP3.LUT R22, R58, 0x1c, RZ, 0xc0, !PT ;  /* 0x0000001c3a167812 */ /* 0x002fe200078ec0ff */
[----:B------:R-:W-:-:S04]  /*0be0*/  IMAD.WIDE R16, R17, 0x4, R20 ;  /* 0x0000000411107825 */ /* 0x000fc800078e0214 */
[----:B------:R-:W-:Y:S02]  /*0bf0*/  IMAD R22, R9, 0x20, R22 ;  /* 0x0000002009167824 */ /* 0x000fe400078e0216 */
[----:B------:R-:W2:Y:S02]  /*0c00*/  LDG.E.128.CONSTANT R16, desc[UR12][R16.64] ;  /* 0x0000000c10107981 */ /* 0x000ea4000c1e9d00 */
[----:B------:R-:W-:-:S04]  /*0c10*/  IMAD R23, R23, UR9, R22 ;  /* 0x0000000917177c24 */ /* 0x000fc8000f8e0216 */
[----:B------:R-:W-:-:S06]  /*0c20*/  IMAD.WIDE R20, R23, 0x4, R20 ;  /* 0x0000000417147825 */ /* 0x000fcc00078e0214 */
[----:B------:R-:W4:Y:S01]  /*0c30*/  LDG.E.128.CONSTANT R20, desc[UR12][R20.64] ;  /* 0x0000000c14147981 */ /* 0x000f22000c1e9d00 */
[----:B------:R-:W-:-:S05]  /*0c40*/  LEA R63, R63, R26, 0x2 ;  /* 0x0000001a3f3f7211 */ /* 0x000fca00078e10ff */
[----:B---3--:R0:W-:Y:S02]  /*0c50*/  STS [R63], R12 ;  /* 0x0000000c3f007388 */ /* 0x0081e40000000800 */
[----:B0-----:R-:W-:Y:S02]  /*0c60*/  SHF.L.U32 R12, R60, 0x7, RZ ;  /* 0x000000073c0c7819 */ /* 0x001fe400000006ff */
[----:B------:R0:W-:Y:S02]  /*0c70*/  STS [R63+0x200], R13 ;  /* 0x0002000d3f007388 */ /* 0x0001e40000000800 */
[----:B------:R-:W-:-:S04]  /*0c80*/  LOP3.LUT R12, R12, 0xe00, RZ, 0xc0, !PT ;  /* 0x00000e000c0c7812 */ /* 0x000fc800078ec0ff */
[----:B0-----:R-:W-:Y:S01]  /*0c90*/  LEA.HI R13, R59, R12, RZ, 0x1d ;  /* 0x0000000c3b0d7211 */ /* 0x001fe200078fe8ff */
[----:B------:R-:W-:Y:S01]  /*0ca0*/  IMAD.SHL.U32 R12, R58, 0x80, RZ ;  /* 0x000000803a0c7824 */ /* 0x000fe200078e00ff */
[----:B------:R0:W-:Y:S04]  /*0cb0*/  STS [R63+0x600], R15 ;  /* 0x0006000f3f007388 */ /* 0x0001e80000000800 */
[----:B------:R-:W-:Y:S01]  /*0cc0*/  LOP3.LUT R12, R12, 0xe00, RZ, 0xc0, !PT ;  /* 0x00000e000c0c7812 */ /* 0x000fe200078ec0ff */
[----:B------:R1:W-:Y:S01]  /*0cd0*/  STS [R63+0x400], R14 ;  /* 0x0004000e3f007388 */ /* 0x0003e20000000800 */
[----:B------:R-:W-:Y:S02]  /*0ce0*/  LEA R13, R13, R26, 0x2 ;  /* 0x0000001a0d0d7211 */ /* 0x000fe400078e10ff */
[----:B0-----:R-:W-:-:S02]  /*0cf0*/  LEA.HI R15, R27, R12, RZ, 0x1d ;  /* 0x0000000c1b0f7211 */ /* 0x001fc400078fe8ff */
[----:B-1----:R-:W-:Y:S02]  /*0d00*/  MOV R63, UR7 ;  /* 0x00000007003f7c02 */ /* 0x002fe40008000f00 */
[----:B------:R-:W-:Y:S02]  /*0d10*/  LEA R15, R15, R26, 0x2 ;  /* 0x0000001a0f0f7211 */ /* 0x000fe400078e10ff */
[----:B------:R-:W-:Y:S01]  /*0d20*/  IADD3 R62, PT, PT, R63, UR7, R62 ;  /* 0x000000073f3e7c10 */ /* 0x000fe2000fffe03e */
[----:B------:R-:W-:Y:S01]  /*0d30*/  IMAD.U32 R12, RZ, RZ, UR7 ;  /* 0x00000007ff0c7e24 */ /* 0x000fe2000f8e00ff */
[----:B------:R-:W-:-:S03]  /*0d40*/  MOV R14, UR7 ;  /* 0x00000007000e7c02 */ /* 0x000fc60008000f00 */
[C---:B------:R-:W-:Y:S01]  /*0d50*/  IMAD R57, R12.reuse, 0x10, R57 ;  /* 0x000000100c397824 */ /* 0x040fe200078e0239 */
[----:B------:R-:W-:Y:S01]  /*0d60*/  LEA R59, R12, R59, 0x2 ;  /* 0x0000003b0c3b7211 */ /* 0x000fe200078e10ff */
[----:B------:R-:W-:Y:S01]  /*0d70*/  IMAD R27, R14, 0x4, R27 ;  /* 0x000000040e1b7824 */ /* 0x000fe200078e021b */
[----:B--2---:R-:W-:Y:S04]  /*0d80*/  STS [R13], R16 ;  /* 0x000000100d007388 */ /* 0x004fe80000000800 */
[----:B------:R-:W-:Y:S04]  /*0d90*/  STS [R13+0x200], R17 ;  /* 0x000200110d007388 */ /* 0x000fe80000000800 */
[----:B------:R-:W-:Y:S04]  /*0da0*/  STS [R13+0x400], R18 ;  /* 0x000400120d007388 */ /* 0x000fe80000000800 */
[----:B------:R0:W-:Y:S04]  /*0db0*/  STS [R13+0x600], R19 ;  /* 0x000600130d007388 */ /* 0x0001e80000000800 */
[----:B----4-:R1:W-:Y:S01]  /*0dc0*/  STS [R15], R20 ;  /* 0x000000140f007388 */ /* 0x0103e20000000800 */
[----:B0-----:R-:W-:-:S03]  /*0dd0*/  MOV R13, UR7 ;  /* 0x00000007000d7c02 */ /* 0x001fc60008000f00 */
[----:B------:R1:W-:Y:S01]  /*0de0*/  STS [R15+0x200], R21 ;  /* 0x000200150f007388 */ /* 0x0003e20000000800 */
[----:B------:R-:W-:-:S03]  /*0df0*/  IADD3 R62, PT, PT, R13, UR7, R62 ;  /* 0x000000070d3e7c10 */ /* 0x000fc6000fffe03e */
[----:B------:R1:W-:Y:S04]  /*0e00*/  STS [R15+0x400], R22 ;  /* 0x000400160f007388 */ /* 0x0003e80000000800 */
[----:B------:R1:W-:Y:S01]  /*0e10*/  STS [R15+0x600], R23 ;  /* 0x000600170f007388 */ /* 0x0003e20000000800 */
[----:B------:R-:W-:Y:S01]  /*0e20*/  ISETP.GE.U32.AND P0, PT, R62, 0x400, PT ;  /* 0x000004003e00780c */ /* 0x000fe20003f06070 */
[----:B------:R-:W-:Y:S01]  /*0e30*/  IMAD.U32 R17, RZ, RZ, UR7 ;  /* 0x00000007ff117e24 */ /* 0x000fe2000f8e00ff */
[----:B------:R-:W-:Y:S01]  /*0e40*/  MOV R19, UR7 ;  /* 0x0000000700137c02 */ /* 0x000fe20008000f00 */
[----:B------:R-:W-:Y:S01]  /*0e50*/  IMAD.U32 R16, RZ, RZ, UR7 ;  /* 0x00000007ff107e24 */ /* 0x000fe2000f8e00ff */
[----:B------:R-:W-:Y:S02]  /*0e60*/  MOV R18, UR7 ;  /* 0x0000000700127c02 */ /* 0x000fe40008000f00 */
[----:B------:R-:W-:-:S02]  /*0e70*/  LEA R60, R17, R60, 0x4 ;  /* 0x0000003c113c7211 */ /* 0x000fc400078e20ff */
[----:B------:R-:W-:Y:S02]  /*0e80*/  LEA R58, R19, R58, 0x4 ;  /* 0x0000003a133a7211 */ /* 0x000fe400078e20ff */
[----:B------:R-:W-:Y:S02]  /*0e90*/  LEA R61, R18, R61, 0x4 ;  /* 0x0000003d123d7211 */ /* 0x000fe400078e20ff */
[----:B------:R-:W-:Y:S01]  /*0ea0*/  LEA R25, R16, R25, 0x2 ;  /* 0x0000001910197211 */ /* 0x000fe200078e10ff */
[----:B-1----:R-:W-:Y:S06]  /*0eb0*/  @!P0 BRA `(.L_x_289) ;  /* 0xfffffff800d08947 */ /* 0x002fec000383ffff */
.L_x_286:
[----:B01----:R-:W-:Y:S05]  /*0ec0*/  BSYNC.RECONVERGENT B0 ;  /* 0x0000000000007941 */ /* 0x003fea0003800200 */
.L_x_285:
        /* <DEDUP_REMOVED lines=10> */
[----:B------:R-:W1:Y:S01]  /*0f70*/  LDC R18, c[0x0][0x39c] ;  /* 0x0000e700ff127b82 */ /* 0x000e620000000800 */
[----:B--234-:R-:W-:Y:S01]  /*0f80*/  IMAD.SHL.U32 R12, R3, 0x4, RZ ;  /* 0x00000004030c7824 */ /* 0x01cfe200078e00ff */
[----:B------:R-:W-:-:S04]  /*0f90*/  SHF.R.U32.HI R20, RZ, 0x4, R3 ;  /* 0x00000004ff147819 */ /* 0x000fc80000011603 */
[----:B------:R-:W-:Y:S02]  /*0fa0*/  LOP3.LUT R12, R12, 0x3c, RZ, 0xc0, !PT ;  /* 0x0000003c0c0c7812 */ /* 0x000fe400078ec0ff */
[----:B------:R-:W2:Y:S01]  /*0fb0*/  LDC.64 R16, c[0x0][0x388] ;  /* 0x0000e200ff107b82 */ /* 0x000ea20000000a00 */
[----:B------:R-:W-:Y:S02]  /*0fc0*/  LEA R13, R9, R20, 0x5 ;  /* 0x00000014090d7211 */ /* 0x000fe400078e28ff */
[----:B------:R-:W-:-:S05]  /*0fd0*/  IADD3 R12, PT, PT, R12, UR6, RZ ;  /* 0x000000060c0c7c10 */ /* 0x000fca000fffe0ff */
[----:B-1----:R-:W-:-:S04]  /*0fe0*/  IMAD R13, R13, R18, R12 ;  /* 0x000000120d0d7224 */ /* 0x002fc800078e020c */
[----:B--2---:R-:W-:-:S06]  /*0ff0*/  IMAD.WIDE R12, R13, 0x4, R16 ;  /* 0x000000040d0c7825 */ /* 0x004fcc00078e0210 */
[----:B------:R-:W2:Y:S01]  /*1000*/  LDG.E.128.CONSTANT R12, desc[UR12][R12.64] ;  /* 0x0000000c0c0c7981 */ /* 0x000ea2000c1e9d00 */
[----:B------:R-:W-:Y:S01]  /*1010*/  IMAD.SHL.U32 R19, R3, 0x10, RZ ;  /* 0x0000001003137824 */ /* 0x000fe200078e00ff */
[----:B------:R-:W-:Y:S01]  /*1020*/  MOV R22, 0x400 ;  /* 0x0000040000167802 */ /* 0x000fe20000000f00 */
[----:B------:R-:W1:Y:S01]  /*1030*/  S2R R23, SR_CgaCtaId ;  /* 0x0000000000177919 */ /* 0x000e620000008800 */
[----:B------:R-:W-:Y:S02]  /*1040*/  ISETP.NE.AND P0, PT, R21, RZ, PT ;  /* 0x000000ff1500720c */ /* 0x000fe40003f05270 */
[----:B------:R-:W-:Y:S02]  /*1050*/  LOP3.LUT R19, R19, 0xf0, RZ, 0xc0, !PT ;  /* 0x000000f013137812 */ /* 0x000fe400078ec0ff */
[----:B------:R-:W-:Y:S02]  /*1060*/  IADD3 R22, PT, PT, R22, 0x4000, RZ ;  /* 0x0000400016167810 */ /* 0x000fe40007ffe0ff */
[----:B------:R-:W-:-:S02]  /*1070*/  LEA R19, R20, R19, 0x8 ;  /* 0x0000001314137211 */ /* 0x000fc400078e40ff */
[----:B------:R-:W-:Y:S02]  /*1080*/  MOV R27, R4 ;  /* 0x00000004001b7202 */ /* 0x000fe40000000f00 */
[----:B-1----:R-:W-:-:S05]  /*1090*/  LEA R20, R23, R22, 0x18 ;  /* 0x0000001617147211 */ /* 0x002fca00078ec0ff */
[----:B------:R-:W-:-:S05]  /*10a0*/  IMAD.IADD R19, R19, 0x1, R20 ;  /* 0x0000000113137824 */ /* 0x000fca00078e0214 */
[----:B--2---:R1:W-:Y:S01]  /*10b0*/  STS.128 [R19], R12 ;  /* 0x0000000c13007388 */ /* 0x0043e20000000c00 */
[----:B------:R-:W-:Y:S05]  /*10c0*/  @!P0 BRA `(.L_x_293) ;  /* 0x0000000000748947 */ /* 0x000fea0003800000 */
[----:B------:R-:W-:Y:S02]  /*10d0*/  ISETP.NE.AND P0, PT, R21, 0x1, PT ;  /* 0x000000011500780c */ /* 0x000fe40003f05270 */
[----:B-1----:R-:W-:Y:S02]  /*10e0*/  SHF.L.U32 R12, R4, 0x2, RZ ;  /* 0x00000002040c7819 */ /* 0x002fe400000006ff */
[----:B------:R-:W-:Y:S02]  /*10f0*/  SHF.R.U32.HI R26, RZ, 0x4, R4 ;  /* 0x00000004ff1a7819 */ /* 0x000fe40000011604 */
[----:B------:R-:W-:Y:S02]  /*1100*/  LOP3.LUT R12, R12, 0x3c, RZ, 0xc0, !PT ;  /* 0x0000003c0c0c7812 */ /* 0x000fe400078ec0ff */
[----:B------:R-:W-:Y:S02]  /*1110*/  SHF.R.U32.HI R22, RZ, 0x4, R5 ;  /* 0x00000004ff167819 */ /* 0x000fe40000011605 */
[----:B------:R-:W-:Y:S01]  /*1120*/  LEA R13, R9, R26, 0x5 ;  /* 0x0000001a090d7211 */ /* 0x000fe200078e28ff */
[----:B------:R-:W-:-:S02]  /*1130*/  VIADD R12, R12, UR6 ;  /* 0x000000060c0c7c36 */ /* 0x000fc40008000000 */
[----:B------:R-:W-:Y:S01]  /*1140*/  @P0 IMAD.SHL.U32 R14, R5, 0x4, RZ ;  /* 0x00000004050e0824 */ /* 0x000fe200078e00ff */
[----:B------:R-:W-:Y:S01]  /*1150*/  @P0 LEA R15, R9, R22, 0x5 ;  /* 0x00000016090f0211 */ /* 0x000fe200078e28ff */
[----:B------:R-:W-:-:S03]  /*1160*/  IMAD R13, R13, R18, R12 ;  /* 0x000000120d0d7224 */ /* 0x000fc600078e020c */
[----:B------:R-:W-:Y:S01]  /*1170*/  @P0 LOP3.LUT R14, R14, 0x3c, RZ, 0xc0, !PT ;  /* 0x0000003c0e0e0812 */ /* 0x000fe200078ec0ff */
[----:B------:R-:W-:-:S03]  /*1180*/  IMAD.WIDE R12, R13, 0x4, R16 ;  /* 0x000000040d0c7825 */ /* 0x000fc600078e0210 */
[----:B------:R-:W-:-:S05]  /*1190*/  @P0 IADD3 R14, PT, PT, R14, UR6, RZ ;  /* 0x000000060e0e0c10 */ /* 0x000fca000fffe0ff */
[----:B------:R-:W-:-:S04]  /*11a0*/  @P0 IMAD R15, R15, R18, R14 ;  /* 0x000000120f0f0224 */ /* 0x000fc800078e020e */
[----:B------:R-:W-:Y:S02]  /*11b0*/  @P0 IMAD.WIDE R16, R15, 0x4, R16 ;  /* 0x000000040f100825 */ /* 0x000fe400078e0210 */
[----:B------:R-:W2:Y:S04]  /*11c0*/  LDG.E.128.CONSTANT R12, desc[UR12][R12.64] ;  /* 0x0000000c0c0c7981 */ /* 0x000ea8000c1e9d00 */
[----:B------:R-:W3:Y:S01]  /*11d0*/  @P0 LDG.E.128.CONSTANT R16, desc[UR12][R16.64] ;  /* 0x0000000c10100981 */ /* 0x000ee2000c1e9d00 */
[----:B------:R-:W-:Y:S01]  /*11e0*/  SHF.L.U32 R21, R4, 0x4, RZ ;  /* 0x0000000404157819 */ /* 0x000fe200000006ff */
[C---:B------:R-:W-:Y:S01]  /*11f0*/  @P0 IMAD.SHL.U32 R23, R5.reuse, 0x10, RZ ;  /* 0x0000001005170824 */ /* 0x040fe200078e00ff */
[----:B------:R-:W-:Y:S01]  /*1200*/  MOV R27, R5 ;  /* 0x00000005001b7202 */ /* 0x000fe20000000f00 */
[----:B------:R-:W-:Y:S01]  /*1210*/  @P0 VIADD R27, R5, UR7 ;  /* 0x00000007051b0c36 */ /* 0x000fe20008000000 */
[----:B------:R-:W-:-:S02]  /*1220*/  LOP3.LUT R21, R21, 0xf0, RZ, 0xc0, !PT ;  /* 0x000000f015157812 */ /* 0x000fc400078ec0ff */
[----:B------:R-:W-:Y:S02]  /*1230*/  @P0 LOP3.LUT R23, R23, 0xf0, RZ, 0xc0, !PT ;  /* 0x000000f017170812 */ /* 0x000fe400078ec0ff */
[----:B------:R-:W-:Y:S02]  /*1240*/  LEA R21, R26, R21, 0x8 ;  /* 0x000000151a157211 */ /* 0x000fe400078e40ff */
[----:B------:R-:W-:-:S03]  /*1250*/  @P0 LEA R23, R22, R23, 0x8 ;  /* 0x0000001716170211 */ /* 0x000fc600078e40ff */
[C---:B------:R-:W-:Y:S01]  /*1260*/  IMAD.IADD R21, R20.reuse, 0x1, R21 ;  /* 0x0000000114157824 */ /* 0x040fe200078e0215 */
[----:B------:R-:W-:-:S04]  /*1270*/  @P0 IADD3 R23, PT, PT, R20, R23, RZ ;  /* 0x0000001714170210 */ /* 0x000fc80007ffe0ff */
[----:B--2---:R1:W-:Y:S04]  /*1280*/  STS.128 [R21], R12 ;  /* 0x0000000c15007388 */ /* 0x0043e80000000c00 */
[----:B---3--:R1:W-:Y:S02]  /*1290*/  @P0 STS.128 [R23], R16 ;  /* 0x0000001017000388 */ /* 0x0083e40000000c00 */
.L_x_293:
[----:B0-----:R-:W-:Y:S05]  /*12a0*/  BSYNC.RECONVERGENT B1 ;  /* 0x0000000000017941 */ /* 0x001fea0003800200 */
.L_x_292:
[----:B------:R-:W-:Y:S05]  /*12b0*/  @!P1 BRA `(.L_x_291) ;  /* 0x0000000000fc9947 */ /* 0x000fea0003800000 */
[----:B------:R-:W0:Y:S01]  /*12c0*/  S2R R25, SR_CgaCtaId ;  /* 0x0000000000197919 */ /* 0x000e220000008800 */
[----:B-1234-:R-:W-:-:S04]  /*12d0*/  MOV R12, 0x400 ;  /* 0x00000400000c7802 */ /* 0x01efc80000000f00 */
[----:B------:R-:W-:-:S04]  /*12e0*/  IADD3 R12, PT, PT, R12, 0x4000, RZ ;  /* 0x000040000c0c7810 */ /* 0x000fc80007ffe0ff */
[----:B0-----:R-:W-:-:S07]  /*12f0*/  LEA R25, R25, R12, 0x18 ;  /* 0x0000000c19197211 */ /* 0x001fce00078ec0ff */
.L_x_294:
[----:B0-----:R-:W0:Y:S01]  /*1300*/  LDC.64 R16, c[0x0][0x388] ;  /* 0x0000e200ff107b82 */ /* 0x001e220000000a00 */
[----:B------:R-:W-:Y:S02]  /*1310*/  SHF.L.U32 R12, R27, 0x2, RZ ;  /* 0x000000021b0c7819 */ /* 0x000fe400000006ff */
[----:B------:R-:W-:Y:S02]  /*1320*/  SHF.R.U32.HI R20, RZ, 0x4, R27 ;  /* 0x00000004ff147819 */ /* 0x000fe4000001161b */
[----:B------:R-:W-:-:S03]  /*1330*/  LOP3.LUT R12, R12, 0x3c, RZ, 0xc0, !PT ;  /* 0x0000003c0c0c7812 */ /* 0x000fc600078ec0ff */
[----:B------:R-:W-:Y:S01]  /*1340*/  IMAD R13, R9, 0x20, R20 ;  /* 0x00000020090d7824 */ /* 0x000fe200078e0214 */
[----:B------:R-:W-:-:S05]  /*1350*/  IADD3 R12, PT, PT, R12, UR6, RZ ;  /* 0x000000060c0c7c10 */ /* 0x000fca000fffe0ff */
[----:B------:R-:W-:-:S04]  /*1360*/  IMAD R13, R13, UR4, R12 ;  /* 0x000000040d0d7c24 */ /* 0x000fc8000f8e020c */
[----:B0-----:R-:W-:-:S06]  /*1370*/  IMAD.WIDE R12, R13, 0x4, R16 ;  /* 0x000000040d0c7825 */ /* 0x001fcc00078e0210 */
[----:B------:R-:W2:Y:S01]  /*1380*/  LDG.E.128.CONSTANT R12, desc[UR12][R12.64] ;  /* 0x0000000c0c0c7981 */ /* 0x000ea2000c1e9d00 */
[C---:B------:R-:W-:Y:S01]  /*1390*/  VIADD R18, R27.reuse, UR7 ;  /* 0x000000071b127c36 */ /* 0x040fe20008000000 */
[----:B------:R-:W-:-:S03]  /*13a0*/  SHF.L.U32 R19, R27, 0x4, RZ ;  /* 0x000000041b137819 */ /* 0x000fc600000006ff */
[C---:B------:R-:W-:Y:S01]  /*13b0*/  VIADD R26, R18.reuse, UR7 ;  /* 0x00000007121a7c36 */ /* 0x040fe20008000000 */
[----:B------:R-:W-:Y:S02]  /*13c0*/  SHF.L.U32 R21, R18, 0x2, RZ ;  /* 0x0000000212157819 */ /* 0x000fe400000006ff */
[----:B------:R-:W-:Y:S02]  /*13d0*/  LOP3.LUT R19, R19, 0xf0, RZ, 0xc0, !PT ;  /* 0x000000f013137812 */ /* 0x000fe400078ec0ff */
[----:B------:R-:W-:Y:S02]  /*13e0*/  IADD3 R27, PT, PT, R26, UR7, RZ ;  /* 0x000000071a1b7c10 */ /* 0x000fe4000fffe0ff */
[----:B------:R-:W-:Y:S02]  /*13f0*/  SHF.R.U32.HI R59, RZ, 0x4, R18 ;  /* 0x00000004ff3b7819 */ /* 0x000fe40000011612 */
[----:B------:R-:W-:Y:S01]  /*1400*/  LOP3.LUT R21, R21, 0x3c, RZ, 0xc0, !PT ;  /* 0x0000003c15157812 */ /* 0x000fe200078ec0ff */
[----:B------:R-:W-:Y:S01]  /*1410*/  IMAD.SHL.U32 R23, R27, 0x4, RZ ;  /* 0x000000041b177824 */ /* 0x000fe200078e00ff */
[----:B------:R-:W-:-:S02]  /*1420*/  LEA R20, R20, R19, 0x8 ;  /* 0x0000001314147211 */ /* 0x000fc400078e40ff */
[----:B------:R-:W-:Y:S01]  /*1430*/  SHF.L.U32 R19, R26, 0x2, RZ ;  /* 0x000000021a137819 */ /* 0x000fe200000006ff */
[----:B------:R-:W-:Y:S01]  /*1440*/  VIADD R21, R21, UR6 ;  /* 0x0000000615157c36 */ /* 0x000fe20008000000 */
[----:B------:R-:W-:Y:S02]  /*1450*/  LEA R22, R9, R59, 0x5 ;  /* 0x0000003b09167211 */ /* 0x000fe400078e28ff */
[----:B------:R-:W-:Y:S02]  /*1460*/  IADD3 R20, PT, PT, R25, R20, RZ ;  /* 0x0000001419147210 */ /* 0x000fe40007ffe0ff */
[----:B------:R-:W-:Y:S01]  /*1470*/  LOP3.LUT R19, R19, 0x3c, RZ, 0xc0, !PT ;  /* 0x0000003c13137812 */ /* 0x000fe200078ec0ff */
[----:B------:R-:W-:Y:S01]  /*1480*/  IMAD R21, R22, UR4, R21 ;  /* 0x0000000416157c24 */ /* 0x000fe2000f8e0215 */
[----:B------:R-:W-:Y:S02]  /*1490*/  LOP3.LUT R23, R23, 0x3c, RZ, 0xc0, !PT ;  /* 0x0000003c17177812 */ /* 0x000fe400078ec0ff */
[----:B------:R-:W-:-:S02]  /*14a0*/  SHF.R.U32.HI R57, RZ, 0x4, R26 ;  /* 0x00000004ff397819 */ /* 0x000fc4000001161a */
[----:B------:R-:W-:Y:S02]  /*14b0*/  SHF.R.U32.HI R58, RZ, 0x4, R27 ;  /* 0x00000004ff3a7819 */ /* 0x000fe4000001161b */
[----:B------:R-:W-:Y:S02]  /*14c0*/  IADD3 R19, PT, PT, R19, UR6, RZ ;  /* 0x0000000613137c10 */ /* 0x000fe4000fffe0ff */
[----:B------:R-:W-:Y:S02]  /*14d0*/  IADD3 R23, PT, PT, R23, UR6, RZ ;  /* 0x0000000617177c10 */ /* 0x000fe4000fffe0ff */
[C---:B------:R-:W-:Y:S01]  /*14e0*/  LEA R22, R9.reuse, R58, 0x5 ;  /* 0x0000003a09167211 */ /* 0x040fe200078e28ff */
[----:B--2---:R0:W-:Y:S02]  /*14f0*/  STS.128 [R20], R12 ;  /* 0x0000000c14007388 */ /* 0x0041e40000000c00 */
[----:B0-----:R-:W-:Y:S02]  /*1500*/  IMAD R20, R9, 0x20, R57 ;  /* 0x0000002009147824 */ /* 0x001fe400078e0239 */
[----:B------:R-:W-:-:S04]  /*1510*/  IMAD.WIDE R12, R21, 0x4, R16 ;  /* 0x00000004150c7825 */ /* 0x000fc800078e0210 */
[----:B------:R-:W-:Y:S02]  /*1520*/  IMAD R19, R20, UR4, R19 ;  /* 0x0000000414137c24 */ /* 0x000fe4000f8e0213 */
[----:B------:R-:W-:Y:S01]  /*1530*/  IMAD R21, R22, UR4, R23 ;  /* 0x0000000416157c24 */ /* 0x000fe2000f8e0217 */
[----:B------:R-:W-:Y:S01]  /*1540*/  SHF.L.U32 R22, R18, 0x4, RZ ;  /* 0x0000000412167819 */ /* 0x000fe200000006ff */
[--C-:B------:R-:W-:Y:S01]  /*1550*/  IMAD.WIDE R18, R19, 0x4, R16.reuse ;  /* 0x0000000413127825 */ /* 0x100fe200078e0210 */
[----:B------:R-:W2:Y:S02]  /*1560*/  LDG.E.128.CONSTANT R12, desc[UR12][R12.64] ;  /* 0x0000000c0c0c7981 */ /* 0x000ea4000c1e9d00 */
[----:B------:R-:W-:Y:S01]  /*1570*/  LOP3.LUT R22, R22, 0xf0, RZ, 0xc0, !PT ;  /* 0x000000f016167812 */ /* 0x000fe200078ec0ff */
[----:B------:R-:W-:Y:S02]  /*1580*/  IMAD.WIDE R20, R21, 0x4, R16 ;  /* 0x0000000415147825 */ /* 0x000fe400078e0210 */
[----:B------:R-:W3:Y:S02]  /*1590*/  LDG.E.128.CONSTANT R16, desc[UR12][R18.64] ;  /* 0x0000000c12107981 */ /* 0x000ee4000c1e9d00 */
[----:B------:R-:W-:-:S02]  /*15a0*/  IMAD R59, R59, 0x100, R22 ;  /* 0x000001003b3b7824 */ /* 0x000fc400078e0216 */
[----:B------:R-:W4:Y:S01]  /*15b0*/  LDG.E.128.CONSTANT R20, desc[UR12][R20.64] ;  /* 0x0000000c14147981 */ /* 0x000f22000c1e9d00 */
[----:B------:R-:W-:Y:S01]  /*15c0*/  SHF.L.U32 R26, R26, 0x4, RZ ;  /* 0x000000041a1a7819 */ /* 0x000fe200000006ff */
[----:B------:R-:W-:-:S03]  /*15d0*/  IMAD.SHL.U32 R60, R27, 0x10, RZ ;  /* 0x000000101b3c7824 */ /* 0x000fc600078e00ff */
[----:B------:R-:W-:Y:S02]  /*15e0*/  LOP3.LUT R26, R26, 0xf0, RZ, 0xc0, !PT ;  /* 0x000000f01a1a7812 */ /* 0x000fe400078ec0ff */
[----:B------:R-:W-:Y:S02]  /*15f0*/  LOP3.LUT R61, R60, 0xf0, RZ, 0xc0, !PT ;  /* 0x000000f03c3d7812 */ /* 0x000fe400078ec0ff */
[----:B------:R-:W-:Y:S02]  /*1600*/  LEA R26, R57, R26, 0x8 ;  /* 0x0000001a391a7211 */ /* 0x000fe400078e40ff */
[----:B------:R-:W-:Y:S02]  /*1610*/  LEA R58, R58, R61, 0x8 ;  /* 0x0000003d3a3a7211 */ /* 0x000fe400078e40ff */
[C---:B------:R-:W-:Y:S01]  /*1620*/  IADD3 R59, PT, PT, R25.reuse, R59, RZ ;  /* 0x0000003b193b7210 */ /* 0x040fe20007ffe0ff */
[C---:B------:R-:W-:Y:S01]  /*1630*/  IMAD.IADD R26, R25.reuse, 0x1, R26 ;  /* 0x00000001191a7824 */ /* 0x040fe200078e021a */
[----:B------:R-:W-:-:S02]  /*1640*/  IADD3 R58, PT, PT, R25, R58, RZ ;  /* 0x0000003a193a7210 */ /* 0x000fc40007ffe0ff */
[----:B------:R-:W-:-:S04]  /*1650*/  IADD3 R27, PT, PT, R27, UR7, RZ ;  /* 0x000000071b1b7c10 */ /* 0x000fc8000fffe0ff */
[----:B------:R-:W-:Y:S01]  /*1660*/  ISETP.GE.U32.AND P0, PT, R27, 0x200, PT ;  /* 0x000002001b00780c */ /* 0x000fe20003f06070 */
[----:B--2---:R0:W-:Y:S04]  /*1670*/  STS.128 [R59], R12 ;  /* 0x0000000c3b007388 */ /* 0x0041e80000000c00 */
[----:B---3--:R0:W-:Y:S04]  /*1680*/  STS.128 [R26], R16 ;  /* 0x000000101a007388 */ /* 0x0081e80000000c00 */
[----:B----4-:R0:W-:Y:S04]  /*1690*/  STS.128 [R58], R20 ;  /* 0x000000143a007388 */ /* 0x0101e80000000c00 */
[----:B------:R-:W-:Y:S05]  /*16a0*/  @!P0 BRA `(.L_x_294) ;  /* 0xfffffffc00148947 */ /* 0x000fea000383ffff */
.L_x_291:
[----:B0-----:R-:W-:Y:S05]  /*16b0*/  BSYNC.RECONVERGENT B0 ;  /* 0x0000000000007941 */ /* 0x001fea0003800200 */
.L_x_290:
[----:B------:R-:W0:Y:S08]  /*16c0*/  S2UR UR8, SR_CgaCtaId ;  /* 0x00000000000879c3 */ /* 0x000e300000008800 */
[----:B------:R-:W-:Y:S06]  /*16d0*/  BAR.SYNC.DEFER_BLOCKING 0x0 ;  /* 0x0000000000007b1d */ /* 0x000fec0000010000 */
[----:B------:R-:W-:-:S02]  /*16e0*/  UMOV UR4, 0x400 ;  /* 0x0000040000047882 */ /* 0x000fc40000000000 */
[----:B------:R-:W-:Y:S02]  /*16f0*/  UIADD3 UR10, UPT, UPT, UR4, 0x4000, URZ ;  /* 0x00004000040a7890 */ /* 0x000fe4000fffe0ff */
[----:B0-----:R-:W-:Y:S02]  /*1700*/  ULEA UR9, UR8, UR4, 0x18 ;  /* 0x0000000408097291 */ /* 0x001fe4000f8ec0ff */
[----:B------:R-:W-:Y:S01]  /*1710*/  ULEA UR10, UR8, UR10, 0x18 ;  /* 0x0000000a080a7291 */ /* 0x000fe2000f8ec0ff */
[----:B------:R-:W-:-:S11]  /*1720*/  UMOV UR4, URZ ;  /* 0x000000ff00047c82 */ /* 0x000fd60008000000 */
.L_x_295:
[----:B------:R-:W-:Y:S01]  /*1730*/  IMAD.U32 R57, RZ, RZ, UR4 ;  /* 0x00000004ff397e24 */ /* 0x000fe2000f8e00ff */
[----:B-1234-:R-:W-:Y:S01]  /*1740*/  MOV R13, UR4 ;  /* 0x00000004000d7c02 */ /* 0x01efe20008000f00 */
[----:B------:R-:W-:-:S03]  /*1750*/  UIADD3 UR4, UPT, UPT, UR4, 0x4, URZ ;  /* 0x0000000404047890 */ /* 0x000fc6000fffe0ff */
[----:B------:R-:W-:Y:S01]  /*1760*/  LEA R57, R57, R0, 0x4 ;  /* 0x0000000039397211 */ /* 0x000fe200078e20ff */
[----:B------:R-:W-:Y:S01]  /*1770*/  UISETP.NE.AND UP0, UPT, UR4, 0x20, UPT ;  /* 0x000000200400788c */ /* 0x000fe2000bf05270 */
[----:B------:R-:W-:-:S03]  /*1780*/  LEA R58, R13, R2, 0x4 ;  /* 0x000000020d3a7211 */ /* 0x000fc600078e20ff */
[----:B------:R-:W-:Y:S01]  /*1790*/  IMAD.SHL.U32 R57, R57, 0x8, RZ ;  /* 0x0000000839397824 */ /* 0x000fe200078e00ff */
[----:B------:R-:W-:-:S04]  /*17a0*/  SHF.L.U32 R58, R58, 0x2, RZ ;  /* 0x000000023a3a7819 */ /* 0x000fc800000006ff */
[----:B------:R-:W-:Y:S02]  /*17b0*/  LEA R57, R57, UR9, 0x2 ;  /* 0x0000000939397c11 */ /* 0x000fe4000f8e10ff */
[----:B------:R-:W-:-:S03]  /*17c0*/  LEA R58, R58, UR10, 0x2 ;  /* 0x0000000a3a3a7c11 */ /* 0x000fc6000f8e10ff */
[----:B------:R-:W-:Y:S04]  /*17d0*/  LDS.128 R20, [R57] ;  /* 0x0000000039147984 */ /* 0x000fe80000000c00 */
[----:B------:R-:W0:Y:S04]  /*17e0*/  LDS.128 R16, [R58] ;  /* 0x000000003a107984 */ /* 0x000e280000000c00 */
[----:B------:R-:W1:Y:S01]  /*17f0*/  LDS.128 R12, [R57+0x10] ;  /* 0x00001000390c7984 */ /* 0x000e620000000c00 */
        /* <DEDUP_REMOVED lines=15> */
[-C--:B------:R-:W-:Y:S01]  /*18f0*/  FFMA R53, R23, R19.reuse, R53 ;  /* 0x0000001317357223 */ /* 0x080fe20000000035 */
[C---:B-1----:R-:W-:Y:S01]  /*1900*/  FFMA R61, R12.reuse, R19, R24 ;  /* 0x000000130c3d7223 */ /* 0x042fe20000000018 */
[----:B------:R-:W-:Y:S01]  /*1910*/  LDS.128 R20, [R58+0x100] ;  /* 0x000100003a147984 */ /* 0x000fe20000000c00 */
[C---:B------:R-:W-:Y:S01]  /*1920*/  FFMA R54, R12.reuse, R16, R54 ;  /* 0x000000100c367223 */ /* 0x040fe20000000036 */
[C---:B------:R-:W-:Y:S01]  /*1930*/  FFMA R55, R12.reuse, R17, R55 ;  /* 0x000000110c377223 */ /* 0x040fe20000000037 */
[-C--:B------:R-:W-:Y:S01]  /*1940*/  FFMA R56, R12, R18.reuse, R56 ;  /* 0x000000120c387223 */ /* 0x080fe20000000038 */
[----:B------:R-:W0:Y:S01]  /*1950*/  LDS.128 R24, [R57+0x200] ;  /* 0x0002000039187984 */ /* 0x000e220000000c00 */
        /* <DEDUP_REMOVED lines=8> */
[----:B------:R-:W1:Y:S01]  /*19e0*/  LDS.128 R28, [R57+0x210] ;  /* 0x00021000391c7984 */ /* 0x000e620000000c00 */
        /* <DEDUP_REMOVED lines=21> */
[----:B-1----:R-:W-:Y:S01]  /*1b40*/  FFMA R62, R28, R22, R56 ;  /* 0x000000161c3e7223 */ /* 0x002fe20000000038 */
[----:B------:R-:W0:Y:S01]  /*1b50*/  LDS.128 R24, [R57+0x400] ;  /* 0x0004000039187984 */ /* 0x000e220000000c00 */
[CC--:B------:R-:W-:Y:S01]  /*1b60*/  FFMA R33, R29.reuse, R23.reuse, R13 ;  /* 0x000000171d217223 */ /* 0x0c0fe2000000000d */
[----:B------:R-:W-:Y:S01]  /*1b70*/  FFMA R56, R20, R30, R12 ;  /* 0x0000001e14387223 */ /* 0x000fe2000000000c */
[----:B------:R-:W-:Y:S01]  /*1b80*/  FFMA R63, R30, R23, R14 ;  /* 0x000000171e3f7223 */ /* 0x000fe2000000000e */
[C---:B------:R-:W-:Y:S01]  /*1b90*/  FFMA R54, R28.reuse, R20, R54 ;  /* 0x000000141c367223 */ /* 0x040fe20000000036 */
[----:B------:R-:W1:Y:S01]  /*1ba0*/  LDS.128 R12, [R57+0x410] ;  /* 0x00041000390c7984 */ /* 0x000e620000000c00 */
[C---:B------:R-:W-:Y:S01]  /*1bb0*/  FFMA R55, R28.reuse, R21, R55 ;  /* 0x000000151c377223 */ /* 0x040fe20000000037 */
[----:B------:R-:W-:Y:S01]  /*1bc0*/  FFMA R61, R28, R23, R61 ;  /* 0x000000171c3d7223 */ /* 0x000fe2000000003d */
[----:B------:R-:W-:Y:S01]  /*1bd0*/  FFMA R43, R20, R29, R43 ;  /* 0x0000001d142b7223 */ /* 0x000fe2000000002b */
[CC--:B------:R-:W-:Y:S01]  /*1be0*/  FFMA R10, R29.reuse, R21.reuse, R10 ;  /* 0x000000151d0a7223 */ /* 0x0c0fe2000000000a */
[-C--:B------:R-:W-:Y:S01]  /*1bf0*/  FFMA R11, R29, R22.reuse, R11 ;  /* 0x000000161d0b7223 */ /* 0x080fe2000000000b */
[C---:B------:R-:W-:Y:S01]  /*1c00*/  FFMA R59, R30.reuse, R21, R59 ;  /* 0x000000151e3b7223 */ /* 0x040fe2000000003b */
[-C--:B------:R-:W-:Y:S01]  /*1c10*/  FFMA R60, R30, R22.reuse, R60 ;  /* 0x000000161e3c7223 */ /* 0x080fe2000000003c */
[----:B------:R-:W-:Y:S01]  /*1c20*/  FFMA R37, R20, R31, R37 ;  /* 0x0000001f14257223 */ /* 0x000fe20000000025 */
[C---:B------:R-:W-:Y:S01]  /*1c30*/  FFMA R44, R31.reuse, R21, R44 ;  /* 0x000000151f2c7223 */ /* 0x040fe2000000002c */
[C---:B------:R-:W-:Y:S01]  /*1c40*/  FFMA R32, R31.reuse, R22, R32 ;  /* 0x000000161f207223 */ /* 0x040fe20000000020 */
[----:B------:R-:W-:-:S02]  /*1c50*/  FFMA R38, R31, R23, R38 ;  /* 0x000000171f267223 */ /* 0x000fc40000000026 */
[----:B------:R-:W-:Y:S04]  /*1c60*/  LDS.128 R20, [R58+0x300] ;  /* 0x000300003a147984 */ /* 0x000fe80000000c00 */
[----:B------:R-:W2:Y:S01]  /*1c70*/  LDS.128 R28, [R57+0x600] ;  /* 0x00060000391c7984 */ /* 0x000ea20000000c00 */
        /* <DEDUP_REMOVED lines=20> */
[-C--:B------:R-:W-:Y:S01]  /*1dc0*/  FFMA R61, R12, R19.reuse, R61 ;  /* 0x000000130c3d7223 */ /* 0x080fe2000000003d */
[C---:B------:R-:W-:Y:S01]  /*1dd0*/  FFMA R33, R13.reuse, R19, R33 ;  /* 0x000000130d217223 */ /* 0x040fe20000000021 */
[C---:B------:R-:W-:Y:S01]  /*1de0*/  FFMA R43, R16.reuse, R13, R43 ;  /* 0x0000000d102b7223 */ /* 0x040fe2000000002b */
[CC--:B------:R-:W-:Y:S01]  /*1df0*/  FFMA R10, R13.reuse, R17.reuse, R10 ;  /* 0x000000110d0a7223 */ /* 0x0c0fe2000000000a */
        /* <DEDUP_REMOVED lines=28> */
[CC--:B------:R-:W-:Y:S01]  /*1fc0*/  FFMA R28, R25.reuse, R23.reuse, R33 ;  /* 0x00000017191c7223 */ /* 0x0c0fe20000000021 */
[----:B------:R-:W-:Y:S01]  /*1fd0*/  FFMA R24, R24, R23, R61 ;  /* 0x0000001718187223 */ /* 0x000fe2000000003d */
        /* <DEDUP_REMOVED lines=18> */
[C---:B------:R-:W-:Y:S02]  /*2100*/  ISETP.NE.AND P0, PT, R9.reuse, UR8, PT ;  /* 0x0000000809007c0c */ /* 0x040fe4000bf05270 */
[----:B------:R-:W-:-:S11]  /*2110*/  IADD3 R9, PT, PT, R9, 0x1, RZ ;  /* 0x0000000109097810 */ /* 0x000fd60007ffe0ff */
[----:B------:R-:W-:Y:S05]  /*2120*/  @P0 BRA `(.L_x_296) ;  /* 0xffffffe000ec0947 */ /* 0x000fea000383ffff */
.L_x_284:
        /* <DEDUP_REMOVED lines=14> */
[----:B------:R-:W-:Y:S02]  /*2210*/  SHF.R.S32.HI R9, RZ, 0x1f, R8 ;  /* 0x0000001fff097819 */ /* 0x000fe40000011408 */
[----:B------:R-:W-:Y:S02]  /*2220*/  IADD3 R6, P2, PT, R8, R13, RZ ;  /* 0x0000000d08067210 */ /* 0x000fe40007f5e0ff */
[----:B------:R-:W-:Y:S02]  /*2230*/  ISETP.GE.AND P0, PT, R2, UR9, PT ;  /* 0x0000000902007c0c */ /* 0x000fe4000bf06270 */
[----:B------:R-:W-:Y:S02]  /*2240*/  LEA.HI.X.SX32 R15, R13, R9, 0x1, P2 ;  /* 0x000000090d0f7211 */ /* 0x000fe400010f0eff */
[----:B------:R-:W-:-:S02]  /*2250*/  ISETP.GE.OR P4, PT, R0, UR8, P0 ;  /* 0x0000000800007c0c */ /* 0x000fc40008786670 */
[----:B--2---:R-:W-:-:S11]  /*2260*/  LEA R2, P2, R6, UR4, 0x2 ;  /* 0x0000000406027c11 */ /* 0x004fd6000f8410ff */
[----:B------:R-:W0:Y:S01]  /*2270*/  @!P4 LDC R17, c[0x0][0x3a8] ;  /* 0x0000ea00ff11cb82 */ /* 0x000e220000000800 */
[----:B---3--:R-:W-:Y:S01]  /*2280*/  @P1 FMUL R7, R3, R12 ;  /* 0x0000000c03071220 */ /* 0x008fe20000400000 */
[----:B------:R-:W-:-:S03]  /*2290*/  LEA.HI.X R3, R6, UR5, R15, 0x2, P2 ;  /* 0x0000000506037c11 */ /* 0x000fc600090f140f */
[----:B----4-:R-:W-:-:S05]  /*22a0*/  @P1 FFMA R7, R34, R14, R7 ;  /* 0x0000000e22071223 */ /* 0x010fca0000000007 */
[----:B------:R1:W-:Y:S04]  /*22b0*/  @P1 STG.E desc[UR12][R4.64], R7 ;  /* 0x0000000704001986 */ /* 0x0003e8000c10190c */
[----:B------:R-:W0:Y:S01]  /*22c0*/  @!P4 LDG.E R6, desc[UR12][R2.64+0x4] ;  /* 0x0000040c0206c981 */ /* 0x000e22000c1e1900 */
[C---:B------:R-:W-:Y:S02]  /*22d0*/  IADD3 R12, PT, PT, R8.reuse, 0x2, RZ ;  /* 0x00000002080c7810 */ /* 0x040fe40007ffe0ff */
[----:B------:R-:W-:Y:S02]  /*22e0*/  IADD3 R14, PT, PT, R8, 0x3, RZ ;  /* 0x00000003080e7810 */ /* 0x000fe40007ffe0ff */
[----:B------:R-:W-:Y:S02]  /*22f0*/  ISETP.GE.AND P2, PT, R12, UR9, PT ;  /* 0x000000090c007c0c */ /* 0x000fe4000bf46270 */
[----:B------:R-:W-:Y:S01]  /*2300*/  ISETP.GE.AND P1, PT, R14, UR9, PT ;  /* 0x000000090e007c0c */ /* 0x000fe2000bf26270 */
[----:B-1----:R-:W1:Y:S01]  /*2310*/  @!P4 LDC R4, c[0x0][0x3a4] ;  /* 0x0000e900ff04cb82 */ /* 0x002e620000000800 */
[----:B------:R-:W-:-:S02]  /*2320*/  ISETP.GE.OR P5, PT, R0, UR8, P2 ;  /* 0x0000000800007c0c */ /* 0x000fc400097a6670 */
[----:B------:R-:W-:-:S11]  /*2330*/  ISETP.GE.OR P6, PT, R0, UR8, P1 ;  /* 0x0000000800007c0c */ /* 0x000fd60008fc6670 */
[----:B------:R-:W2:Y:S01]  /*2340*/  @!P5 LDG.E R14, desc[UR12][R2.64+0x8] ;  /* 0x0000080c020ed981 */ /* 0x000ea2000c1e1900 */
[----:B------:R-:W-:Y:S01]  /*2350*/  ISETP.GE.AND P3, PT, R8, UR9, PT ;  /* 0x0000000908007c0c */ /* 0x000fe2000bf66270 */
[----:B------:R-:W2:Y:S02]  /*2360*/  @!P5 LDC R7, c[0x0][0x3a8] ;  /* 0x0000ea00ff07db82 */ /* 0x000ea40000000800 */
[----:B------:R-:W3:Y:S01]  /*2370*/  @!P6 LDG.E R15, desc[UR12][R2.64+0xc] ;  /* 0x00000c0c020fe981 */ /* 0x000ee2000c1e1900 */
[----:B------:R-:W-:Y:S01]  /*2380*/  IADD3 R12, PT, PT, R0, 0x1, RZ ;  /* 0x00000001000c7810 */ /* 0x000fe20007ffe0ff */
[----:B------:R-:W-:-:S04]  /*2390*/  VIADD R13, R13, UR9 ;  /* 0x000000090d0d7c36 */ /* 0x000fc80008000000 */
[----:B------:R-:W4:Y:S08]  /*23a0*/  @!P5 LDC R16, c[0x0][0x3a4] ;  /* 0x0000e900ff10db82 */ /* 0x000f300000000800 */
[----:B------:R-:W5:Y:S01]  /*23b0*/  @!P6 LDC R18, c[0x0][0x3a4] ;  /* 0x0000e900ff12eb82 */ /* 0x000f620000000800 */
[----:B0-----:R-:W-:-:S04]  /*23c0*/  @!P4 FMUL R6, R6, R17 ;  /* 0x000000110606c220 */ /* 0x001fc80000400000 */
[----:B-1----:R-:W-:-:S03]  /*23d0*/  @!P4 FFMA R35, R35, R4, R6 ;  /* 0x000000042323c223 */ /* 0x002fc60000000006 */
[----:B------:R-:W3:Y:S02]  /*23e0*/  @!P6 LDC R6, c[0x0][0x3a8] ;  /* 0x0000ea00ff06eb82 */ /* 0x000ee40000000800 */
[----:B------:R-:W-:Y:S01]  /*23f0*/  @!P4 STG.E desc[UR12][R2.64+0x4], R35 ;  /* 0x000004230200c986 */ /* 0x000fe2000c10190c */
[----:B------:R-:W-:Y:S01]  /*2400*/  ISETP.GE.OR P4, PT, R12, UR8, P3 ;  /* 0x000000080c007c0c */ /* 0x000fe20009f86670 */
[----:B--2---:R-:W-:-:S12]  /*2410*/  @!P5 FMUL R7, R14, R7 ;  /* 0x000000070e07d220 */ /* 0x004fd80000400000 */
[----:B------:R-:W0:Y:S01]  /*2420*/  @!P4 LDC.64 R4, c[0x0][0x390] ;  /* 0x0000e400ff04cb82 */ /* 0x000e220000000a00 */
[----:B------:R-:W-:Y:S01]  /*2430*/  @!P4 IADD3 R17, PT, PT, R8, R13, RZ ;  /* 0x0000000d0811c210 */ /* 0x000fe20007ffe0ff */
[----:B---3--:R-:W-:Y:S01]  /*2440*/  @!P6 FMUL R6, R15, R6 ;  /* 0x000000060f06e220 */ /* 0x008fe20000400000 */
[----:B----4-:R-:W-:-:S05]  /*2450*/  @!P5 FFMA R15, R36, R16, R7 ;  /* 0x00000010240fd223 */ /* 0x010fca0000000007 */
[----:B------:R-:W1:Y:S01]  /*2460*/  @!P4 LDC R16, c[0x0][0x3a8] ;  /* 0x0000ea00ff10cb82 */ /* 0x000e620000000800 */
[----:B-----5:R-:W-:Y:S01]  /*2470*/  @!P6 FFMA R39, R39, R18, R6 ;  /* 0x000000122727e223 */ /* 0x020fe20000000006 */
[----:B------:R-:W-:Y:S04]  /*2480*/  @!P5 STG.E desc[UR12][R2.64+0x8], R15 ;  /* 0x0000080f0200d986 */ /* 0x000fe8000c10190c */
[----:B------:R2:W-:Y:S02]  /*2490*/  @!P6 STG.E desc[UR12][R2.64+0xc], R39 ;  /* 0x00000c270200e986 */ /* 0x0005e4000c10190c */
[----:B------:R-:W3:Y:S01]  /*24a0*/  @!P4 LDC R18, c[0x0][0x3a4] ;  /* 0x0000e900ff12cb82 */ /* 0x000ee20000000800 */
[----:B0-----:R-:W-:-:S05]  /*24b0*/  @!P4 IMAD.WIDE R4, R17, 0x4, R4 ;  /* 0x000000041104c825 */ /* 0x001fca00078e0204 */
[----:B------:R-:W1:Y:S01]  /*24c0*/  @!P4 LDG.E R7, desc[UR12][R4.64] ;  /* 0x0000000c0407c981 */ /* 0x000e62000c1e1900 */
        /* <DEDUP_REMOVED lines=19> */
[----:B------:R-:W1:Y:S01]  /*2600*/  @!P6 LDC R4, c[0x0][0x3a4] ;  /* 0x0000e900ff04eb82 */ /* 0x000e620000000800 */
[----:B0-----:R-:W-:-:S04]  /*2610*/  @!P5 FMUL R2, R2, R3 ;  /* 0x000000030202d220 */ /* 0x001fc80000400000 */
[----:B--2---:R-:W-:-:S03]  /*2620*/  @!P5 FFMA R41, R41, R15, R2 ;  /* 0x0000000f2929d223 */ /* 0x004fc60000000002 */
[----:B------:R-:W0:Y:S02]  /*2630*/  @!P4 LDC R15, c[0x0][0x3a4] ;  /* 0x0000e900ff0fcb82 */ /* 0x000e240000000800 */
[----:B------:R-:W-:Y:S01]  /*2640*/  @!P5 STG.E desc[UR12][R6.64+0x4], R41 ;  /* 0x000004290600d986 */ /* 0x000fe2000c10190c */
[----:B------:R-:W-:Y:S01]  /*2650*/  ISETP.GE.OR P5, PT, R16, UR8, P3 ;  /* 0x0000000810007c0c */ /* 0x000fe20009fa6670 */
[----:B---3--:R-:W-:Y:S01]  /*2660*/  @!P4 FMUL R5, R12, R5 ;  /* 0x000000050c05c220 */ /* 0x008fe20000400000 */
[----:B----4-:R-:W-:-:S04]  /*2670*/  @!P6 FMUL R14, R14, R17 ;  /* 0x000000110e0ee220 */ /* 0x010fc80000400000 */
[----:B-1----:R-:W-:-:S07]  /*2680*/  @!P6 FFMA R45, R45, R4, R14 ;  /* 0x000000042d2de223 */ /* 0x002fce000000000e */
[----:B------:R-:W1:Y:S01]  /*2690*/  @!P5 LDC.64 R2, c[0x0][0x390] ;  /* 0x0000e400ff02db82 */ /* 0x000e620000000a00 */
[----:B------:R-:W-:Y:S01]  /*26a0*/  @!P5 IMAD.IADD R17, R8, 0x1, R13 ;  /* 0x000000010811d824 */ /* 0x000fe200078e020d */
[----:B------:R-:W-:Y:S01]  /*26b0*/  @!P6 STG.E desc[UR12][R6.64+0xc], R45 ;  /* 0x00000c2d0600e986 */ /* 0x000fe2000c10190c */
[----:B0-----:R-:W-:-:S05]  /*26c0*/  @!P4 FFMA R15, R42, R15, R5 ;  /* 0x0000000f2a0fc223 */ /* 0x001fca0000000005 */
[----:B------:R-:W0:Y:S01]  /*26d0*/  @!P5 LDC R14, c[0x0][0x3a8] ;  /* 0x0000ea00ff0edb82 */ /* 0x000e220000000800 */
[----:B------:R2:W-:Y:S07]  /*26e0*/  @!P4 STG.E desc[UR12][R6.64+0x8], R15 ;  /* 0x0000080f0600c986 */ /* 0x0005ee000c10190c */
[----:B------:R-:W3:Y:S01]  /*26f0*/  @!P5 LDC R18, c[0x0][0x3a4] ;  /* 0x0000e900ff12db82 */ /* 0x000ee20000000800 */
[----:B-1----:R-:W-:-:S05]  /*2700*/  @!P5 IMAD.WIDE R4, R17, 0x4, R2 ;  /* 0x000000041104d825 */ /* 0x002fca00078e0202 */
[----:B------:R-:W0:Y:S01]  /*2710*/  @!P5 LDG.E R3, desc[UR12][R4.64] ;  /* 0x0000000c0403d981 */ /* 0x000e22000c1e1900 */
[----:B------:R-:W-:Y:S02]  /*2720*/  IADD3 R12, P6, PT, R8, R13, RZ ;  /* 0x0000000d080c7210 */ /* 0x000fe40007fde0ff */
[----:B------:R-:W-:Y:S02]  /*2730*/  ISETP.GE.OR P4, PT, R16, UR8, P0 ;  /* 0x0000000810007c0c */ /* 0x000fe40008786670 */
[----:B------:R-:W-:Y:S02]  /*2740*/  LEA.HI.X.SX32 R19, R13, R9, 0x1, P6 ;  /* 0x000000090d137211 */ /* 0x000fe400030f0eff */
[----:B------:R-:W-:-:S09]  /*2750*/  LEA R2, P6, R12, UR4, 0x2 ;  /* 0x000000040c027c11 */ /* 0x000fd2000f8c10ff */
[----:B--2---:R-:W1:Y:S01]  /*2760*/  @!P4 LDC R15, c[0x0][0x3a8] ;  /* 0x0000ea00ff0fcb82 */ /* 0x004e620000000800 */
[----:B0-----:R-:W-:Y:S01]  /*2770*/  @!P5 FMUL R17, R3, R14 ;  /* 0x0000000e0311d220 */ /* 0x001fe20000400000 */
[----:B------:R-:W-:-:S06]  /*2780*/  LEA.HI.X R3, R12, UR5, R19, 0x2, P6 ;  /* 0x000000050c037c11 */ /* 0x000fcc000b0f1413 */
[----:B------:R-:W0:Y:S01]  /*2790*/  @!P4 LDC R14, c[0x0][0x3a4] ;  /* 0x0000e900ff0ecb82 */ /* 0x000e220000000800 */
[----:B---3--:R-:W-:-:S05]  /*27a0*/  @!P5 FFMA R17, R46, R18, R17 ;  /* 0x000000122e11d223 */ /* 0x008fca0000000011 */
[----:B------:R2:W-:Y:S04]  /*27b0*/  @!P5 STG.E desc[UR12][R4.64], R17 ;  /* 0x000000110400d986 */ /* 0x0005e8000c10190c */
[----:B------:R-:W1:Y:S01]  /*27c0*/  @!P4 LDG.E R6, desc[UR12][R2.64+0x4] ;  /* 0x0000040c0206c981 */ /* 0x000e62000c1e1900 */
[C---:B------:R-:W-:Y:S02]  /*27d0*/  ISETP.GE.OR P6, PT, R16.reuse, UR8, P1 ;  /* 0x0000000810007c0c */ /* 0x040fe40008fc6670 */
[----:B------:R-:W-:-:S11]  /*27e0*/  ISETP.GE.OR P5, PT, R16, UR8, P2 ;  /* 0x0000000810007c0c */ /* 0x000fd600097a6670 */
[----:B------:R-:W3:Y:S01]  /*27f0*/  @!P6 LDG.E R12, desc[UR12][R2.64+0xc] ;  /* 0x00000c0c020ce981 */ /* 0x000ee2000c1e1900 */
[----:B--2---:R-:W3:Y:S03]  /*2800*/  @!P6 LDC R17, c[0x0][0x3a8] ;  /* 0x0000ea00ff11eb82 */ /* 0x004ee60000000800 */
[----:B------:R-:W2:Y:S05]  /*2810*/  @!P5 LDG.E R7, desc[UR12][R2.64+0x8] ;  /* 0x0000080c0207d981 */ /* 0x000eaa000c1e1900 */
[----:B------:R-:W4:Y:S01]  /*2820*/  @!P6 LDC R16, c[0x0][0x3a4] ;  /* 0x0000e900ff10eb82 */ /* 0x000f220000000800 */
[----:B------:R-:W-:Y:S01]  /*2830*/  IADD3 R13, PT, PT, R13, UR9, RZ ;  /* 0x000000090d0d7c10 */ /* 0x000fe2000fffe0ff */
[----:B-1----:R-:W-:-:S06]  /*2840*/  @!P4 FMUL R6, R6, R15 ;  /* 0x0000000f0606c220 */ /* 0x002fcc0000400000 */
[----:B------:R-:W1:Y:S01]  /*2850*/  @!P5 LDC R15, c[0x0][0x3a4] ;  /* 0x0000e900ff0fdb82 */ /* 0x000e620000000800 */
[----:B0-----:R-:W-:Y:S01]  /*2860*/  @!P4 FFMA R47, R47, R14, R6 ;  /* 0x0000000e2f2fc223 */ /* 0x001fe20000000006 */
[----:B------:R-:W-:-:S04]  /*2870*/  IADD3 R14, PT, PT, R0, 0x3, RZ ;  /* 0x00000003000e7810 */ /* 0x000fc80007ffe0ff */
[----:B------:R-:W-:Y:S01]  /*2880*/  @!P4 STG.E desc[UR12][R2.64+0x4], R47 ;  /* 0x0000042f0200c986 */ /* 0x000fe2000c10190c */
[----:B------:R-:W-:Y:S01]  /*2890*/  ISETP.GE.OR P4, PT, R14, UR8, P3 ;  /* 0x000000080e007c0c */ /* 0x000fe20009f86670 */
[----:B------:R-:W2:-:S12]  /*28a0*/  @!P5 LDC R6, c[0x0][0x3a8] ;  /* 0x0000ea00ff06db82 */ /* 0x000e980000000800 */
[----:B------:R-:W0:Y:S01]  /*28b0*/  @!P4 LDC.64 R4, c[0x0][0x390] ;  /* 0x0000e400ff04cb82 */ /* 0x000e220000000a00 */
[----:B---3--:R-:W-:Y:S01]  /*28c0*/  @!P6 FMUL R12, R12, R17 ;  /* 0x000000110c0ce220 */ /* 0x008fe20000400000 */
[----:B------:R-:W-:-:S03]  /*28d0*/  @!P4 IADD3 R17, PT, PT, R8, R13, RZ ;  /* 0x0000000d0811c210 */ /* 0x000fc60007ffe0ff */
[----:B----4-:R-:W-:-:S03]  /*28e0*/  @!P6 FFMA R49, R49, R16, R12 ;  /* 0x000000103131e223 */ /* 0x010fc6000000000c */
[----:B------:R-:W3:Y:S01]  /*28f0*/  @!P4 LDC R16, c[0x0][0x3a8] ;  /* 0x0000ea00ff10cb82 */ /* 0x000ee20000000800 */
[----:B--2---:R-:W-:-:S04]  /*2900*/  @!P5 FMUL R7, R7, R6 ;  /* 0x000000060707d220 */ /* 0x004fc80000400000 */
[----:B-1----:R-:W-:Y:S01]  /*2910*/  @!P5 FFMA R15, R48, R15, R7 ;  /* 0x0000000f300fd223 */ /* 0x002fe20000000007 */
[----:B------:R-:W-:Y:S02]  /*2920*/  @!P6 STG.E desc[UR12][R2.64+0xc], R49 ;  /* 0x00000c310200e986 */ /* 0x000fe4000c10190c */
[----:B------:R-:W1:Y:S01]  /*2930*/  @!P4 LDC R18, c[0x0][0x3a4] ;  /* 0x0000e900ff12cb82 */ /* 0x000e620000000800 */
[----:B0-----:R-:W-:Y:S01]  /*2940*/  @!P4 IMAD.WIDE R4, R17, 0x4, R4 ;  /* 0x000000041104c825 */ /* 0x001fe200078e0204 */
[----:B------:R0:W-:Y:S04]  /*2950*/  @!P5 STG.E desc[UR12][R2.64+0x8], R15 ;  /* 0x0000080f0200d986 */ /* 0x0001e8000c10190c */
[----:B------:R-:W3:Y:S01]  /*2960*/  @!P4 LDG.E R7, desc[UR12][R4.64] ;  /* 0x0000000c0407c981 */ /* 0x000ee2000c1e1900 */
[----:B------:R-:W-:-:S02]  /*2970*/  IADD3 R12, P6, PT, R8, R13, RZ ;  /* 0x0000000d080c7210 */ /* 0x000fc40007fde0ff */
[----:B------:R-:W-:Y:S02]  /*2980*/  ISETP.GE.OR P5, PT, R14, UR8, P0 ;  /* 0x000000080e007c0c */ /* 0x000fe400087a6670 */
[----:B------:R-:W-:Y:S02]  /*2990*/  LEA.HI.X.SX32 R19, R13, R9, 0x1, P6 ;  /* 0x000000090d137211 */ /* 0x000fe400030f0eff */
[----:B------:R-:W-:-:S09]  /*29a0*/  LEA R6, P6, R12, UR4, 0x2 ;  /* 0x000000040c067c11 */ /* 0x000fd2000f8c10ff */
[----:B0-----:R-:W0:Y:S08]  /*29b0*/  @!P5 LDC R3, c[0x0][0x3a8] ;  /* 0x0000ea00ff03db82 */ /* 0x001e300000000800 */
[----:B------:R-:W2:Y:S01]  /*29c0*/  @!P5 LDC R15, c[0x0][0x3a4] ;  /* 0x0000e900ff0fdb82 */ /* 0x000ea20000000800 */
[----:B---3--:R-:W-:Y:S01]  /*29d0*/  @!P4 FMUL R17, R7, R16 ;  /* 0x000000100711c220 */ /* 0x008fe20000400000 */
[----:B------:R-:W-:-:S03]  /*29e0*/  LEA.HI.X R7, R12, UR5, R19, 0x2, P6 ;  /* 0x000000050c077c11 */ /* 0x000fc6000b0f1413 */
[----:B-1----:R-:W-:-:S05]  /*29f0*/  @!P4 FFMA R17, R50, R18, R17 ;  /* 0x000000123211c223 */ /* 0x002fca0000000011 */
[----:B------:R1:W-:Y:S04]  /*2a00*/  @!P4 STG.E desc[UR12][R4.64], R17 ;  /* 0x000000110400c986 */ /* 0x0003e8000c10190c */
[----:B------:R-:W0:Y:S01]  /*2a10*/  @!P5 LDG.E R2, desc[UR12][R6.64+0x4] ;  /* 0x0000040c0602d981 */ /* 0x000e22000c1e1900 */
[C---:B------:R-:W-:Y:S02]  /*2a20*/  ISETP.GE.OR P6, PT, R14.reuse, UR8, P1 ;  /* 0x000000080e007c0c */ /* 0x040fe40008fc6670 */
[----:B------:R-:W-:-:S11]  /*2a30*/  ISETP.GE.OR P4, PT, R14, UR8, P2 ;  /* 0x000000080e007c0c */ /* 0x000fd60009786670 */
[----:B------:R-:W3:Y:S01]  /*2a40*/  @!P6 LDG.E R14, desc[UR12][R6.64+0xc] ;  /* 0x00000c0c060ee981 */ /* 0x000ee2000c1e1900 */
[----:B------:R-:W-:Y:S01]  /*2a50*/  VIADD R16, R0, 0x4 ;  /* 0x0000000400107836 */ /* 0x000fe20000000000 */
[----:B-1----:R-:W3:Y:S02]  /*2a60*/  @!P6 LDC R17, c[0x0][0x3a8] ;  /* 0x0000ea00ff11eb82 */ /* 0x002ee40000000800 */
[----:B------:R-:W4:Y:S06]  /*2a70*/  @!P4 LDG.E R12, desc[UR12][R6.64+0x8] ;  /* 0x0000080c060cc981 */ /* 0x000f2c000c1e1900 */
[----:B------:R-:W4:Y:S08]  /*2a80*/  @!P4 LDC R5, c[0x0][0x3a8] ;  /* 0x0000ea00ff05cb82 */ /* 0x000f300000000800 */
[----:B------:R-:W1:Y:S01]  /*2a90*/  @!P6 LDC R4, c[0x0][0x3a4] ;  /* 0x0000e900ff04eb82 */ /* 0x000e620000000800 */
[----:B------:R-:W-:Y:S01]  /*2aa0*/  IADD3 R13, PT, PT, R13, UR9, RZ ;  /* 0x000000090d0d7c10 */ /* 0x000fe2000fffe0ff */
[----:B0-----:R-:W-:-:S04]  /*2ab0*/  @!P5 FMUL R2, R2, R3 ;  /* 0x000000030202d220 */ /* 0x001fc80000400000 */
[----:B--2---:R-:W-:Y:S02]  /*2ac0*/  @!P5 FFMA R51, R51, R15, R2 ;  /* 0x0000000f3333d223 */ /* 0x004fe40000000002 */
[----:B------:R-:W0:Y:S03]  /*2ad0*/  @!P4 LDC R15, c[0x0][0x3a4] ;  /* 0x0000e900ff0fcb82 */ /* 0x000e260000000800 */
[----:B------:R-:W-:Y:S01]  /*2ae0*/  @!P5 STG.E desc[UR12][R6.64+0x4], R51 ;  /* 0x000004330600d986 */ /* 0x000fe2000c10190c */
[----:B------:R-:W-:-:S13]  /*2af0*/  ISETP.GE.OR P5, PT, R16, UR8, P3 ;  /* 0x0000000810007c0c */ /* 0x000fda0009fa6670 */
[----:B------:R-:W2:Y:S01]  /*2b00*/  @!P5 LDC.64 R2, c[0x0][0x390] ;  /* 0x0000e400ff02db82 */ /* 0x000ea20000000a00 */
[----:B---3--:R-:W-:Y:S01]  /*2b10*/  @!P6 FMUL R14, R14, R17 ;  /* 0x000000110e0ee220 */ /* 0x008fe20000400000 */
[----:B----4-:R-:W-:Y:S01]  /*2b20*/  @!P4 FMUL R5, R12, R5 ;  /* 0x000000050c05c220 */ /* 0x010fe20000400000 */
[----:B------:R-:W-:Y:S02]  /*2b30*/  @!P5 IADD3 R17, PT, PT, R8, R13, RZ ;  /* 0x0000000d0811d210 */ /* 0x000fe40007ffe0ff */
[----:B-1----:R-:W-:Y:S01]  /*2b40*/  @!P6 FFMA R53, R53, R4, R14 ;  /* 0x000000043535e223 */ /* 0x002fe2000000000e */
[----:B0-----:R-:W-:Y:S02]  /*2b50*/  @!P4 FFMA R15, R52, R15, R5 ;  /* 0x0000000f340fc223 */ /* 0x001fe40000000005 */
[----:B------:R-:W0:Y:S02]  /*2b60*/  @!P5 LDC R14, c[0x0][0x3a8] ;  /* 0x0000ea00ff0edb82 */ /* 0x000e240000000800 */
[----:B------:R-:W-:Y:S04]  /*2b70*/  @!P6 STG.E desc[UR12][R6.64+0xc], R53 ;  /* 0x00000c350600e986 */ /* 0x000fe8000c10190c */
[----:B------:R1:W-:Y:S02]  /*2b80*/  @!P4 STG.E desc[UR12][R6.64+0x8], R15 ;  /* 0x0000080f0600c986 */ /* 0x0003e4000c10190c */
[----:B------:R-:W3:Y:S01]  /*2b90*/  @!P5 LDC R18, c[0x0][0x3a4] ;  /* 0x0000e900ff12db82 */ /* 0x000ee20000000800 */
[----:B--2---:R-:W-:-:S05]  /*2ba0*/  @!P5 IMAD.WIDE R4, R17, 0x4, R2 ;  /* 0x000000041104d825 */ /* 0x004fca00078e0202 */
[----:B------:R-:W0:Y:S01]  /*2bb0*/  @!P5 LDG.E R3, desc[UR12][R4.64] ;  /* 0x0000000c0403d981 */ /* 0x000e22000c1e1900 */
[----:B------:R-:W-:Y:S02]  /*2bc0*/  IADD3 R12, P6, PT, R8, R13, RZ ;  /* 0x0000000d080c7210 */ /* 0x000fe40007fde0ff */
[----:B------:R-:W-:Y:S02]  /*2bd0*/  ISETP.GE.OR P4, PT, R16, UR8, P0 ;  /* 0x0000000810007c0c */ /* 0x000fe40008786670 */
[----:B------:R-:W-:Y:S02]  /*2be0*/  LEA.HI.X.SX32 R19, R13, R9, 0x1, P6 ;  /* 0x000000090d137211 */ /* 0x000fe400030f0eff */
[----:B------:R-:W-:-:S09]  /*2bf0*/  LEA R2, P6, R12, UR4, 0x2 ;  /* 0x000000040c027c11 */ /* 0x000fd2000f8c10ff */
[----:B-1----:R-:W1:Y:S01]  /*2c00*/  @!P4 LDC R15, c[0x0][0x3a8] ;  /* 0x0000ea00ff0fcb82 */ /* 0x002e620000000800 */
        /* <DEDUP_REMOVED lines=9> */
[----:B------:R-:W4:Y:S03]  /*2ca0*/  @!P5 LDC R16, c[0x0][0x3a4] ;  /* 0x0000e900ff10db82 */ /* 0x000f260000000800 */
[----:B------:R-:W5:Y:S05]  /*2cb0*/  @!P6 LDG.E R12, desc[UR12][R2.64+0xc] ;  /* 0x00000c0c020ce981 */ /* 0x000f6a000c1e1900 */
[----:B------:R-:W4:Y:S01]  /*2cc0*/  @!P6 LDC R18, c[0x0][0x3a4] ;  /* 0x0000e900ff12eb82 */ /* 0x000f220000000800 */
[----:B--2---:R-:W-:-:S02]  /*2cd0*/  VIADD R17, R13, UR9 ;  /* 0x000000090d117c36 */ /* 0x004fc40008000000 */
[----:B-1----:R-:W-:-:S05]  /*2ce0*/  @!P4 FMUL R6, R6, R15 ;  /* 0x0000000f0606c220 */ /* 0x002fca0000400000 */
[----:B------:R-:W5:Y:S01]  /*2cf0*/  @!P6 LDC R15, c[0x0][0x3a8] ;  /* 0x0000ea00ff0feb82 */ /* 0x000f620000000800 */
[----:B0-----:R-:W-:Y:S01]  /*2d00*/  @!P4 FFMA R55, R55, R14, R6 ;  /* 0x0000000e3737c223 */ /* 0x001fe20000000006 */
[----:B------:R-:W-:-:S04]  /*2d10*/  IADD3 R14, PT, PT, R0, 0x5, RZ ;  /* 0x00000005000e7810 */ /* 0x000fc80007ffe0ff */
[----:B------:R-:W-:Y:S01]  /*2d20*/  @!P4 STG.E desc[UR12][R2.64+0x4], R55 ;  /* 0x000004370200c986 */ /* 0x000fe2000c10190c */
[----:B------:R-:W-:Y:S01]  /*2d30*/  ISETP.GE.OR P4, PT, R14, UR8, P3 ;  /* 0x000000080e007c0c */ /* 0x000fe20009f86670 */
[----:B------:R-:W3:-:S12]  /*2d40*/  @!P5 LDC R6, c[0x0][0x3a8] ;  /* 0x0000ea00ff06db82 */ /* 0x000ed80000000800 */
[----:B------:R-:W0:Y:S01]  /*2d50*/  @!P4 LDC.64 R4, c[0x0][0x390] ;  /* 0x0000e400ff04cb82 */ /* 0x000e220000000a00 */
[----:B------:R-:W-:Y:S01]  /*2d60*/  @!P4 IADD3 R19, PT, PT, R8, R17, RZ ;  /* 0x000000110813c210 */ /* 0x000fe20007ffe0ff */
[----:B-----5:R-:W-:-:S04]  /*2d70*/  @!P6 FMUL R15, R12, R15 ;  /* 0x0000000f0c0fe220 */ /* 0x020fc80000400000 */
[----:B----4-:R-:W-:Y:S02]  /*2d80*/  @!P6 FFMA R15, R24, R18, R15 ;  /* 0x00000012180fe223 */ /* 0x010fe4000000000f */
[----:B------:R-:W1:Y:S01]  /*2d90*/  @!P4 LDC R12, c[0x0][0x3a8] ;  /* 0x0000ea00ff0ccb82 */ /* 0x000e620000000800 */
[----:B---3--:R-:W-:-:S04]  /*2da0*/  @!P5 FMUL R7, R7, R6 ;  /* 0x000000060707d220 */ /* 0x008fc80000400000 */
[----:B------:R-:W-:Y:S01]  /*2db0*/  @!P5 FFMA R13, R56, R16, R7 ;  /* 0x00000010380dd223 */ /* 0x000fe20000000007 */
[----:B------:R-:W-:Y:S02]  /*2dc0*/  @!P6 STG.E desc[UR12][R2.64+0xc], R15 ;  /* 0x00000c0f0200e986 */ /* 0x000fe4000c10190c */
[----:B------:R-:W2:Y:S01]  /*2dd0*/  @!P4 LDC R18, c[0x0][0x3a4] ;  /* 0x0000e900ff12cb82 */ /* 0x000ea20000000800 */
[----:B0-----:R-:W-:Y:S01]  /*2de0*/  @!P4 IMAD.WIDE R6, R19, 0x4, R4 ;  /* 0x000000041306c825 */ /* 0x001fe200078e0204 */
[----:B------:R0:W-:Y:S04]  /*2df0*/  @!P5 STG.E desc[UR12][R2.64+0x8], R13 ;  /* 0x0000080d0200d986 */ /* 0x0001e8000c10190c */
[----:B------:R-:W1:Y:S01]  /*2e00*/  @!P4 LDG.E R5, desc[UR12][R6.64] ;  /* 0x0000000c0605c981 */ /* 0x000e62000c1e1900 */
[----:B------:R-:W-:-:S02]  /*2e10*/  IADD3 R16, P6, PT, R8, R17, RZ ;  /* 0x0000001108107210 */ /* 0x000fc40007fde0ff */
[----:B------:R-:W-:Y:S02]  /*2e20*/  ISETP.GE.OR P5, PT, R14, UR8, P0 ;  /* 0x000000080e007c0c */ /* 0x000fe400087a6670 */
[----:B------:R-:W-:Y:S02]  /*2e30*/  LEA.HI.X.SX32 R19, R17, R9, 0x1, P6 ;  /* 0x0000000911137211 */ /* 0x000fe400030f0eff */
[----:B------:R-:W-:-:S09]  /*2e40*/  LEA R4, P6, R16, UR4, 0x2 ;  /* 0x0000000410047c11 */ /* 0x000fd2000f8c10ff */
[----:B0-----:R-:W0:Y:S01]  /*2e50*/  @!P5 LDC R3, c[0x0][0x3a8] ;  /* 0x0000ea00ff03db82 */ /* 0x001e220000000800 */
[----:B-1----:R-:W-:Y:S01]  /*2e60*/  @!P4 FMUL R12, R5, R12 ;  /* 0x0000000c050cc220 */ /* 0x002fe20000400000 */
[----:B------:R-:W-:-:S03]  /*2e70*/  LEA.HI.X R5, R16, UR5, R19, 0x2, P6 ;  /* 0x0000000510057c11 */ /* 0x000fc6000b0f1413 */
[----:B--2---:R-:W-:-:S05]  /*2e80*/  @!P4 FFMA R43, R43, R18, R12 ;  /* 0x000000122b2bc223 */ /* 0x004fca000000000c */
[----:B------:R1:W-:Y:S04]  /*2e90*/  @!P4 STG.E desc[UR12][R6.64], R43 ;  /* 0x0000002b0600c986 */ /* 0x0003e8000c10190c */
[----:B------:R-:W0:Y:S01]  /*2ea0*/  @!P5 LDG.E R2, desc[UR12][R4.64+0x4] ;  /* 0x0000040c0402d981 */ /* 0x000e22000c1e1900 */
[C---:B------:R-:W-:Y:S02]  /*2eb0*/  ISETP.GE.OR P4, PT, R14.reuse, UR8, P2 ;  /* 0x000000080e007c0c */ /* 0x040fe40009786670 */
[----:B------:R-:W-:Y:S02]  /*2ec0*/  ISETP.GE.OR P6, PT, R14, UR8, P1 ;  /* 0x000000080e007c0c */ /* 0x000fe40008fc6670 */
[----:B------:R-:W2:Y:S09]  /*2ed0*/  @!P5 LDC R14, c[0x0][0x3a4] ;  /* 0x0000e900ff0edb82 */ /* 0x000eb20000000800 */
[----:B------:R-:W3:Y:S01]  /*2ee0*/  @!P4 LDG.E R12, desc[UR12][R4.64+0x8] ;  /* 0x0000080c040cc981 */ /* 0x000ee2000c1e1900 */
[----:B------:R-:W3:Y:S03]  /*2ef0*/  @!P4 LDC R15, c[0x0][0x3a8] ;  /* 0x0000ea00ff0fcb82 */ /* 0x000ee60000000800 */
[----:B------:R-:W4:Y:S05]  /*2f00*/  @!P6 LDG.E R13, desc[UR12][R4.64+0xc] ;  /* 0x00000c0c040de981 */ /* 0x000f2a000c1e1900 */
[----:B------:R-:W5:Y:S01]  /*2f10*/  @!P6 LDC R16, c[0x0][0x3a4] ;  /* 0x0000e900ff10eb82 */ /* 0x000f620000000800 */
[----:B------:R-:W-:Y:S01]  /*2f20*/  IADD3 R17, PT, PT, R17, UR9, RZ ;  /* 0x0000000911117c10 */ /* 0x000fe2000fffe0ff */
[----:B0-----:R-:W-:-:S06]  /*2f30*/  @!P5 FMUL R3, R2, R3 ;  /* 0x000000030203d220 */ /* 0x001fcc0000400000 */
[----:B------:R-:W0:Y:S01]  /*2f40*/  @!P4 LDC R2, c[0x0][0x3a4] ;  /* 0x0000e900ff02cb82 */ /* 0x000e220000000800 */
[----:B--2---:R-:W-:Y:S01]  /*2f50*/  @!P5 FFMA R3, R10, R14, R3 ;  /* 0x0000000e0a03d223 */ /* 0x004fe20000000003 */
[----:B------:R-:W-:-:S04]  /*2f60*/  IADD3 R10, PT, PT, R0, 0x6, RZ ;  /* 0x00000006000a7810 */ /* 0x000fc80007ffe0ff */
[----:B------:R2:W-:Y:S01]  /*2f70*/  @!P5 STG.E desc[UR12][R4.64+0x4], R3 ;  /* 0x000004030400d986 */ /* 0x0005e2000c10190c */
[----:B------:R-:W-:Y:S01]  /*2f80*/  ISETP.GE.OR P5, PT, R10, UR8, P3 ;  /* 0x000000080a007c0c */ /* 0x000fe20009fa6670 */
[----:B------:R-:W4:-:S12]  /*2f90*/  @!P6 LDC R14, c[0x0][0x3a8] ;  /* 0x0000ea00ff0eeb82 */ /* 0x000f180000000800 */
[----:B-1----:R-:W1:Y:S01]  /*2fa0*/  @!P5 LDC.64 R6, c[0x0][0x390] ;  /* 0x0000e400ff06db82 */ /* 0x002e620000000a00 */
[----:B---3--:R-:W-:Y:S01]  /*2fb0*/  @!P4 FMUL R12, R12, R15 ;  /* 0x0000000f0c0cc220 */ /* 0x008fe20000400000 */
[----:B------:R-:W-:-:S03]  /*2fc0*/  @!P5 IMAD.IADD R15, R8, 0x1, R17 ;  /* 0x00000001080fd824 */ /* 0x000fc600078e0211 */
[----:B0-----:R-:W-:Y:S01]  /*2fd0*/  @!P4 FFMA R11, R11, R2, R12 ;  /* 0x000000020b0bc223 */ /* 0x001fe2000000000c */
[----:B----4-:R-:W-:-:S04]  /*2fe0*/  @!P6 FMUL R13, R13, R14 ;  /* 0x0000000e0d0de220 */ /* 0x010fc80000400000 */
[----:B-----5:R-:W-:Y:S01]  /*2ff0*/  @!P6 FFMA R13, R28, R16, R13 ;  /* 0x000000101c0de223 */ /* 0x020fe2000000000d */
[----:B------:R-:W-:Y:S01]  /*3000*/  @!P4 STG.E desc[UR12][R4.64+0x8], R11 ;  /* 0x0000080b0400c986 */ /* 0x000fe2000c10190c */
[----:B------:R-:W0:Y:S01]  /*3010*/  @!P5 LDC R16, c[0x0][0x3a4] ;  /* 0x0000e900ff10db82 */ /* 0x000e220000000800 */
[----:B-1----:R-:W-:Y:S02]  /*3020*/  @!P5 IMAD.WIDE R6, R15, 0x4, R6 ;  /* 0x000000040f06d825 */ /* 0x002fe400078e0206 */
[----:B------:R1:W-:Y:S05]  /*3030*/  @!P6 STG.E desc[UR12][R4.64+0xc], R13 ;  /* 0x00000c0d0400e986 */ /* 0x0003ea000c10190c */
[----:B------:R-:W3:Y:S01]  /*3040*/  @!P5 LDC R15, c[0x0][0x3a8] ;  /* 0x0000ea00ff0fdb82 */ /* 0x000ee20000000800 */
[----:B------:R-:W3:Y:S01]  /*3050*/  @!P5 LDG.E R2, desc[UR12][R6.64] ;  /* 0x0000000c0602d981 */ /* 0x000ee2000c1e1900 */
[----:B--2---:R-:W-:-:S04]  /*3060*/  IADD3 R3, P4, PT, R8, R17, RZ ;  /* 0x0000001108037210 */ /* 0x004fc80007f9e0ff */
[----:B------:R-:W-:Y:S02]  /*3070*/  LEA.HI.X.SX32 R14, R17, R9, 0x1, P4 ;  /* 0x00000009110e7211 */ /* 0x000fe400020f0eff */
[----:B------:R-:W-:Y:S02]  /*3080*/  ISETP.GE.OR P4, PT, R10, UR8, P0 ;  /* 0x000000080a007c0c */ /* 0x000fe40008786670 */
[----:B-1----:R-:W-:Y:S01]  /*3090*/  IADD3 R13, PT, PT, R0, 0x7, RZ ;  /* 0x00000007000d7810 */ /* 0x002fe20007ffe0ff */
[----:B---3--:R-:W-:Y:S01]  /*30a0*/  @!P5 FMUL R12, R2, R15 ;  /* 0x0000000f020cd220 */ /* 0x008fe20000400000 */
[----:B------:R-:W-:-:S09]  /*30b0*/  LEA R2, P6, R3, UR4, 0x2 ;  /* 0x0000000403027c11 */ /* 0x000fd2000f8c10ff */
[----:B------:R-:W1:Y:S01]  /*30c0*/  @!P4 LDC R15, c[0x0][0x3a8] ;  /* 0x0000ea00ff0fcb82 */ /* 0x000e620000000800 */
[----:B0-----:R-:W-:Y:S01]  /*30d0*/  @!P5 FFMA R29, R29, R16, R12 ;  /* 0x000000101d1dd223 */ /* 0x001fe2000000000c */
[----:B------:R-:W-:Y:S02]  /*30e0*/  LEA.HI.X R3, R3, UR5, R14, 0x2, P6 ;  /* 0x0000000503037c11 */ /* 0x000fe4000b0f140e */
[C---:B------:R-:W-:Y:S02]  /*30f0*/  ISETP.GE.OR P6, PT, R10.reuse, UR8, P1 ;  /* 0x000000080a007c0c */ /* 0x040fe40008fc6670 */
[----:B------:R0:W-:Y:S01]  /*3100*/  @!P5 STG.E desc[UR12][R6.64], R29 ;  /* 0x0000001d0600d986 */ /* 0x0001e2000c10190c */
[----:B------:R-:W-:-:S03]  /*3110*/  ISETP.GE.OR P5, PT, R10, UR8, P2 ;  /* 0x000000080a007c0c */ /* 0x000fc600097a6670 */
[----:B------:R-:W1:Y:S07]  /*3120*/  @!P4 LDG.E R10, desc[UR12][R2.64+0x4] ;  /* 0x0000040c020ac981 */ /* 0x000e6e000c1e1900 */
[----:B------:R-:W2:Y:S01]  /*3130*/  @!P6 LDG.E R12, desc[UR12][R2.64+0xc] ;  /* 0x00000c0c020ce981 */ /* 0x000ea2000c1e1900 */
[----:B------:R-:W-:Y:S01]  /*3140*/  ISETP.GE.OR P3, PT, R13, UR8, P3 ;  /* 0x000000080d007c0c */ /* 0x000fe20009f66670 */
[----:B------:R-:W2:Y:S02]  /*3150*/  @!P6 LDC R19, c[0x0][0x3a8] ;  /* 0x0000ea00ff13eb82 */ /* 0x000ea40000000800 */
[----:B------:R-:W3:Y:S06]  /*3160*/  @!P5 LDG.E R11, desc[UR12][R2.64+0x8] ;  /* 0x0000080c020bd981 */ /* 0x000eec000c1e1900 */
[----:B------:R-:W3:Y:S08]  /*3170*/  @!P5 LDC R0, c[0x0][0x3a8] ;  /* 0x0000ea00ff00db82 */ /* 0x000ef00000000800 */
[----:B0-----:R-:W0:Y:S08]  /*3180*/  @!P4 LDC R6, c[0x0][0x3a4] ;  /* 0x0000e900ff06cb82 */ /* 0x001e300000000800 */
[----:B------:R-:W4:Y:S08]  /*3190*/  @!P5 LDC R14, c[0x0][0x3a4] ;  /* 0x0000e900ff0edb82 */ /* 0x000f300000000800 */
[----:B------:R-:W5:Y:S08]  /*31a0*/  @!P6 LDC R16, c[0x0][0x3a4] ;  /* 0x0000e900ff10eb82 */ /* 0x000f700000000800 */
[----:B------:R-:W4:Y:S01]  /*31b0*/  @!P3 LDC.64 R4, c[0x0][0x390] ;  /* 0x0000e400ff04bb82 */ /* 0x000f220000000a00 */
[----:B------:R-:W-:Y:S01]  /*31c0*/  IADD3 R17, PT, PT, R17, UR9, RZ ;  /* 0x0000000911117c10 */ /* 0x000fe2000fffe0ff */
[----:B-1----:R-:W-:-:S03]  /*31d0*/  @!P4 FMUL R7, R10, R15 ;  /* 0x0000000f0a07c220 */ /* 0x002fc60000400000 */
[----:B------:R-:W-:-:S03]  /*31e0*/  @!P3 IADD3 R15, PT, PT, R8, R17, RZ ;  /* 0x00000011080fb210 */ /* 0x000fc60007ffe0ff */
[----:B------:R-:W1:Y:S01]  /*31f0*/  @!P3 LDC R10, c[0x0][0x3a4] ;  /* 0x0000e900ff0abb82 */ /* 0x000e620000000800 */
[----:B--2---:R-:W-:Y:S01]  /*3200*/  @!P6 FMUL R12, R12, R19 ;  /* 0x000000130c0ce220 */ /* 0x004fe20000400000 */
[----:B---3--:R-:W-:Y:S01]  /*3210*/  @!P5 FMUL R0, R11, R0 ;  /* 0x000000000b00d220 */ /* 0x008fe20000400000 */
[----:B0-----:R-:W-:Y:S02]  /*3220*/  @!P4 FFMA R11, R30, R6, R7 ;  /* 0x000000061e0bc223 */ /* 0x001fe40000000007 */
[----:B-----5:R-:W-:Y:S01]  /*3230*/  @!P6 FFMA R33, R33, R16, R12 ;  /* 0x000000102121e223 */ /* 0x020fe2000000000c */
[----:B----4-:R-:W-:-:S04]  /*3240*/  @!P3 IMAD.WIDE R4, R15, 0x4, R4 ;  /* 0x000000040f04b825 */ /* 0x010fc800078e0204 */
[----:B------:R-:W-:Y:S01]  /*3250*/  @!P5 FFMA R31, R31, R14, R0 ;  /* 0x0000000e1f1fd223 */ /* 0x000fe20000000000 */
[----:B------:R-:W0:Y:S01]  /*3260*/  @!P3 LDC R7, c[0x0][0x3a8] ;  /* 0x0000ea00ff07bb82 */ /* 0x000e220000000800 */
[----:B------:R-:W-:Y:S04]  /*3270*/  @!P4 STG.E desc[UR12][R2.64+0x4], R11 ;  /* 0x0000040b0200c986 */ /* 0x000fe8000c10190c */
[----:B------:R-:W-:Y:S04]  /*3280*/  @!P5 STG.E desc[UR12][R2.64+0x8], R31 ;  /* 0x0000081f0200d986 */ /* 0x000fe8000c10190c */
        /* <DEDUP_REMOVED lines=25> */
.L_x_298:
[----:B------:R-:W-:Y:S05]  /*3420*/  BSYNC.RECONVERGENT B0 ;  /* 0x0000000000007941 */ /* 0x000fea0003800200 */
.L_x_297:
        /* <DEDUP_REMOVED lines=9> */
.L_x_299:
        /* <DEDUP_REMOVED lines=12> */
.L_x_849:


//--------------------- .text._Z20sgemm_vectorize_smemILi128ELi64ELi32ELi4ELi8EEvPKfS1_Pfiiiff --------------------------
	.section	.text._Z20sgemm_vectorize_smemILi128ELi64ELi32ELi4ELi8EEvPKfS1_Pfiiiff,"ax",@progbits
	.align	128
        .global         _Z20sgemm_vectorize_smemILi128ELi64ELi32ELi4ELi8EEvPKfS1_Pfiiiff
        .type           _Z20sgemm_vectorize_smemILi128ELi64ELi32ELi4ELi8EEvPKfS1_Pfiiiff,@function
        .size           _Z20sgemm_vectorize_smemILi128ELi64ELi32ELi4ELi8EEvPKfS1_Pfiiiff,(.L_x_850 - _Z20sgemm_vectorize_smemILi128ELi64ELi32ELi4ELi8EEvPKfS1_Pfiiiff)
        .other          _Z20sgemm_vectorize_smemILi128ELi64ELi32ELi4ELi8EEvPKfS1_Pfiiiff,@"STO_CUDA_ENTRY STV_DEFAULT"
_Z20sgemm_vectorize_smemILi128ELi64ELi32ELi4ELi8EEvPKfS1_Pfiiiff:
.text._Z20sgemm_vectorize_smemILi128ELi64ELi32ELi4ELi8EEvPKfS1_Pfiiiff:
        /* <DEDUP_REMOVED lines=17> */
[----:B------:R-:W-:Y:S01]  /*0110*/  MOV R61, RZ ;  /* 0x000000ff003d7202 */ /* 0x000fe20000000f00 */
[----:B------:R-:W5:Y:S01]  /*0120*/  S2UR UR5, SR_CTAID.X ;  /* 0x00000000000579c3 */ /* 0x000f620000002500 */
[----:B0-----:R-:W-:Y:S01]  /*0130*/  UISETP.GE.AND UP0, UPT, UR7, -0x1e, UPT ;  /* 0xffffffe20700788c */ /* 0x001fe2000bf06270 */
[----:B------:R-:W-:Y:S01]  /*0140*/  IMAD.MOV.U32 R59, RZ, RZ, RZ ;  /* 0x000000ffff3b7224 */ /* 0x000fe200078e00ff */
[----:B------:R-:W-:-:S02]  /*0150*/  CS2R R46, SRZ ;  /* 0x00000000002e7805 */ /* 0x000fc4000001ff00 */
[----:B------:R-:W-:Y:S02]  /*0160*/  CS2R R42, SRZ ;  /* 0x00000000002a7805 */ /* 0x000fe4000001ff00 */
[----:B------:R-:W-:Y:S02]  /*0170*/  CS2R R38, SRZ ;  /* 0x0000000000267805 */ /* 0x000fe4000001ff00 */
[----:B------:R-:W-:Y:S02]  /*0180*/  MOV R55, RZ ;  /* 0x000000ff00377202 */ /* 0x000fe40000000f00 */
[----:B------:R-:W-:Y:S01]  /*0190*/  CS2R R44, SRZ ;  /* 0x00000000002c7805 */ /* 0x000fe2000001ff00 */
[----:B------:R-:W-:Y:S01]  /*01a0*/  IMAD.MOV.U32 R53, RZ, RZ, RZ ;  /* 0x000000ffff357224 */ /* 0x000fe200078e00ff */
[----:B------:R-:W-:Y:S02]  /*01b0*/  CS2R R14, SRZ ;  /* 0x00000000000e7805 */ /* 0x000fe4000001ff00 */
[----:B------:R-:W-:Y:S01]  /*01c0*/  MOV R51, RZ ;  /* 0x000000ff00337202 */ /* 0x000fe20000000f00 */
[----:B------:R-:W0:Y:S01]  /*01d0*/  LDCU.64 UR10, c[0x0][0x358] ;  /* 0x00006b00ff0a77ac */ /* 0x000e220008000a00 */
[----:B-1----:R-:W-:Y:S01]  /*01e0*/  USHF.L.U32 UR4, UR4, 0x7, URZ ;  /* 0x0000000704047899 */ /* 0x002fe200080006ff */
[----:B---3--:R-:W-:Y:S01]  /*01f0*/  IMAD R2, R2, UR6, RZ ;  /* 0x0000000602027c24 */ /* 0x008fe2000f8e02ff */
[----:B-----5:R-:W-:Y:S01]  /*0200*/  USHF.L.U32 UR5, UR5, 0x6, URZ ;  /* 0x0000000605057899 */ /* 0x020fe200080006ff */
[----:B0-2-4-:R-:W-:Y:S11]  /*0210*/  BRA.U !UP0, `(.L_x_300) ;  /* 0x0000001d08987547 */ /* 0x015ff6000b800000 */
[----:B------:R-:W0:Y:S01]  /*0220*/  I2F.U32.RP R6, R2 ;  /* 0x0000000200067306 */ /* 0x000e220000209000 */
[----:B------:R-:W-:Y:S01]  /*0230*/  IMAD R5, R0, UR6, R3 ;  /* 0x0000000600057c24 */ /* 0x000fe2000f8e0203 */
[-C--:B------:R-:W-:Y:S02]  /*0240*/  IADD3 R11, PT, PT, RZ, -R2.reuse, RZ ;  /* 0x80000002ff0b7210 */ /* 0x080fe40007ffe0ff */
[----:B------:R-:W-:Y:S02]  /*0250*/  ISETP.NE.U32.AND P2, PT, R2, RZ, PT ;  /* 0x000000ff0200720c */ /* 0x000fe40003f45070 */
[----:B------:R-:W-:Y:S02]  /*0260*/  IADD3 R7, PT, PT, R5, R2, RZ ;  /* 0x0000000205077210 */ /* 0x000fe40007ffe0ff */
[----:B------:R-:W-:Y:S02]  /*0270*/  MOV R30, RZ ;  /* 0x000000ff001e7202 */ /* 0x000fe40000000f00 */
[----:B------:R-:W-:-:S02]  /*0280*/  ISETP.GE.U32.AND P0, PT, R7, 0x400, PT ;  /* 0x000004000700780c */ /* 0x000fc40003f06070 */
[C---:B------:R-:W-:Y:S02]  /*0290*/  ISETP.GE.U32.AND P1, PT, R7.reuse, 0x200, PT ;  /* 0x000002000700780c */ /* 0x040fe40003f26070 */
[C---:B------:R-:W-:Y:S01]  /*02a0*/  VIMNMX.U32 R4, PT, PT, R7.reuse, 0x400, !PT ;  /* 0x0000040007047848 */ /* 0x040fe20007fe0000 */
[----:B0-----:R-:W0:Y:S01]  /*02b0*/  MUFU.RCP R6, R6 ;  /* 0x0000000600067308 */ /* 0x001e220000001000 */
[----:B------:R-:W-:Y:S02]  /*02c0*/  VIMNMX.U32 R16, PT, PT, R7, 0x200, !PT ;  /* 0x0000020007107848 */ /* 0x000fe40007fe0000 */
[----:B------:R-:W-:Y:S01]  /*02d0*/  SEL R18, RZ, 0x1, P1 ;  /* 0x00000001ff127807 */ /* 0x000fe20000800000 */
[----:B0-----:R-:W-:Y:S01]  /*02e0*/  VIADD R8, R6, 0xffffffe ;  /* 0x0ffffffe06087836 */ /* 0x001fe20000000000 */
[----:B------:R-:W-:-:S03]  /*02f0*/  SEL R6, RZ, 0x1, P0 ;  /* 0x00000001ff067807 */ /* 0x000fc60000000000 */
[----:B------:R0:W1:Y:S02]  /*0300*/  F2I.FTZ.U32.TRUNC.NTZ R9, R8 ;  /* 0x0000000800097305 */ /* 0x000064000021f000 */
[----:B0-----:R-:W-:Y:S02]  /*0310*/  IMAD.MOV.U32 R8, RZ, RZ, RZ ;  /* 0x000000ffff087224 */ /* 0x001fe400078e00ff */
        /* <DEDUP_REMOVED lines=12> */
[----:B------:R-:W-:Y:S02]  /*03e0*/  @P0 IMAD.IADD R9, R9, 0x1, -R2 ;  /* 0x0000000109090824 */ /* 0x000fe400078e0a02 */
[----:B------:R-:W-:Y:S02]  /*03f0*/  @P0 VIADD R4, R4, 0x1 ;  /* 0x0000000104040836 */ /* 0x000fe40000000000 */
[----:B------:R-:W-:Y:S02]  /*0400*/  @P3 IADD3 R11, PT, PT, -R2, R11, RZ ;  /* 0x0000000b020b3210 */ /* 0x000fe40007ffe1ff */
[-C--:B------:R-:W-:Y:S02]  /*0410*/  ISETP.GE.U32.AND P1, PT, R9, R2.reuse, PT ;  /* 0x000000020900720c */ /* 0x080fe40003f26070 */
[----:B------:R-:W-:Y:S02]  /*0420*/  ISETP.GE.U32.AND P4, PT, R11, R2, PT ;  /* 0x000000020b00720c */ /* 0x000fe40003f86070 */
[----:B------:R-:W-:-:S02]  /*0430*/  @P3 IADD3 R8, PT, PT, R8, 0x1, RZ ;  /* 0x0000000108083810 */ /* 0x000fc40007ffe0ff */
[----:B------:R-:W-:Y:S02]  /*0440*/  IADD3 R9, PT, PT, R2, R7, RZ ;  /* 0x0000000702097210 */ /* 0x000fe40007ffe0ff */
[----:B------:R-:W-:Y:S02]  /*0450*/  LOP3.LUT R11, RZ, R2, RZ, 0x33, !PT ;  /* 0x00000002ff0b7212 */ /* 0x000fe400078e33ff */
[C---:B------:R-:W-:Y:S02]  /*0460*/  SHF.L.U32 R16, R9.reuse, 0x2, RZ ;  /* 0x0000000209107819 */ /* 0x040fe400000006ff */
[----:B------:R-:W-:Y:S01]  /*0470*/  LEA.HI R19, R9, UR4, RZ, 0x1d ;  /* 0x0000000409137c11 */ /* 0x000fe2000f8fe8ff */
[----:B------:R-:W-:Y:S01]  /*0480*/  @P1 VIADD R4, R4, 0x1 ;  /* 0x0000000104041836 */ /* 0x000fe20000000000 */
[----:B------:R-:W-:Y:S02]  /*0490*/  LOP3.LUT R16, R16, 0x1c, RZ, 0xc0, !PT ;  /* 0x0000001c10107812 */ /* 0x000fe400078ec0ff */
[----:B------:R-:W-:-:S02]  /*04a0*/  @P4 IADD3 R8, PT, PT, R8, 0x1, RZ ;  /* 0x0000000108084810 */ /* 0x000fc40007ffe0ff */
[----:B------:R-:W-:Y:S01]  /*04b0*/  SEL R17, R11, R4, !P2 ;  /* 0x000000040b117207 */ /* 0x000fe20005000000 */
[----:B------:R-:W-:Y:S01]  /*04c0*/  IMAD R4, R19, UR7, R16 ;  /* 0x0000000713047c24 */ /* 0x000fe2000f8e0210 */
[----:B------:R-:W-:Y:S02]  /*04d0*/  SEL R11, R11, R8, !P2 ;  /* 0x000000080b0b7207 */ /* 0x000fe40005000000 */
[----:B------:R-:W-:-:S03]  /*04e0*/  IADD3 R6, PT, PT, R6, R17, RZ ;  /* 0x0000001106067210 */ /* 0x000fc60007ffe0ff */
[----:B------:R-:W-:Y:S01]  /*04f0*/  IMAD.IADD R8, R18, 0x1, R11 ;  /* 0x0000000112087824 */ /* 0x000fe200078e020b */
[----:B------:R-:W-:-:S07]  /*0500*/  MOV R11, RZ ;  /* 0x000000ff000b7202 */ /* 0x000fce0000000f00 */
.L_x_312:
[----:B------:R-:W-:Y:S01]  /*0510*/  ISETP.GT.U32.AND P0, PT, R5, 0x3ff, PT ;  /* 0x000003ff0500780c */ /* 0x000fe20003f04070 */
[----:B------:R-:W0:Y:S01]  /*0520*/  LDCU UR8, c[0x0][0x3a0] ;  /* 0x00007400ff0877ac */ /* 0x000e220008000800 */
[----:B------:R-:W-:Y:S11]  /*0530*/  BSSY.RECONVERGENT B0, `(.L_x_301) ;  /* 0x0000090000007945 */ /* 0x000ff60003800200 */
[----:B------:R-:W-:Y:S05]  /*0540*/  @P0 BRA `(.L_x_302) ;  /* 0x0000000800380947 */ /* 0x000fea0003800000 */
[----:B------:R-:W-:Y:S01]  /*0550*/  LOP3.LUT R24, R6, 0x3, RZ, 0xc0, !PT ;  /* 0x0000000306187812 */ /* 0x000fe200078ec0ff */
[----:B------:R-:W-:Y:S01]  /*0560*/  BSSY.RECONVERGENT B1, `(.L_x_303) ;  /* 0x000003c000017945 */ /* 0x000fe20003800200 */
[----:B------:R-:W-:Y:S02]  /*0570*/  IMAD.MOV.U32 R56, RZ, RZ, R5 ;  /* 0x000000ffff387224 */ /* 0x000fe400078e0005 */
        /* <DEDUP_REMOVED lines=11> */
[----:B------:R-:W1:Y:S01]  /*0630*/  S2UR UR7, SR_CgaCtaId ;  /* 0x00000000000779c3 */ /* 0x000e620000008800 */
[C---:B------:R-:W-:Y:S01]  /*0640*/  IMAD.SHL.U32 R22, R5.reuse, 0x200, RZ ;  /* 0x0000020005167824 */ /* 0x040fe200078e00ff */
[----:B------:R-:W-:Y:S01]  /*0650*/  UMOV UR6, 0x400 ;  /* 0x0000040000067882 */ /* 0x000fe20000000000 */
[----:B------:R-:W3:Y:S01]  /*0660*/  S2R R50, SR_CgaCtaId ;  /* 0x0000000000327919 */ /* 0x000ee20000008800 */
[----:B------:R-:W-:Y:S02]  /*0670*/  ISETP.NE.AND P0, PT, R24, RZ, PT ;  /* 0x000000ff1800720c */ /* 0x000fe40003f05270 */
[----:B------:R-:W-:Y:S02]  /*0680*/  LOP3.LUT R22, R22, 0xe00, RZ, 0xc0, !PT ;  /* 0x00000e0016167812 */ /* 0x000fe400078ec0ff */
[----:B------:R-:W-:Y:S02]  /*0690*/  MOV R27, 0x400 ;  /* 0x00000400001b7802 */ /* 0x000fe40000000f00 */
[----:B------:R-:W-:-:S02]  /*06a0*/  LEA.HI R22, R5, R22, RZ, 0x1d ;  /* 0x0000001605167211 */ /* 0x000fc400078fe8ff */
[----:B------:R-:W-:Y:S01]  /*06b0*/  MOV R56, R7 ;  /* 0x0000000700387202 */ /* 0x000fe20000000f00 */
[----:B-1----:R-:W-:-:S06]  /*06c0*/  ULEA UR6, UR7, UR6, 0x18 ;  /* 0x0000000607067291 */ /* 0x002fcc000f8ec0ff */
[----:B------:R-:W-:Y:S02]  /*06d0*/  LEA R25, R22, UR6, 0x2 ;  /* 0x0000000616197c11 */ /* 0x000fe4000f8e10ff */
[----:B------:R-:W-:-:S04]  /*06e0*/  SHF.L.U32 R22, R7, 0x9, RZ ;  /* 0x0000000907167819 */ /* 0x000fc800000006ff */
[----:B------:R-:W-:Y:S02]  /*06f0*/  LOP3.LUT R26, R22, 0xe00, RZ, 0xc0, !PT ;  /* 0x00000e00161a7812 */ /* 0x000fe400078ec0ff */
        /* <DEDUP_REMOVED lines=25> */
[----:B------:R-:W-:Y:S02]  /*0890*/  SHF.L.U32 R20, R9, 0x9, RZ ;  /* 0x0000000909147819 */ /* 0x000fe400000006ff */
[----:B------:R-:W-:Y:S02]  /*08a0*/  IADD3 R56, PT, PT, R2, R9, RZ ;  /* 0x0000000902387210 */ /* 0x000fe40007ffe0ff */
[----:B------:R-:W-:-:S04]  /*08b0*/  LOP3.LUT R20, R20, 0xe00, RZ, 0xc0, !PT ;  /* 0x00000e0014147812 */ /* 0x000fc800078ec0ff */
[----:B------:R-:W-:-:S05]  /*08c0*/  LEA.HI R21, R9, R20, RZ, 0x1d ;  /* 0x0000001409157211 */ /* 0x000fca00078fe8ff */
[----:B------:R-:W-:-:S05]  /*08d0*/  IMAD R21, R21, 0x4, R22 ;  /* 0x0000000415157824 */ /* 0x000fca00078e0216 */
[----:B--2---:R3:W-:Y:S04]  /*08e0*/  STS [R21], R16 ;  /* 0x0000001015007388 */ /* 0x0047e80000000800 */
[----:B------:R3:W-:Y:S04]  /*08f0*/  STS [R21+0x200], R17 ;  /* 0x0002001115007388 */ /* 0x0007e80000000800 */
[----:B------:R3:W-:Y:S04]  /*0900*/  STS [R21+0x400], R18 ;  /* 0x0004001215007388 */ /* 0x0007e80000000800 */
[----:B------:R3:W-:Y:S02]  /*0910*/  STS [R21+0x600], R19 ;  /* 0x0006001315007388 */ /* 0x0007e40000000800 */
.L_x_304:
[----:B0-----:R-:W-:Y:S05]  /*0920*/  BSYNC.RECONVERGENT B1 ;  /* 0x0000000000017941 */ /* 0x001fea0003800200 */
.L_x_303:
[----:B------:R-:W-:-:S13]  /*0930*/  ISETP.GE.U32.AND P0, PT, R6, 0x3, PT ;  /* 0x000000030600780c */ /* 0x000fda0003f06070 */
[----:B------:R-:W-:Y:S05]  /*0940*/  @!P0 BRA `(.L_x_302) ;  /* 0x0000000400388947 */ /* 0x000fea0003800000 */
[----:B-123--:R-:W0:Y:S01]  /*0950*/  S2R R17, SR_CgaCtaId ;  /* 0x0000000000117919 */ /* 0x00ee220000008800 */
[----:B------:R-:W-:Y:S01]  /*0960*/  SHF.L.U32 R54, R56, 0x2, RZ ;  /* 0x0000000238367819 */ /* 0x000fe200000006ff */
[C-C-:B------:R-:W-:Y:S01]  /*0970*/  IMAD R69, R2.reuse, 0x2, R56.reuse ;  /* 0x0000000202457824 */ /* 0x140fe200078e0238 */
[C---:B------:R-:W-:Y:S01]  /*0980*/  IADD3 R31, PT, PT, R2.reuse, R56, RZ ;  /* 0x00000038021f7210 */ /* 0x040fe20007ffe0ff */
[C---:B------:R-:W-:Y:S01]  /*0990*/  IMAD R65, R2.reuse, 0x3, R56 ;  /* 0x0000000302417824 */ /* 0x040fe200078e0238 */
[----:B------:R-:W-:Y:S01]  /*09a0*/  MOV R50, 0x400 ;  /* 0x0000040000327802 */ /* 0x000fe20000000f00 */
[C---:B------:R-:W-:Y:S01]  /*09b0*/  IMAD R67, R2.reuse, 0xc, R54 ;  /* 0x0000000c02437824 */ /* 0x040fe200078e0236 */
[----:B------:R-:W-:Y:S01]  /*09c0*/  LEA R52, R2, R54, 0x3 ;  /* 0x0000003602347211 */ /* 0x000fe200078e18ff */
[----:B------:R-:W-:Y:S01]  /*09d0*/  IMAD.SHL.U32 R63, R31, 0x4, RZ ;  /* 0x000000041f3f7824 */ /* 0x000fe200078e00ff */
[----:B0-----:R-:W-:-:S07]  /*09e0*/  LEA R50, R17, R50, 0x18 ;  /* 0x0000003211327211 */ /* 0x001fce00078ec0ff */
.L_x_305:
[----:B0-----:R-:W0:Y:S01]  /*09f0*/  LDC.64 R26, c[0x0][0x380] ;  /* 0x0000e000ff1a7b82 */ /* 0x001e220000000a00 */
[----:B------:R-:W-:Y:S02]  /*0a00*/  LOP3.LUT R16, R54, 0x1c, RZ, 0xc0, !PT ;  /* 0x0000001c36107812 */ /* 0x000fe400078ec0ff */
[----:B------:R-:W-:Y:S02]  /*0a10*/  LEA.HI R17, R56, UR4, RZ, 0x1d ;  /* 0x0000000438117c11 */ /* 0x000fe4000f8fe8ff */
[----:B------:R-:W-:-:S05]  /*0a20*/  LEA R16, R11, R16, 0x5 ;  /* 0x000000100b107211 */ /* 0x000fca00078e28ff */
[----:B------:R-:W-:-:S04]  /*0a30*/  IMAD R17, R17, UR8, R16 ;  /* 0x0000000811117c24 */ /* 0x000fc8000f8e0210 */
[----:B0-----:R-:W-:-:S06]  /*0a40*/  IMAD.WIDE R20, R17, 0x4, R26 ;  /* 0x0000000411147825 */ /* 0x001fcc00078e021a */
[----:B------:R-:W2:Y:S01]  /*0a50*/  LDG.E.128.CONSTANT R20, desc[UR10][R20.64] ;  /* 0x0000000a14147981 */ /* 0x000ea2000c1e9d00 */
[----:B------:R-:W-:-:S04]  /*0a60*/  SHF.L.U32 R16, R54, 0x7, RZ ;  /* 0x0000000736107819 */ /* 0x000fc800000006ff */
[----:B------:R-:W-:Y:S02]  /*0a70*/  LOP3.LUT R17, R16, 0xe00, RZ, 0xc0, !PT ;  /* 0x00000e0010117812 */ /* 0x000fe400078ec0ff */
[----:B------:R-:W-:Y:S02]  /*0a80*/  LOP3.LUT R16, R63, 0x1c, RZ, 0xc0, !PT ;  /* 0x0000001c3f107812 */ /* 0x000fe400078ec0ff */
[----:B------:R-:W-:Y:S02]  /*0a90*/  LEA.HI R17, R56, R17, RZ, 0x1d ;  /* 0x0000001138117211 */ /* 0x000fe400078fe8ff */
[----:B------:R-:W-:-:S03]  /*0aa0*/  LEA R16, R11, R16, 0x5 ;  /* 0x000000100b107211 */ /* 0x000fc600078e28ff */
[----:B------:R-:W-:Y:S01]  /*0ab0*/  IMAD R24, R17, 0x4, R50 ;  /* 0x0000000411187824 */ /* 0x000fe200078e0232 */
[----:B------:R-:W-:-:S05]  /*0ac0*/  LEA.HI R17, R31, UR4, RZ, 0x1d ;  /* 0x000000041f117c11 */ /* 0x000fca000f8fe8ff */
[----:B------:R-:W-:-:S04]  /*0ad0*/  IMAD R17, R17, UR8, R16 ;  /* 0x0000000811117c24 */ /* 0x000fc8000f8e0210 */
[----:B------:R-:W-:Y:S01]  /*0ae0*/  IMAD.WIDE R16, R17, 0x4, R26 ;  /* 0x0000000411107825 */ /* 0x000fe200078e021a */
[----:B------:R-:W-:-:S05]  /*0af0*/  SHF.L.U32 R25, R63, 0x7, RZ ;  /* 0x000000073f197819 */ /* 0x000fca00000006ff */
[----:B------:R-:W3:Y:S04]  /*0b00*/  LDG.E.128.CONSTANT R16, desc[UR10][R16.64] ;  /* 0x0000000a10107981 */ /* 0x000ee8000c1e9d00 */
[----:B--2---:R0:W-:Y:S04]  /*0b10*/  STS [R24], R20 ;  /* 0x0000001418007388 */ /* 0x0041e80000000800 */
[----:B------:R1:W-:Y:S01]  /*0b20*/  STS [R24+0x200], R21 ;  /* 0x0002001518007388 */ /* 0x0003e20000000800 */
[----:B0-----:R-:W-:-:S03]  /*0b30*/  LOP3.LUT R20, R25, 0xe00, RZ, 0xc0, !PT ;  /* 0x00000e0019147812 */ /* 0x001fc600078ec0ff */
[----:B------:R-:W-:Y:S01]  /*0b40*/  STS [R24+0x400], R22 ;  /* 0x0004001618007388 */ /* 0x000fe20000000800 */
[----:B-1----:R-:W-:-:S03]  /*0b50*/  LEA.HI R21, R31, R20, RZ, 0x1d ;  /* 0x000000141f157211 */ /* 0x002fc600078fe8ff */
[----:B------:R0:W-:Y:S01]  /*0b60*/  STS [R24+0x600], R23 ;  /* 0x0006001718007388 */ /* 0x0001e20000000800 */
[----:B------:R-:W-:Y:S01]  /*0b70*/  LOP3.LUT R20, R52, 0x1c, RZ, 0xc0, !PT ;  /* 0x0000001c34147812 */ /* 0x000fe200078ec0ff */
[----:B------:R-:W-:-:S03]  /*0b80*/  IMAD R58, R21, 0x4, R50 ;  /* 0x00000004153a7824 */ /* 0x000fc600078e0232 */
[----:B------:R-:W-:Y:S02]  /*0b90*/  LEA R20, R11, R20, 0x5 ;  /* 0x000000140b147211 */ /* 0x000fe400078e28ff */
[----:B------:R-:W-:Y:S02]  /*0ba0*/  LEA.HI R21, R69, UR4, RZ, 0x1d ;  /* 0x0000000445157c11 */ /* 0x000fe4000f8fe8ff */
[----:B0-----:R-:W-:Y:S02]  /*0bb0*/  LOP3.LUT R24, R67, 0x1c, RZ, 0xc0, !PT ;  /* 0x0000001c43187812 */ /* 0x001fe400078ec0ff */
[----:B------:R-:W-:Y:S02]  /*0bc0*/  LEA.HI R25, R65, UR4, RZ, 0x1d ;  /* 0x0000000441197c11 */ /* 0x000fe4000f8fe8ff */
[----:B------:R-:W-:Y:S01]  /*0bd0*/  LEA R24, R11, R24, 0x5 ;  /* 0x000000180b187211 */ /* 0x000fe200078e28ff */
[----:B------:R-:W-:-:S04]  /*0be0*/  IMAD R21, R21, UR8, R20 ;  /* 0x0000000815157c24 */ /* 0x000fc8000f8e0214 */
[----:B------:R-:W-:Y:S02]  /*0bf0*/  IMAD R25, R25, UR8, R24 ;  /* 0x0000000819197c24 */ /* 0x000fe4000f8e0218 */
[----:B------:R-:W-:-:S04]  /*0c00*/  IMAD.WIDE R20, R21, 0x4, R26 ;  /* 0x0000000415147825 */ /* 0x000fc800078e021a */
[----:B------:R-:W-:Y:S02]  /*0c10*/  IMAD.WIDE R26, R25, 0x4, R26 ;  /* 0x00000004191a7825 */ /* 0x000fe400078e021a */
[----:B------:R-:W2:Y:S04]  /*0c20*/  LDG.E.128.CONSTANT R20, desc[UR10][R20.64] ;  /* 0x0000000a14147981 */ /* 0x000ea8000c1e9d00 */
[----:B------:R-:W4:Y:S04]  /*0c30*/  LDG.E.128.CONSTANT R24, desc[UR10][R26.64] ;  /* 0x0000000a1a187981 */ /* 0x000f28000c1e9d00 */
[----:B---3--:R0:W-:Y:S02]  /*0c40*/  STS [R58], R16 ;  /* 0x000000103a007388 */ /* 0x0081e40000000800 */
[----:B0-----:R-:W-:-:S02]  /*0c50*/  IMAD.SHL.U32 R16, R52, 0x80, RZ ;  /* 0x0000008034107824 */ /* 0x001fc400078e00ff */
[----:B------:R0:W-:Y:S03]  /*0c60*/  STS [R58+0x200], R17 ;  /* 0x000200113a007388 */ /* 0x0001e60000000800 */
[----:B------:R-:W-:-:S04]  /*0c70*/  LOP3.LUT R16, R16, 0xe00, RZ, 0xc0, !PT ;  /* 0x00000e0010107812 */ /* 0x000fc800078ec0ff */
[----:B0-----:R-:W-:-:S04]  /*0c80*/  LEA.HI R17, R69, R16, RZ, 0x1d ;  /* 0x0000001045117211 */ /* 0x001fc800078fe8ff */
[----:B------:R-:W-:Y:S02]  /*0c90*/  LEA R16, R17, R50, 0x2 ;  /* 0x0000003211107211 */ /* 0x000fe400078e10ff */
[----:B------:R-:W-:Y:S01]  /*0ca0*/  SHF.L.U32 R17, R67, 0x7, RZ ;  /* 0x0000000743117819 */ /* 0x000fe200000006ff */
[----:B------:R0:W-:Y:S03]  /*0cb0*/  STS [R58+0x400], R18 ;  /* 0x000400123a007388 */ /* 0x0001e60000000800 */
[----:B0-----:R-:W-:-:S04]  /*0cc0*/  LOP3.LUT R18, R17, 0xe00, RZ, 0xc0, !PT ;  /* 0x00000e0011127812 */ /* 0x001fc800078ec0ff */
[----:B------:R-:W-:Y:S01]  /*0cd0*/  LEA.HI R17, R65, R18, RZ, 0x1d ;  /* 0x0000001241117211 */ /* 0x000fe200078fe8ff */
[----:B------:R0:W-:Y:S04]  /*0ce0*/  STS [R58+0x600], R19 ;  /* 0x000600133a007388 */ /* 0x0001e80000000800 */
[----:B------:R-:W-:Y:S01]  /*0cf0*/  IMAD R18, R17, 0x4, R50 ;  /* 0x0000000411127824 */ /* 0x000fe200078e0232 */
[----:B------:R-:W-:-:S04]  /*0d00*/  IADD3 R17, PT, PT, R2, R56, R2 ;  /* 0x0000003802117210 */ /* 0x000fc80007ffe002 */
[----:B------:R-:W-:-:S04]  /*0d10*/  IADD3 R56, PT, PT, R2, R17, R2 ;  /* 0x0000001102387210 */ /* 0x000fc80007ffe002 */
[----:B------:R-:W-:Y:S01]  /*0d20*/  ISETP.GE.U32.AND P0, PT, R56, 0x400, PT ;  /* 0x000004003800780c */ /* 0x000fe20003f06070 */
[C---:B------:R-:W-:Y:S01]  /*0d30*/  IMAD R67, R2.reuse, 0x10, R67 ;  /* 0x0000001002437824 */ /* 0x040fe200078e0243 */
[C---:B------:R-:W-:Y:S02]  /*0d40*/  LEA R52, R2.reuse, R52, 0x4 ;  /* 0x0000003402347211 */ /* 0x040fe400078e20ff */
[C---:B------:R-:W-:Y:S02]  /*0d50*/  LEA R63, R2.reuse, R63, 0x4 ;  /* 0x0000003f023f7211 */ /* 0x040fe400078e20ff */
[C---:B------:R-:W-:Y:S02]  /*0d60*/  LEA R54, R2.reuse, R54, 0x4 ;  /* 0x0000003602367211 */ /* 0x040fe400078e20ff */
[C---:B------:R-:W-:Y:S02]  /*0d70*/  LEA R69, R2.reuse, R69, 0x2 ;  /* 0x0000004502457211 */ /* 0x040fe400078e10ff */
[----:B------:R-:W-:-:S02]  /*0d80*/  LEA R31, R2, R31, 0x2 ;  /* 0x0000001f021f7211 */ /* 0x000fc400078e10ff */
[----:B------:R-:W-:Y:S01]  /*0d90*/  LEA R65, R2, R65, 0x2 ;  /* 0x0000004102417211 */ /* 0x000fe200078e10ff */
[----:B--2---:R0:W-:Y:S04]  /*0da0*/  STS [R16], R20 ;  /* 0x0000001410007388 */ /* 0x0041e80000000800 */
[----:B------:R0:W-:Y:S04]  /*0db0*/  STS [R16+0x200], R21 ;  /* 0x0002001510007388 */ /* 0x0001e80000000800 */
[----:B------:R0:W-:Y:S04]  /*0dc0*/  STS [R16+0x400], R22 ;  /* 0x0004001610007388 */ /* 0x0001e80000000800 */
[----:B------:R0:W-:Y:S04]  /*0dd0*/  STS [R16+0x600], R23 ;  /* 0x0006001710007388 */ /* 0x0001e80000000800 */
[----:B----4-:R0:W-:Y:S04]  /*0de0*/  STS [R18], R24 ;  /* 0x0000001812007388 */ /* 0x0101e80000000800 */
[----:B------:R0:W-:Y:S04]  /*0df0*/  STS [R18+0x200], R25 ;  /* 0x0002001912007388 */ /* 0x0001e80000000800 */
[----:B------:R0:W-:Y:S04]  /*0e00*/  STS [R18+0x400], R26 ;  /* 0x0004001a12007388 */ /* 0x0001e80000000800 */
[----:B------:R0:W-:Y:S01]  /*0e10*/  STS [R18+0x600], R27 ;  /* 0x0006001b12007388 */ /* 0x0001e20000000800 */
[----:B------:R-:W-:Y:S05]  /*0e20*/  @!P0 BRA `(.L_x_305) ;  /* 0xfffffff800f08947 */ /* 0x000fea000383ffff */
.L_x_302:
[----:B0-----:R-:W-:Y:S05]  /*0e30*/  BSYNC.RECONVERGENT B0 ;  /* 0x0000000000007941 */ /* 0x001fea0003800200 */
.L_x_301:
[----:B------:R-:W-:Y:S01]  /*0e40*/  ISETP.GT.U32.AND P0, PT, R5, 0x1ff, PT ;  /* 0x000001ff0500780c */ /* 0x000fe20003f04070 */
[----:B------:R-:W0:Y:S01]  /*0e50*/  LDCU UR6, c[0x0][0x39c] ;  /* 0x00007380ff0677ac */ /* 0x000e220008000800 */
[----:B------:R-:W-:Y:S11]  /*0e60*/  BSSY.RECONVERGENT B0, `(.L_x_306) ;  /* 0x000007c000007945 */ /* 0x000ff60003800200 */
[----:B------:R-:W-:Y:S05]  /*0e70*/  @P0 BRA `(.L_x_307) ;  /* 0x0000000400e80947 */ /* 0x000fea0003800000 */
[C---:B-1----:R-:W-:Y:S01]  /*0e80*/  LOP3.LUT R25, R8.reuse, 0x3, RZ, 0xc0, !PT ;  /* 0x0000000308197812 */ /* 0x042fe200078ec0ff */
[----:B------:R-:W-:Y:S01]  /*0e90*/  BSSY.RECONVERGENT B1, `(.L_x_308) ;  /* 0x0000038000017945 */ /* 0x000fe20003800200 */
[----:B------:R-:W-:Y:S01]  /*0ea0*/  ISETP.GE.U32.AND P1, PT, R8, 0x3, PT ;  /* 0x000000030800780c */ /* 0x000fe20003f26070 */
[----:B------:R-:W-:Y:S01]  /*0eb0*/  IMAD.MOV.U32 R65, RZ, RZ, R5 ;  /* 0x000000ffff417224 */ /* 0x000fe200078e0005 */
[----:B------:R-:W-:-:S13]  /*0ec0*/  ISETP.NE.AND P0, PT, R25, 0x3, PT ;  /* 0x000000031900780c */ /* 0x000fda0003f05270 */
[----:B------:R-:W-:Y:S05]  /*0ed0*/  @!P0 BRA `(.L_x_309) ;  /* 0x0000000000cc8947 */ /* 0x000fea0003800000 */
[----:B------:R-:W1:Y:S01]  /*0ee0*/  LDC R22, c[0x0][0x39c] ;  /* 0x0000e700ff167b82 */ /* 0x000e620000000800 */
[----:B--23--:R-:W-:Y:S02]  /*0ef0*/  SHF.L.U32 R16, R5, 0x2, RZ ;  /* 0x0000000205107819 */ /* 0x00cfe400000006ff */
[----:B------:R-:W-:Y:S02]  /*0f00*/  SHF.R.U32.HI R24, RZ, 0x4, R5 ;  /* 0x00000004ff187819 */ /* 0x000fe40000011605 */
[----:B------:R-:W-:Y:S02]  /*0f10*/  LOP3.LUT R16, R16, 0x3c, RZ, 0xc0, !PT ;  /* 0x0000003c10107812 */ /* 0x000fe400078ec0ff */
[----:B------:R-:W-:Y:S01]  /*0f20*/  LEA R17, R11, R24, 0x5 ;  /* 0x000000180b117211 */ /* 0x000fe200078e28ff */
[----:B------:R-:W2:Y:S01]  /*0f30*/  LDC.64 R20, c[0x0][0x388] ;  /* 0x0000e200ff147b82 */ /* 0x000ea20000000a00 */
[----:B------:R-:W-:-:S05]  /*0f40*/  IADD3 R16, PT, PT, R16, UR5, RZ ;  /* 0x0000000510107c10 */ /* 0x000fca000fffe0ff */
[----:B-1----:R-:W-:-:S04]  /*0f50*/  IMAD R17, R17, R22, R16 ;  /* 0x0000001611117224 */ /* 0x002fc800078e0210 */
[----:B--2---:R-:W-:-:S06]  /*0f60*/  IMAD.WIDE R16, R17, 0x4, R20 ;  /* 0x0000000411107825 */ /* 0x004fcc00078e0214 */
[----:B------:R-:W2:Y:S01]  /*0f70*/  LDG.E.128.CONSTANT R16, desc[UR10][R16.64] ;  /* 0x0000000a10107981 */ /* 0x000ea2000c1e9d00 */
[----:B------:R-:W-:Y:S01]  /*0f80*/  IMAD.SHL.U32 R23, R5, 0x10, RZ ;  /* 0x0000001005177824 */ /* 0x000fe200078e00ff */
[----:B------:R-:W-:Y:S01]  /*0f90*/  MOV R26, 0x400 ;  /* 0x00000400001a7802 */ /* 0x000fe20000000f00 */
[----:B------:R-:W-:Y:S01]  /*0fa0*/  IMAD.MOV.U32 R65, RZ, RZ, R7 ;  /* 0x000000ffff417224 */ /* 0x000fe200078e0007 */
[----:B------:R-:W1:Y:S01]  /*0fb0*/  S2R R27, SR_CgaCtaId ;  /* 0x00000000001b7919 */ /* 0x000e620000008800 */
[----:B------:R-:W-:Y:S02]  /*0fc0*/  ISETP.NE.AND P0, PT, R25, RZ, PT ;  /* 0x000000ff1900720c */ /* 0x000fe40003f05270 */
[----:B------:R-:W-:Y:S02]  /*0fd0*/  LOP3.LUT R23, R23, 0xf0, RZ, 0xc0, !PT ;  /* 0x000000f017177812 */ /* 0x000fe400078ec0ff */
[----:B------:R-:W-:Y:S02]  /*0fe0*/  IADD3 R26, PT, PT, R26, 0x4000, RZ ;  /* 0x000040001a1a7810 */ /* 0x000fe40007ffe0ff */
[----:B------:R-:W-:-:S02]  /*0ff0*/  LEA R23, R24, R23, 0x8 ;  /* 0x0000001718177211 */ /* 0x000fc400078e40ff */
[----:B-1----:R-:W-:-:S04]  /*1000*/  LEA R24, R27, R26, 0x18 ;  /* 0x0000001a1b187211 */ /* 0x002fc800078ec0ff */
[----:B------:R-:W-:-:S05]  /*1010*/  IADD3 R23, PT, PT, R23, R24, RZ ;  /* 0x0000001817177210 */ /* 0x000fca0007ffe0ff */
[----:B--2---:R1:W-:Y:S01]  /*1020*/  STS.128 [R23], R16 ;  /* 0x0000001017007388 */ /* 0x0043e20000000c00 */
[----:B------:R-:W-:Y:S05]  /*1030*/  @!P0 BRA `(.L_x_309) ;  /* 0x0000000000748947 */ /* 0x000fea0003800000 */
[----:B------:R-:W-:Y:S02]  /*1040*/  ISETP.NE.AND P0, PT, R25, 0x1, PT ;  /* 0x000000011900780c */ /* 0x000fe40003f05270 */
[----:B-1----:R-:W-:Y:S02]  /*1050*/  SHF.L.U32 R16, R7, 0x2, RZ ;  /* 0x0000000207107819 */ /* 0x002fe400000006ff */
[----:B------:R-:W-:Y:S02]  /*1060*/  SHF.R.U32.HI R50, RZ, 0x4, R7 ;  /* 0x00000004ff327819 */ /* 0x000fe40000011607 */
[----:B------:R-:W-:Y:S02]  /*1070*/  LOP3.LUT R16, R16, 0x3c, RZ, 0xc0, !PT ;  /* 0x0000003c10107812 */ /* 0x000fe400078ec0ff */
[----:B------:R-:W-:Y:S02]  /*1080*/  SHF.R.U32.HI R26, RZ, 0x4, R9 ;  /* 0x00000004ff1a7819 */ /* 0x000fe40000011609 */
[----:B------:R-:W-:-:S02]  /*1090*/  LEA R17, R11, R50, 0x5 ;  /* 0x000000320b117211 */ /* 0x000fc400078e28ff */
[----:B------:R-:W-:Y:S01]  /*10a0*/  IADD3 R16, PT, PT, R16, UR5, RZ ;  /* 0x0000000510107c10 */ /* 0x000fe2000fffe0ff */
[----:B------:R-:W-:Y:S01]  /*10b0*/  @P0 IMAD R19, R11, 0x20, R26 ;  /* 0x000000200b130824 */ /* 0x000fe200078e021a */
[----:B------:R-:W-:-:S03]  /*10c0*/  @P0 SHF.L.U32 R18, R9, 0x2, RZ ;  /* 0x0000000209120819 */ /* 0x000fc600000006ff */
        /* <DEDUP_REMOVED lines=8> */
[----:B------:R-:W-:Y:S01]  /*1150*/  @P0 IMAD.SHL.U32 R27, R9, 0x10, RZ ;  /* 0x00000010091b0824 */ /* 0x000fe200078e00ff */
[----:B------:R-:W-:Y:S02]  /*1160*/  SHF.L.U32 R25, R7, 0x4, RZ ;  /* 0x0000000407197819 */ /* 0x000fe400000006ff */
[----:B------:R-:W-:-:S02]  /*1170*/  MOV R65, R9 ;  /* 0x0000000900417202 */ /* 0x000fc40000000f00 */
[----:B------:R-:W-:Y:S02]  /*1180*/  LOP3.LUT R25, R25, 0xf0, RZ, 0xc0, !PT ;  /* 0x000000f019197812 */ /* 0x000fe400078ec0ff */
[----:B------:R-:W-:Y:S02]  /*1190*/  @P0 LOP3.LUT R27, R27, 0xf0, RZ, 0xc0, !PT ;  /* 0x000000f01b1b0812 */ /* 0x000fe400078ec0ff */
[----:B------:R-:W-:Y:S02]  /*11a0*/  LEA R25, R50, R25, 0x8 ;  /* 0x0000001932197211 */ /* 0x000fe400078e40ff */
[----:B------:R-:W-:Y:S02]  /*11b0*/  @P0 LEA R27, R26, R27, 0x8 ;  /* 0x0000001b1a1b0211 */ /* 0x000fe400078e40ff */
[----:B------:R-:W-:Y:S02]  /*11c0*/  IADD3 R25, PT, PT, R24, R25, RZ ;  /* 0x0000001918197210 */ /* 0x000fe40007ffe0ff */
[----:B------:R-:W-:Y:S01]  /*11d0*/  @P0 IADD3 R65, PT, PT, R2, R9, RZ ;  /* 0x0000000902410210 */ /* 0x000fe20007ffe0ff */
[----:B------:R-:W-:-:S02]  /*11e0*/  @P0 IMAD.IADD R27, R24, 0x1, R27 ;  /* 0x00000001181b0824 */ /* 0x000fc400078e021b */
[----:B--2---:R4:W-:Y:S04]  /*11f0*/  STS.128 [R25], R16 ;  /* 0x0000001019007388 */ /* 0x0049e80000000c00 */
[----:B---3--:R4:W-:Y:S02]  /*1200*/  @P0 STS.128 [R27], R20 ;  /* 0x000000141b000388 */ /* 0x0089e40000000c00 */
.L_x_309:
[----:B0-----:R-:W-:Y:S05]  /*1210*/  BSYNC.RECONVERGENT B1 ;  /* 0x0000000000017941 */ /* 0x001fea0003800200 */
.L_x_308:
[----:B------:R-:W-:Y:S05]  /*1220*/  @!P1 BRA `(.L_x_307) ;  /* 0x0000000000fc9947 */ /* 0x000fea0003800000 */
[----:B------:R-:W0:Y:S01]  /*1230*/  S2R R31, SR_CgaCtaId ;  /* 0x00000000001f7919 */ /* 0x000e220000008800 */
[----:B-1234-:R-:W-:-:S04]  /*1240*/  MOV R16, 0x400 ;  /* 0x0000040000107802 */ /* 0x01efc80000000f00 */
[----:B------:R-:W-:-:S04]  /*1250*/  IADD3 R16, PT, PT, R16, 0x4000, RZ ;  /* 0x0000400010107810 */ /* 0x000fc80007ffe0ff */
[----:B0-----:R-:W-:-:S07]  /*1260*/  LEA R31, R31, R16, 0x18 ;  /* 0x000000101f1f7211 */ /* 0x001fce00078ec0ff */
.L_x_310:
[----:B0-----:R-:W0:Y:S01]  /*1270*/  LDC.64 R20, c[0x0][0x388] ;  /* 0x0000e200ff147b82 */ /* 0x001e220000000a00 */
[----:B------:R-:W-:Y:S01]  /*1280*/  IMAD.SHL.U32 R16, R65, 0x4, RZ ;  /* 0x0000000441107824 */ /* 0x000fe200078e00ff */
[----:B------:R-:W-:-:S04]  /*1290*/  SHF.R.U32.HI R22, RZ, 0x4, R65 ;  /* 0x00000004ff167819 */ /* 0x000fc80000011641 */
[----:B------:R-:W-:Y:S02]  /*12a0*/  LOP3.LUT R16, R16, 0x3c, RZ, 0xc0, !PT ;  /* 0x0000003c10107812 */ /* 0x000fe400078ec0ff */
[----:B------:R-:W-:Y:S02]  /*12b0*/  LEA R17, R11, R22, 0x5 ;  /* 0x000000160b117211 */ /* 0x000fe400078e28ff */
[----:B------:R-:W-:-:S05]  /*12c0*/  IADD3 R16, PT, PT, R16, UR5, RZ ;  /* 0x0000000510107c10 */ /* 0x000fca000fffe0ff */
[----:B------:R-:W-:-:S04]  /*12d0*/  IMAD R17, R17, UR6, R16 ;  /* 0x0000000611117c24 */ /* 0x000fc8000f8e0210 */
[----:B0-----:R-:W-:-:S06]  /*12e0*/  IMAD.WIDE R16, R17, 0x4, R20 ;  /* 0x0000000411107825 */ /* 0x001fcc00078e0214 */
[----:B------:R-:W2:Y:S01]  /*12f0*/  LDG.E.128.CONSTANT R16, desc[UR10][R16.64] ;  /* 0x0000000a10107981 */ /* 0x000ea2000c1e9d00 */
[----:B------:R-:W-:-:S04]  /*1300*/  SHF.L.U32 R23, R65, 0x4, RZ ;  /* 0x0000000441177819 */ /* 0x000fc800000006ff */
[----:B------:R-:W-:Y:S01]  /*1310*/  LOP3.LUT R25, R23, 0xf0, RZ, 0xc0, !PT ;  /* 0x000000f017197812 */ /* 0x000fe200078ec0ff */
[----:B------:R-:W-:-:S03]  /*1320*/  IMAD.IADD R23, R2, 0x1, R65 ;  /* 0x0000000102177824 */ /* 0x000fc600078e0241 */
[----:B------:R-:W-:Y:S01]  /*1330*/  LEA R22, R22, R25, 0x8 ;  /* 0x0000001916167211 */ /* 0x000fe200078e40ff */
[C-C-:B------:R-:W-:Y:S01]  /*1340*/  IMAD.IADD R63, R2.reuse, 0x1, R23.reuse ;  /* 0x00000001023f7824 */ /* 0x140fe200078e0217 */
[C---:B------:R-:W-:Y:S02]  /*1350*/  SHF.L.U32 R24, R23.reuse, 0x2, RZ ;  /* 0x0000000217187819 */ /* 0x040fe400000006ff */
[----:B------:R-:W-:Y:S01]  /*1360*/  SHF.R.U32.HI R54, RZ, 0x4, R23 ;  /* 0x00000004ff367819 */ /* 0x000fe20000011617 */
[----:B------:R-:W-:Y:S01]  /*1370*/  IMAD.IADD R65, R2, 0x1, R63 ;  /* 0x0000000102417824 */ /* 0x000fe200078e023f */
[----:B------:R-:W-:Y:S01]  /*1380*/  LOP3.LUT R24, R24, 0x3c, RZ, 0xc0, !PT ;  /* 0x0000003c18187812 */ /* 0x000fe200078ec0ff */
[----:B------:R-:W-:Y:S01]  /*1390*/  IMAD.SHL.U32 R23, R23, 0x10, RZ ;  /* 0x0000001017177824 */ /* 0x000fe200078e00ff */
[----:B------:R-:W-:Y:S02]  /*13a0*/  LEA R25, R11, R54, 0x5 ;  /* 0x000000360b197211 */ /* 0x000fe400078e28ff */
[----:B------:R-:W-:-:S02]  /*13b0*/  SHF.L.U32 R26, R63, 0x2, RZ ;  /* 0x000000023f1a7819 */ /* 0x000fc400000006ff */
[----:B------:R-:W-:Y:S02]  /*13c0*/  IADD3 R24, PT, PT, R24, UR5, RZ ;  /* 0x0000000518187c10 */ /* 0x000fe4000fffe0ff */
[----:B------:R-:W-:Y:S02]  /*13d0*/  SHF.R.U32.HI R50, RZ, 0x4, R63 ;  /* 0x00000004ff327819 */ /* 0x000fe4000001163f */
[----:B------:R-:W-:Y:S01]  /*13e0*/  LOP3.LUT R26, R26, 0x3c, RZ, 0xc0, !PT ;  /* 0x0000003c1a1a7812 */ /* 0x000fe200078ec0ff */
[----:B------:R-:W-:Y:S01]  /*13f0*/  IMAD R25, R25, UR6, R24 ;  /* 0x0000000619197c24 */ /* 0x000fe2000f8e0218 */
[----:B------:R-:W-:Y:S02]  /*1400*/  IADD3 R22, PT, PT, R31, R22, RZ ;  /* 0x000000161f167210 */ /* 0x000fe40007ffe0ff */
[----:B------:R-:W-:Y:S02]  /*1410*/  SHF.L.U32 R24, R65, 0x2, RZ ;  /* 0x0000000241187819 */ /* 0x000fe400000006ff */
[----:B------:R-:W-:-:S02]  /*1420*/  LEA R27, R11, R50, 0x5 ;  /* 0x000000320b1b7211 */ /* 0x000fc400078e28ff */
[----:B------:R-:W-:Y:S02]  /*1430*/  IADD3 R26, PT, PT, R26, UR5, RZ ;  /* 0x000000051a1a7c10 */ /* 0x000fe4000fffe0ff */
[----:B------:R-:W-:Y:S02]  /*1440*/  LOP3.LUT R24, R24, 0x3c, RZ, 0xc0, !PT ;  /* 0x0000003c18187812 */ /* 0x000fe400078ec0ff */
[----:B------:R-:W-:Y:S02]  /*1450*/  SHF.R.U32.HI R52, RZ, 0x4, R65 ;  /* 0x00000004ff347819 */ /* 0x000fe40000011641 */
[----:B------:R-:W-:Y:S02]  /*1460*/  IADD3 R24, PT, PT, R24, UR5, RZ ;  /* 0x0000000518187c10 */ /* 0x000fe4000fffe0ff */
[----:B------:R-:W-:-:S04]  /*1470*/  LOP3.LUT R23, R23, 0xf0, RZ, 0xc0, !PT ;  /* 0x000000f017177812 */ /* 0x000fc800078ec0ff */
[----:B------:R-:W-:Y:S01]  /*1480*/  LEA R54, R54, R23, 0x8 ;  /* 0x0000001736367211 */ /* 0x000fe200078e40ff */
[----:B--2---:R0:W-:Y:S02]  /*1490*/  STS.128 [R22], R16 ;  /* 0x0000001016007388 */ /* 0x0041e40000000c00 */
[----:B0-----:R-:W-:-:S04]  /*14a0*/  IMAD.WIDE R16, R25, 0x4, R20 ;  /* 0x0000000419107825 */ /* 0x001fc800078e0214 */
[----:B------:R-:W-:Y:S01]  /*14b0*/  IMAD R25, R27, UR6, R26 ;  /* 0x000000061b197c24 */ /* 0x000fe2000f8e021a */
[----:B------:R-:W-:Y:S01]  /*14c0*/  LEA R27, R11, R52, 0x5 ;  /* 0x000000340b1b7211 */ /* 0x000fe200078e28ff */
[----:B------:R-:W2:Y:S02]  /*14d0*/  LDG.E.128.CONSTANT R16, desc[UR10][R16.64] ;  /* 0x0000000a10107981 */ /* 0x000ea4000c1e9d00 */
[----:B------:R-:W-:-:S04]  /*14e0*/  IMAD.WIDE R22, R25, 0x4, R20 ;  /* 0x0000000419167825 */ /* 0x000fc800078e0214 */
[----:B------:R-:W-:-:S04]  /*14f0*/  IMAD R27, R27, UR6, R24 ;  /* 0x000000061b1b7c24 */ /* 0x000fc8000f8e0218 */
[----:B------:R-:W-:Y:S02]  /*1500*/  IMAD.WIDE R24, R27, 0x4, R20 ;  /* 0x000000041b187825 */ /* 0x000fe400078e0214 */
[----:B------:R-:W3:Y:S04]  /*1510*/  LDG.E.128.CONSTANT R20, desc[UR10][R22.64] ;  /* 0x0000000a16147981 */ /* 0x000ee8000c1e9d00 */
[----:B------:R-:W4:Y:S01]  /*1520*/  LDG.E.128.CONSTANT R24, desc[UR10][R24.64] ;  /* 0x0000000a18187981 */ /* 0x000f22000c1e9d00 */
[----:B------:R-:W-:Y:S01]  /*1530*/  SHF.L.U32 R56, R65, 0x4, RZ ;  /* 0x0000000441387819 */ /* 0x000fe200000006ff */
[----:B------:R-:W-:Y:S01]  /*1540*/  IMAD.IADD R54, R31, 0x1, R54 ;  /* 0x000000011f367824 */ /* 0x000fe200078e0236 */
[----:B------:R-:W-:Y:S02]  /*1550*/  SHF.L.U32 R63, R63, 0x4, RZ ;  /* 0x000000043f3f7819 */ /* 0x000fe400000006ff */
[----:B------:R-:W-:-:S02]  /*1560*/  LOP3.LUT R67, R56, 0xf0, RZ, 0xc0, !PT ;  /* 0x000000f038437812 */ /* 0x000fc400078ec0ff */
[----:B------:R-:W-:Y:S02]  /*1570*/  LOP3.LUT R63, R63, 0xf0, RZ, 0xc0, !PT ;  /* 0x000000f03f3f7812 */ /* 0x000fe400078ec0ff */
[----:B------:R-:W-:Y:S01]  /*1580*/  IADD3 R65, PT, PT, R2, R65, RZ ;  /* 0x0000004102417210 */ /* 0x000fe20007ffe0ff */
[----:B------:R-:W-:Y:S01]  /*1590*/  IMAD R52, R52, 0x100, R67 ;  /* 0x0000010034347824 */ /* 0x000fe200078e0243 */
[----:B------:R-:W-:Y:S02]  /*15a0*/  LEA R50, R50, R63, 0x8 ;  /* 0x0000003f32327211 */ /* 0x000fe400078e40ff */
[----:B------:R-:W-:Y:S02]  /*15b0*/  ISETP.GE.U32.AND P0, PT, R65, 0x200, PT ;  /* 0x000002004100780c */ /* 0x000fe40003f06070 */
[C---:B------:R-:W-:Y:S02]  /*15c0*/  IADD3 R50, PT, PT, R31.reuse, R50, RZ ;  /* 0x000000321f327210 */ /* 0x040fe40007ffe0ff */
[----:B------:R-:W-:Y:S01]  /*15d0*/  IADD3 R52, PT, PT, R31, R52, RZ ;  /* 0x000000341f347210 */ /* 0x000fe20007ffe0ff */
[----:B--2---:R0:W-:Y:S04]  /*15e0*/  STS.128 [R54], R16 ;  /* 0x0000001036007388 */ /* 0x0041e80000000c00 */
[----:B---3--:R0:W-:Y:S04]  /*15f0*/  STS.128 [R50], R20 ;  /* 0x0000001432007388 */ /* 0x0081e80000000c00 */
[----:B----4-:R0:W-:Y:S01]  /*1600*/  STS.128 [R52], R24 ;  /* 0x0000001834007388 */ /* 0x0101e20000000c00 */
[----:B------:R-:W-:Y:S05]  /*1610*/  @!P0 BRA `(.L_x_310) ;  /* 0xfffffffc00148947 */ /* 0x000fea000383ffff */
.L_x_307:
[----:B0-----:R-:W-:Y:S05]  /*1620*/  BSYNC.RECONVERGENT B0 ;  /* 0x0000000000007941 */ /* 0x001fea0003800200 */
.L_x_306:
[----:B------:R-:W0:Y:S08]  /*1630*/  S2UR UR7, SR_CgaCtaId ;  /* 0x00000000000779c3 */ /* 0x000e300000008800 */
[----:B------:R-:W-:Y:S01]  /*1640*/  BAR.SYNC.DEFER_BLOCKING 0x0 ;  /* 0x0000000000007b1d */ /* 0x000fe20000010000 */
[----:B------:R-:W-:-:S05]  /*1650*/  IMAD.MOV.U32 R50, RZ, RZ, RZ ;  /* 0x000000ffff327224 */ /* 0x000fca00078e00ff */
[----:B------:R-:W-:Y:S02]  /*1660*/  UMOV UR6, 0x400 ;  /* 0x0000040000067882 */ /* 0x000fe40000000000 */
[----:B------:R-:W-:Y:S02]  /*1670*/  UIADD3 UR8, UPT, UPT, UR6, 0x4000, URZ ;  /* 0x0000400006087890 */ /* 0x000fe4000fffe0ff */
[----:B0-----:R-:W-:Y:S02]  /*1680*/  ULEA UR6, UR7, UR6, 0x18 ;  /* 0x0000000607067291 */ /* 0x001fe4000f8ec0ff */
[----:B------:R-:W-:-:S12]  /*1690*/  ULEA UR8, UR7, UR8, 0x18 ;  /* 0x0000000807087291 */ /* 0x000fd8000f8ec0ff */
.L_x_311:
[C---:B------:R-:W-:Y:S02]  /*16a0*/  LEA R52, R50.reuse, R3, 0x3 ;  /* 0x0000000332347211 */ /* 0x040fe400078e18ff */
[C---:B------:R-:W-:Y:S02]  /*16b0*/  LEA R54, R50.reuse, R0, 0x5 ;  /* 0x0000000032367211 */ /* 0x040fe400078e28ff */
[----:B------:R-:W-:Y:S01]  /*16c0*/  IADD3 R50, PT, PT, R50, 0x4, RZ ;  /* 0x0000000432327810 */ /* 0x000fe20007ffe0ff */
[----:B------:R-:W-:Y:S01]  /*16d0*/  IMAD.SHL.U32 R52, R52, 0x8, RZ ;  /* 0x0000000834347824 */ /* 0x000fe200078e00ff */
[----:B------:R-:W-:Y:S02]  /*16e0*/  SHF.L.U32 R54, R54, 0x2, RZ ;  /* 0x0000000236367819 */ /* 0x000fe400000006ff */
[----:B------:R-:W-:Y:S02]  /*16f0*/  ISETP.NE.AND P0, PT, R50, 0x20, PT ;  /* 0x000000203200780c */ /* 0x000fe40003f05270 */
[----:B------:R-:W-:-:S02]  /*1700*/  LEA R54, R54, UR6, 0x2 ;  /* 0x0000000636367c11 */ /* 0x000fc4000f8e10ff */
[----:B------:R-:W-:-:S03]  /*1710*/  LEA R52, R52, UR8, 0x2 ;  /* 0x0000000834347c11 */ /* 0x000fc6000f8e10ff */
[----:B-1-34-:R-:W-:Y:S04]  /*1720*/  LDS.128 R20, [R54] ;  /* 0x0000000036147984 */ /* 0x01afe80000000c00 */
[----:B--2---:R-:W0:Y:S04]  /*1730*/  LDS.128 R16, [R52] ;  /* 0x0000000034107984 */ /* 0x004e280000000c00 */
[----:B------:R-:W1:Y:S01]  /*1740*/  LDS.128 R24, [R52+0x10] ;  /* 0x0000100034187984 */ /* 0x000e620000000c00 */
[----:B0-----:R-:W-:Y:S01]  /*1750*/  FFMA R31, R20, R16, R15 ;  /* 0x00000010141f7223 */ /* 0x001fe2000000000f */
[----:B------:R-:W-:Y:S01]  /*1760*/  FFMA R33, R16, R22, R33 ;  /* 0x0000001610217223 */ /* 0x000fe20000000021 */
[-C--:B------:R-:W-:Y:S01]  /*1770*/  FFMA R37, R20, R17.reuse, R37 ;  /* 0x0000001114257223 */ /* 0x080fe20000000025 */
[----:B------:R-:W-:Y:S01]  /*1780*/  FFMA R39, R22, R17, R39 ;  /* 0x0000001116277223 */ /* 0x000fe20000000027 */
[-C--:B------:R-:W-:Y:S01]  /*1790*/  FFMA R41, R20, R18.reuse, R41 ;  /* 0x0000001214297223 */ /* 0x080fe20000000029 */
[----:B------:R-:W-:Y:S01]  /*17a0*/  FFMA R43, R22, R18, R43 ;  /* 0x00000012162b7223 */ /* 0x000fe2000000002b */
[-C--:B------:R-:W-:Y:S01]  /*17b0*/  FFMA R45, R20, R19.reuse, R45 ;  /* 0x00000013142d7223 */ /* 0x080fe2000000002d */
[----:B------:R-:W-:Y:S01]  /*17c0*/  FFMA R47, R22, R19, R47 ;  /* 0x00000013162f7223 */ /* 0x000fe2000000002f */
[C---:B-1----:R-:W-:Y:S01]  /*17d0*/  FFMA R49, R20.reuse, R24, R49 ;  /* 0x0000001814317223 */ /* 0x042fe20000000031 */
[CC--:B------:R-:W-:Y:S01]  /*17e0*/  FFMA R38, R20.reuse, R25.reuse, R38 ;  /* 0x0000001914267223 */ /* 0x0c0fe20000000026 */
[----:B------:R-:W-:Y:S01]  /*17f0*/  FFMA R51, R20, R26, R51 ;  /* 0x0000001a14337223 */ /* 0x000fe20000000033 */
[----:B------:R-:W-:Y:S01]  /*1800*/  FFMA R57, R24, R22, R57 ;  /* 0x0000001618397223 */ /* 0x000fe20000000039 */
[C---:B------:R-:W-:Y:S01]  /*1810*/  FFMA R59, R22.reuse, R25, R59 ;  /* 0x00000019163b7223 */ /* 0x040fe2000000003b */
[----:B------:R-:W-:Y:S01]  /*1820*/  FFMA R61, R22, R26, R61 ;  /* 0x0000001a163d7223 */ /* 0x000fe2000000003d */
[C---:B------:R-:W-:Y:S01]  /*1830*/  FFMA R56, R16.reuse, R21, R13 ;  /* 0x0000001510387223 */ /* 0x040fe2000000000d */
[----:B------:R-:W-:Y:S01]  /*1840*/  FFMA R58, R16, R23, R12 ;  /* 0x00000017103a7223 */ /* 0x000fe2000000000c */
[-C--:B------:R-:W-:Y:S01]  /*1850*/  FFMA R10, R21, R17.reuse, R10 ;  /* 0x00000011150a7223 */ /* 0x080fe2000000000a */
[----:B------:R-:W-:Y:S01]  /*1860*/  FFMA R32, R23, R17, R32 ;  /* 0x0000001117207223 */ /* 0x000fe20000000020 */
[-C--:B------:R-:W-:Y:S01]  /*1870*/  FFMA R60, R21, R18.reuse, R14 ;  /* 0x00000012153c7223 */ /* 0x080fe2000000000e */
[----:B------:R-:W-:Y:S01]  /*1880*/  FFMA R36, R23, R18, R36 ;  /* 0x0000001217247223 */ /* 0x000fe20000000024 */
[-C--:B------:R-:W-:Y:S01]  /*1890*/  FFMA R34, R21, R19.reuse, R34 ;  /* 0x0000001315227223 */ /* 0x080fe20000000022 */
[----:B------:R-:W-:Y:S01]  /*18a0*/  FFMA R40, R23, R19, R40 ;  /* 0x0000001317287223 */ /* 0x000fe20000000028 */
[----:B------:R-:W-:Y:S01]  /*18b0*/  FFMA R20, R20, R27, R42 ;  /* 0x0000001b14147223 */ /* 0x000fe2000000002a */
[----:B------:R-:W-:Y:S01]  /*18c0*/  FFMA R53, R24, R21, R53 ;  /* 0x0000001518357223 */ /* 0x000fe20000000035 */
[C---:B------:R-:W-:Y:S01]  /*18d0*/  FFMA R44, R21.reuse, R25, R44 ;  /* 0x00000019152c7223 */ /* 0x040fe2000000002c */
[CC--:B------:R-:W-:Y:S01]  /*18e0*/  FFMA R55, R21.reuse, R26.reuse, R55 ;  /* 0x0000001a15377223 */ /* 0x0c0fe20000000037 */
[-C--:B------:R-:W-:Y:S01]  /*18f0*/  FFMA R46, R21, R27.reuse, R46 ;  /* 0x0000001b152e7223 */ /* 0x080fe2000000002e */
[----:B------:R-:W-:Y:S01]  /*1900*/  FFMA R22, R22, R27, R48 ;  /* 0x0000001b16167223 */ /* 0x000fe20000000030 */
[----:B------:R-:W-:Y:S01]  /*1910*/  FFMA R35, R24, R23, R35 ;  /* 0x0000001718237223 */ /* 0x000fe20000000023 */
[C---:B------:R-:W-:Y:S01]  /*1920*/  FFMA R28, R23.reuse, R25, R28 ;  /* 0x00000019171c7223 */ /* 0x040fe2000000001c */
[C---:B------:R-:W-:Y:S01]  /*1930*/  FFMA R29, R23.reuse, R26, R29 ;  /* 0x0000001a171d7223 */ /* 0x040fe2000000001d */
[----:B------:R-:W-:Y:S01]  /*1940*/  FFMA R30, R23, R27, R30 ;  /* 0x0000001b171e7223 */ /* 0x000fe2000000001e */
[----:B------:R-:W-:Y:S04]  /*1950*/  LDS.128 R16, [R54+0x200] ;  /* 0x0002000036107984 */ /* 0x000fe80000000c00 */
[----:B------:R-:W0:Y:S04]  /*1960*/  LDS.128 R24, [R52+0x110] ;  /* 0x0001100034187984 */ /* 0x000e280000000c00 */
[----:B------:R-:W1:Y:S01]  /*1970*/  LDS.128 R12, [R52+0x100] ;  /* 0x00010000340c7984 */ /* 0x000e620000000c00 */
[C---:B0-----:R-:W-:Y:S01]  /*1980*/  FFMA R62, R17.reuse, R27, R46 ;  /* 0x0000001b113e7223 */ /* 0x041fe2000000002e */
[C---:B------:R-:W-:Y:S01]  /*1990*/  FFMA R48, R17.reuse, R25, R44 ;  /* 0x0000001911307223 */ /* 0x040fe2000000002c */
[----:B------:R-:W-:Y:S01]  /*19a0*/  FFMA R46, R24, R19, R35 ;  /* 0x00000013182e7223 */ /* 0x000fe20000000023 */
        /* <DEDUP_REMOVED lines=17> */
[C---:B------:R-:W-:Y:S01]  /*1ac0*/  FFMA R38, R16.reuse, R25, R38 ;  /* 0x0000001910267223 */ /* 0x040fe20000000026 */
[CC--:B------:R-:W-:Y:S01]  /*1ad0*/  FFMA R51, R16.reuse, R26.reuse, R51 ;  /* 0x0000001a10337223 */ /* 0x0c0fe20000000033 */
[----:B------:R-:W-:Y:S01]  /*1ae0*/  FFMA R42, R16, R27, R20 ;  /* 0x0000001b102a7223 */ /* 0x000fe20000000014 */
        /* <DEDUP_REMOVED lines=8> */
[----:B------:R-:W-:Y:S01]  /*1b70*/  FFMA R64, R19, R27, R30 ;  /* 0x0000001b13407223 */ /* 0x000fe2000000001e */
[----:B------:R-:W-:Y:S04]  /*1b80*/  LDS.128 R12, [R54+0x400] ;  /* 0x00040000360c7984 */ /* 0x000fe80000000c00 */
[----:B------:R-:W0:Y:S04]  /*1b90*/  LDS.128 R16, [R52+0x210] ;  /* 0x0002100034107984 */ /* 0x000e280000000c00 */
[----:B------:R-:W1:Y:S04]  /*1ba0*/  LDS.128 R20, [R52+0x200] ;  /* 0x0002000034147984 */ /* 0x000e680000000c00 */
[----:B------:R-:W-:Y:S01]  /*1bb0*/  LDS.128 R24, [R52+0x300] ;  /* 0x0003000034187984 */ /* 0x000fe20000000c00 */
        /* <DEDUP_REMOVED lines=19> */
[C---:B------:R-:W-:Y:S01]  /*1cf0*/  FFMA R40, R15.reuse, R23, R40 ;  /* 0x000000170f287223 */ /* 0x040fe20000000028 */
[-C--:B------:R-:W-:Y:S01]  /*1d00*/  FFMA R16, R15, R17.reuse, R28 ;  /* 0x000000110f107223 */ /* 0x080fe2000000001c */
[----:B------:R-:W0:Y:S01]  /*1d10*/  LDS.128 R20, [R54+0x600] ;  /* 0x0006000036147984 */ /* 0x000e220000000c00 */
[-C--:B------:R-:W-:Y:S01]  /*1d20*/  FFMA R38, R12, R17.reuse, R38 ;  /* 0x000000110c267223 */ /* 0x080fe20000000026 */
[CC--:B------:R-:W-:Y:S01]  /*1d30*/  FFMA R48, R13.reuse, R17.reuse, R48 ;  /* 0x000000110d307223 */ /* 0x0c0fe20000000030 */
[----:B------:R-:W-:Y:S01]  /*1d40*/  FFMA R59, R14, R17, R59 ;  /* 0x000000110e3b7223 */ /* 0x000fe2000000003b */
[----:B------:R-:W1:Y:S01]  /*1d50*/  LDS.128 R28, [R52+0x310] ;  /* 0x00031000341c7984 */ /* 0x000e620000000c00 */
        /* <DEDUP_REMOVED lines=40> */
[----:B------:R-:W-:Y:S06]  /*1fe0*/  @P0 BRA `(.L_x_311) ;  /* 0xfffffff400ac0947 */ /* 0x000fec000383ffff */
        /* <DEDUP_REMOVED lines=9> */
.L_x_300:
[----:B------:R-:W0:Y:S01]  /*2080*/  LDCU.64 UR6, c[0x0][0x398] ;  /* 0x00007300ff0677ac */ /* 0x000e220008000a00 */
[----:B------:R-:W-:Y:S02]  /*2090*/  LEA R11, R3, UR5, 0x3 ;  /* 0x00000005030b7c11 */ /* 0x000fe4000f8e18ff */
[----:B------:R-:W-:Y:S01]  /*20a0*/  LEA R0, R0, UR4, 0x2 ;  /* 0x0000000400007c11 */ /* 0x000fe2000f8e10ff */
[----:B------:R-:W1:Y:S01]  /*20b0*/  LDCU.64 UR4, c[0x0][0x390] ;  /* 0x00007200ff0477ac */ /* 0x000e620008000a00 */
        /* <DEDUP_REMOVED lines=10> */
[----:B------:R-:W-:-:S04]  /*2160*/  IADD3 R7, PT, PT, R11, 0x2, RZ ;  /* 0x000000020b077810 */ /* 0x000fc80007ffe0ff */
[----:B------:R-:W-:Y:S02]  /*2170*/  ISETP.GE.AND P0, PT, R7, UR7, PT ;  /* 0x0000000707007c0c */ /* 0x000fe4000bf06270 */
[----:B------:R-:W-:Y:S02]  /*2180*/  ISETP.GE.AND P3, PT, R5, UR7, PT ;  /* 0x0000000705007c0c */ /* 0x000fe4000bf66270 */
[----:B------:R-:W-:Y:S02]  /*2190*/  IADD3 R5, P1, PT, R11, R6, RZ ;  /* 0x000000060b057210 */ /* 0x000fe40007f3e0ff */
[----:B------:R-:W-:Y:S02]  /*21a0*/  P2R R19, PR, RZ, 0x8 ;  /* 0x00000008ff137803 */ /* 0x000fe40000000000 */
[C---:B------:R-:W-:Y:S02]  /*21b0*/  ISETP.GE.OR P3, PT, R0.reuse, UR6, P3 ;  /* 0x0000000600007c0c */ /* 0x040fe40009f66670 */
[----:B------:R-:W-:-:S11]  /*21c0*/  ISETP.GE.OR P4, PT, R0, UR6, P0 ;  /* 0x0000000600007c0c */ /* 0x000fd60008786670 */
[----:B------:R-:W0:Y:S08]  /*21d0*/  @!P3 LDC R17, c[0x0][0x3a8] ;  /* 0x0000ea00ff11bb82 */ /* 0x000e300000000800 */
[----:B------:R-:W4:Y:S08]  /*21e0*/  @!P4 LDC R20, c[0x0][0x3a8] ;  /* 0x0000ea00ff14cb82 */ /* 0x000f300000000800 */
[----:B------:R-:W4:Y:S08]  /*21f0*/  @!P3 LDC R18, c[0x0][0x3a4] ;  /* 0x0000e900ff12bb82 */ /* 0x000f300000000800 */
[----:B------:R-:W4:Y:S01]  /*2200*/  @!P4 LDC R21, c[0x0][0x3a4] ;  /* 0x0000e900ff15cb82 */ /* 0x000f220000000800 */
[----:B--2---:R-:W-:Y:S01]  /*2210*/  @P2 FMUL R4, R4, R9 ;  /* 0x0000000904042220 */ /* 0x004fe20000400000 */
[----:B------:R-:W-:-:S03]  /*2220*/  IADD3 R9, PT, PT, R11, 0x3, RZ ;  /* 0x000000030b097810 */ /* 0x000fc60007ffe0ff */
[----:B---3--:R-:W-:Y:S01]  /*2230*/  @P2 FFMA R7, R15, R8, R4 ;  /* 0x000000080f072223 */ /* 0x008fe20000000004 */
[----:B------:R-:W-:Y:S02]  /*2240*/  SHF.R.S32.HI R15, RZ, 0x1f, R11 ;  /* 0x0000001fff0f7819 */ /* 0x000fe4000001140b */
[----:B-1----:R-:W-:Y:S02]  /*2250*/  LEA R4, P5, R5, UR4, 0x2 ;  /* 0x0000000405047c11 */ /* 0x002fe4000f8a10ff */
[----:B------:R-:W-:Y:S01]  /*2260*/  LEA.HI.X.SX32 R8, R6, R15, 0x1, P1 ;  /* 0x0000000f06087211 */ /* 0x000fe200008f0eff */
[----:B------:R1:W-:Y:S01]  /*2270*/  @P2 STG.E desc[UR10][R2.64], R7 ;  /* 0x0000000702002986 */ /* 0x0003e2000c10190a */
[----:B------:R-:W-:Y:S02]  /*2280*/  ISETP.GE.AND P1, PT, R9, UR7, PT ;  /* 0x0000000709007c0c */ /* 0x000fe4000bf26270 */
[----:B------:R-:W-:Y:S02]  /*2290*/  LEA.HI.X R5, R5, UR5, R8, 0x2, P5 ;  /* 0x0000000505057c11 */ /* 0x000fe4000a8f1408 */
[----:B------:R-:W-:-:S03]  /*22a0*/  ISETP.GE.OR P5, PT, R0, UR6, P1 ;  /* 0x0000000600007c0c */ /* 0x000fc60008fa6670 */
[----:B------:R-:W0:Y:S04]  /*22b0*/  @!P3 LDG.E R8, desc[UR10][R4.64+0x4] ;  /* 0x0000040a0408b981 */ /* 0x000e28000c1e1900 */
[----:B------:R-:W4:Y:S06]  /*22c0*/  @!P4 LDG.E R9, desc[UR10][R4.64+0x8] ;  /* 0x0000080a0409c981 */ /* 0x000f2c000c1e1900 */
[----:B------:R-:W2:Y:S01]  /*22d0*/  @!P5 LDG.E R16, desc[UR10][R4.64+0xc] ;  /* 0x00000c0a0410d981 */ /* 0x000ea2000c1e1900 */
[----:B------:R-:W2:Y:S01]  /*22e0*/  @!P5 LDC R23, c[0x0][0x3a8] ;  /* 0x0000ea00ff17db82 */ /* 0x000ea20000000800 */
[----:B-1----:R-:W-:-:S04]  /*22f0*/  IADD3 R3, PT, PT, R11, 0x4, RZ ;  /* 0x000000040b037810 */ /* 0x002fc80007ffe0ff */
[----:B------:R-:W-:-:S03]  /*2300*/  ISETP.GE.AND P2, PT, R3, UR7, PT ;  /* 0x0000000703007c0c */ /* 0x000fc6000bf46270 */
[----:B------:R-:W1:Y:S01]  /*2310*/  @!P5 LDC R22, c[0x0][0x3a4] ;  /* 0x0000e900ff16db82 */ /* 0x000e620000000800 */
[----:B0-----:R-:W-:Y:S01]  /*2320*/  @!P3 FMUL R8, R8, R17 ;  /* 0x000000110808b220 */ /* 0x001fe20000400000 */
[----:B----4-:R-:W-:-:S03]  /*2330*/  @!P4 FMUL R2, R9, R20 ;  /* 0x000000140902c220 */ /* 0x010fc60000400000 */
[----:B------:R-:W-:Y:S01]  /*2340*/  @!P3 FFMA R37, R37, R18, R8 ;  /* 0x000000122525b223 */ /* 0x000fe20000000008 */
[----:B------:R-:W-:Y:S01]  /*2350*/  @!P4 FFMA R41, R41, R21, R2 ;  /* 0x000000152929c223 */ /* 0x000fe20000000002 */
[----:B------:R-:W-:Y:S02]  /*2360*/  VIADD R2, R11, 0x5 ;  /* 0x000000050b027836 */ /* 0x000fe40000000000 */
[----:B--2---:R-:W-:Y:S01]  /*2370*/  @!P5 FMUL R16, R16, R23 ;  /* 0x000000171010d220 */ /* 0x004fe20000400000 */
[----:B------:R-:W-:Y:S03]  /*2380*/  @!P3 STG.E desc[UR10][R4.64+0x4], R37 ;  /* 0x000004250400b986 */ /* 0x000fe6000c10190a */
[----:B-1----:R-:W-:Y:S01]  /*2390*/  @!P5 FFMA R45, R45, R22, R16 ;  /* 0x000000162d2dd223 */ /* 0x002fe20000000010 */
[----:B------:R-:W-:Y:S01]  /*23a0*/  @!P4 STG.E desc[UR10][R4.64+0x8], R41 ;  /* 0x000008290400c986 */ /* 0x000fe2000c10190a */
[----:B------:R-:W-:-:S02]  /*23b0*/  ISETP.GE.OR P4, PT, R0, UR6, P2 ;  /* 0x0000000600007c0c */ /* 0x000fc40009786670 */
[----:B------:R-:W-:Y:S01]  /*23c0*/  ISETP.GE.AND P3, PT, R2, UR7, PT ;  /* 0x0000000702007c0c */ /* 0x000fe2000bf66270 */
[----:B------:R-:W-:Y:S03]  /*23d0*/  @!P5 STG.E desc[UR10][R4.64+0xc], R45 ;  /* 0x00000c2d0400d986 */ /* 0x000fe6000c10190a */
[----:B------:R-:W-:-:S07]  /*23e0*/  ISETP.GE.OR P5, PT, R0, UR6, P3 ;  /* 0x0000000600007c0c */ /* 0x000fce0009fa6670 */
[----:B------:R-:W2:Y:S01]  /*23f0*/  @!P4 LDG.E R2, desc[UR10][R4.64+0x10] ;  /* 0x0000100a0402c981 */ /* 0x000ea2000c1e1900 */
[----:B------:R-:W2:Y:S05]  /*2400*/  @!P4 LDC R7, c[0x0][0x3a8] ;  /* 0x0000ea00ff07cb82 */ /* 0x000eaa0000000800 */
[----:B------:R-:W3:Y:S03]  /*2410*/  @!P5 LDG.E R3, desc[UR10][R4.64+0x14] ;  /* 0x0000140a0403d981 */ /* 0x000ee6000c1e1900 */
[----:B------:R-:W0:Y:S08]  /*2420*/  @!P4 LDC R8, c[0x0][0x3a4] ;  /* 0x0000e900ff08cb82 */ /* 0x000e300000000800 */
[----:B------:R-:W3:Y:S08]  /*2430*/  @!P5 LDC R16, c[0x0][0x3a8] ;  /* 0x0000ea00ff10db82 */ /* 0x000ef00000000800 */
[----:B------:R-:W1:Y:S01]  /*2440*/  @!P5 LDC R9, c[0x0][0x3a4] ;  /* 0x0000e900ff09db82 */ /* 0x000e620000000800 */
[----:B--2---:R-:W-:-:S04]  /*2450*/  @!P4 FMUL R2, R2, R7 ;  /* 0x000000070202c220 */ /* 0x004fc80000400000 */
[----:B0-----:R-:W-:Y:S01]  /*2460*/  @!P4 FFMA R49, R49, R8, R2 ;  /* 0x000000083131c223 */ /* 0x001fe20000000002 */
[----:B------:R-:W-:Y:S01]  /*2470*/  IADD3 R2, PT, PT, R11, 0x6, RZ ;  /* 0x000000060b027810 */ /* 0x000fe20007ffe0ff */
[----:B---3--:R-:W-:-:S03]  /*2480*/  @!P5 FMUL R3, R3, R16 ;  /* 0x000000100303d220 */ /* 0x008fc60000400000 */
[----:B------:R-:W-:Y:S01]  /*2490*/  @!P4 STG.E desc[UR10][R4.64+0x10], R49 ;  /* 0x000010310400c986 */ /* 0x000fe2000c10190a */
[----:B-1----:R-:W-:Y:S01]  /*24a0*/  @!P5 FFMA R3, R38, R9, R3 ;  /* 0x000000092603d223 */ /* 0x002fe20000000003 */
[----:B------:R-:W-:-:S04]  /*24b0*/  ISETP.GE.AND P4, PT, R2, UR7, PT ;  /* 0x0000000702007c0c */ /* 0x000fc8000bf86270 */
[----:B------:R0:W-:Y:S01]  /*24c0*/  @!P5 STG.E desc[UR10][R4.64+0x14], R3 ;  /* 0x000014030400d986 */ /* 0x0001e2000c10190a */
[----:B------:R-:W-:-:S13]  /*24d0*/  ISETP.GE.OR P5, PT, R0, UR6, P4 ;  /* 0x0000000600007c0c */ /* 0x000fda000a7a6670 */
[----:B------:R-:W2:Y:S01]  /*24e0*/  @!P5 LDG.E R2, desc[UR10][R4.64+0x18] ;  /* 0x0000180a0402d981 */ /* 0x000ea2000c1e1900 */
[----:B------:R-:W2:Y:S01]  /*24f0*/  @!P5 LDC R7, c[0x0][0x3a8] ;  /* 0x0000ea00ff07db82 */ /* 0x000ea20000000800 */
[----:B------:R-:W-:-:S04]  /*2500*/  IADD3 R22, PT, PT, R6, UR7, RZ ;  /* 0x0000000706167c10 */ /* 0x000fc8000fffe0ff */
        /* <DEDUP_REMOVED lines=16> */
[----:B------:R-:W-:Y:S02]  /*2610*/  LEA R2, P5, R3, UR4, 0x2 ;  /* 0x0000000403027c11 */ /* 0x000fe4000f8a10ff */
[----:B------:R-:W-:Y:S02]  /*2620*/  IADD3 R15, PT, PT, R11, 0x7, RZ ;  /* 0x000000070b0f7810 */ /* 0x000fe40007ffe0ff */
        /* <DEDUP_REMOVED lines=139> */
[----:B------:R-:W3:Y:S01]  /*2ee0*/  @!P6 LDC R10, c[0x0][0x3a4] ;  /* 0x0000e900ff0aeb82 */ /* 0x000ee20000000800 */
[----:B--2---:R-:W-:-:S07]  /*2ef0*/  @!P6 IMAD.WIDE R4, R11, 0x4, R4 ;  /* 0x000000040b04e825 */ /* 0x004fce00078e0204 */
[----:B------:R-:W2:Y:S01]  /*2f00*/  @!P6 LDC R11, c[0x0][0x3a8] ;  /* 0x0000ea00ff0beb82 */ /* 0x000ea20000000800 */
[----:B------:R-:W2:Y:S01]  /*2f10*/  @!P6 LDG.E R8, desc[UR10][R4.64] ;  /* 0x0000000a0408e981 */ /* 0x000ea2000c1e1900 */
[C---:B------:R-:W-:Y:S02]  /*2f20*/  ISETP.GE.OR P0, PT, R0.reuse, UR6, P0 ;  /* 0x0000000600007c0c */ /* 0x040fe40008706670 */
[C---:B------:R-:W-:Y:S02]  /*2f30*/  ISETP.GE.OR P1, PT, R0.reuse, UR6, P1 ;  /* 0x0000000600007c0c */ /* 0x040fe40008f26670 */
[C---:B------:R-:W-:Y:S02]  /*2f40*/  ISETP.GE.OR P2, PT, R0.reuse, UR6, P2 ;  /* 0x0000000600007c0c */ /* 0x040fe40009746670 */
[C---:B------:R-:W-:Y:S02]  /*2f50*/  ISETP.GE.OR P3, PT, R0.reuse, UR6, P3 ;  /* 0x0000000600007c0c */ /* 0x040fe40009f66670 */
[----:B------:R-:W-:-:S05]  /*2f60*/  ISETP.GE.OR P4, PT, R0, UR6, P4 ;  /* 0x0000000600007c0c */ /* 0x000fca000a786670 */
[----:B-1----:R-:W1:Y:S08]  /*2f70*/  @!P0 LDC R14, c[0x0][0x3a8] ;  /* 0x0000ea00ff0e8b82 */ /* 0x002e700000000800 */
[----:B------:R-:W4:Y:S08]  /*2f80*/  @!P0 LDC R13, c[0x0][0x3a4] ;  /* 0x0000e900ff0d8b82 */ /* 0x000f300000000800 */
[----:B0-----:R-:W0:Y:S08]  /*2f90*/  @!P1 LDC R9, c[0x0][0x3a8] ;  /* 0x0000ea00ff099b82 */ /* 0x001e300000000800 */
        /* <DEDUP_REMOVED lines=27> */
.L_x_314:
[----:B------:R-:W-:Y:S05]  /*3150*/  BSYNC.RECONVERGENT B0 ;  /* 0x0000000000007941 */ /* 0x000fea0003800200 */
.L_x_313:
        /* <DEDUP_REMOVED lines=22> */
.L_x_315:
        /* <DEDUP_REMOVED lines=12> */
.L_x_850:


//--------------------- .text._Z20sgemm_vectorize_smemILi128ELi64ELi16ELi8ELi8EEvPKfS1_Pfiiiff --------------------------
	.section	.text._Z20sgemm_vectorize_smemILi128ELi64ELi16ELi8ELi8EEvPKfS1_Pfiiiff,"ax",@progbits
	.align	128
        .global         _Z20sgemm_vectorize_smemILi128ELi64ELi16ELi8ELi8EEvPKfS1_Pfiiiff
        .type           _Z20sgemm_vectorize_smemILi128ELi64ELi16ELi8ELi8EEvPKfS1_Pfiiiff,@function
        .size           _Z20sgemm_vectorize_smemILi128ELi64ELi16ELi8ELi8EEvPKfS1_Pfiiiff,(.L_x_851 - _Z20sgemm_vectorize_smemILi128ELi64ELi16ELi8ELi8EEvPKfS1_Pfiiiff)
        .other          _Z20sgemm_vectorize_smemILi128ELi64ELi16ELi8ELi8EEvPKfS1_Pfiiiff,@"STO_CUDA_ENTRY STV_DEFAULT"
_Z20sgemm_vectorize_smemILi128ELi64ELi16ELi8ELi8EEvPKfS1_Pfiiiff:
.text._Z20sgemm_vectorize_smemILi128ELi64ELi16ELi8ELi8EEvPKfS1_Pfiiiff:
        /* <DEDUP_REMOVED lines=147> */
.L_x_328:
        /* <DEDUP_REMOVED lines=37> */
.L_x_320:
[----:B01----:R-:W-:Y:S05]  /*0b80*/  BSYNC.RECONVERGENT B1 ;  /* 0x0000000000017941 */ /* 0x003fea0003800200 */
.L_x_319:
        /* <DEDUP_REMOVED lines=12> */
.L_x_321:
        /* <DEDUP_REMOVED lines=68> */
.L_x_318:
[----:B01----:R-:W-:Y:S05]  /*1090*/  BSYNC.RECONVERGENT B0 ;  /* 0x0000000000007941 */ /* 0x003fea0003800200 */
.L_x_317:
        /* <DEDUP_REMOVED lines=32> */
.L_x_325:
[----:B0-----:R-:W-:Y:S05]  /*12a0*/  BSYNC.RECONVERGENT B1 ;  /* 0x0000000000017941 */ /* 0x001fea0003800200 */
.L_x_324:
[----:B------:R-:W-:Y:S05]  /*12b0*/  @!P1 BRA `(.L_x_323) ;  /* 0x0000000000fc9947 */ /* 0x000fea0003800000 */
[----:B-1234-:R-:W0:Y:S01]  /*12c0*/  S2R R29, SR_CgaCtaId ;  /* 0x00000000001d7919 */ /* 0x01ee220000008800 */
[----:B------:R-:W-:-:S05]  /*12d0*/  MOV R28, 0x400 ;  /* 0x00000400001c7802 */ /* 0x000fca0000000f00 */
[----:B------:R-:W-:-:S05]  /*12e0*/  VIADD R28, R28, 0x2000 ;  /* 0x000020001c1c7836 */ /* 0x000fca0000000000 */
[----:B0-----:R-:W-:-:S07]  /*12f0*/  LEA R106, R29, R28, 0x18 ;  /* 0x0000001c1d6a7211 */ /* 0x001fce00078ec0ff */
.L_x_326:
        /* <DEDUP_REMOVED lines=59> */
.L_x_323:
[----:B0-----:R-:W-:Y:S05]  /*16b0*/  BSYNC.RECONVERGENT B0 ;  /* 0x0000000000007941 */ /* 0x001fea0003800200 */
.L_x_322:
[----:B------:R-:W0:Y:S08]  /*16c0*/  S2UR UR9, SR_CgaCtaId ;  /* 0x00000000000979c3 */ /* 0x000e300000008800 */
[----:B------:R-:W-:Y:S01]  /*16d0*/  BAR.SYNC.DEFER_BLOCKING 0x0 ;  /* 0x0000000000007b1d */ /* 0x000fe20000010000 */
[----:B------:R-:W-:-:S05]  /*16e0*/  HFMA2 R106, -RZ, RZ, 0, 0 ;  /* 0x00000000ff6a7431 */ /* 0x000fca00000001ff */
[----:B------:R-:W-:Y:S02]  /*16f0*/  UMOV UR6, 0x400 ;  /* 0x0000040000067882 */ /* 0x000fe40000000000 */
[----:B------:R-:W-:Y:S02]  /*1700*/  UIADD3 UR10, UPT, UPT, UR6, 0x2000, URZ ;  /* 0x00002000060a7890 */ /* 0x000fe4000fffe0ff */
[----:B0-----:R-:W-:Y:S02]  /*1710*/  ULEA UR6, UR9, UR6, 0x18 ;  /* 0x0000000609067291 */ /* 0x001fe4000f8ec0ff */
[----:B------:R-:W-:-:S12]  /*1720*/  ULEA UR10, UR9, UR10, 0x18 ;  /* 0x0000000a090a7291 */ /* 0x000fd8000f8ec0ff */
.L_x_327:
        /* <DEDUP_REMOVED lines=81> */
.L_x_316:
        /* <DEDUP_REMOVED lines=536> */
.L_x_330:
[----:B------:R-:W-:Y:S05]  /*3dc0*/  BSYNC.RECONVERGENT B0 ;  /* 0x0000000000007941 */ /* 0x000fea0003800200 */
.L_x_329:
        /* <DEDUP_REMOVED lines=22> */
.L_x_331:
        /* <DEDUP_REMOVED lines=13> */
.L_x_851:


//--------------------- .text._Z20sgemm_vectorize_smemILi128ELi64ELi16ELi8ELi4EEvPKfS1_Pfiiiff --------------------------
	.section	.text._Z20sgemm_vectorize_smemILi128ELi64ELi16ELi8ELi4EEvPKfS1_Pfiiiff,"ax",@progbits
	.align	128
        .global         _Z20sgemm_vectorize_smemILi128ELi64ELi16ELi8ELi4EEvPKfS1_Pfiiiff
        .type           _Z20sgemm_vectorize_smemILi128ELi64ELi16ELi8ELi4EEvPKfS1_Pfiiiff,@function
        .size           _Z20sgemm_vectorize_smemILi128ELi64ELi16ELi8ELi4EEvPKfS1_Pfiiiff,(.L_x_852 - _Z20sgemm_vectorize_smemILi128ELi64ELi16ELi8ELi4EEvPKfS1_Pfiiiff)
        .other          _Z20sgemm_vectorize_smemILi128ELi64ELi16ELi8ELi4EEvPKfS1_Pfiiiff,@"STO_CUDA_ENTRY STV_DEFAULT"
_Z20sgemm_vectorize_smemILi128ELi64ELi16ELi8ELi4EEvPKfS1_Pfiiiff:
.text._Z20sgemm_vectorize_smemILi128ELi64ELi16ELi8ELi4EEvPKfS1_Pfiiiff:
        /* <DEDUP_REMOVED lines=78> */
.L_x_344:
        /* <DEDUP_REMOVED lines=65> */
.L_x_336:
[----:B01----:R-:W-:Y:S05]  /*08f0*/  BSYNC.RECONVERGENT B1 ;  /* 0x0000000000017941 */ /* 0x003fea0003800200 */
.L_x_335:
        /* <DEDUP_REMOVED lines=16> */
.L_x_337:
        /* <DEDUP_REMOVED lines=76> */
.L_x_334:
[----:B01----:R-:W-:Y:S05]  /*0ec0*/  BSYNC.RECONVERGENT B0 ;  /* 0x0000000000007941 */ /* 0x003fea0003800200 */
.L_x_333:
        /* <DEDUP_REMOVED lines=61> */
.L_x_341:
[----:B0-----:R-:W-:Y:S05]  /*12a0*/  BSYNC.RECONVERGENT B1 ;  /* 0x0000000000017941 */ /* 0x001fea0003800200 */
.L_x_340:
[----:B------:R-:W-:Y:S05]  /*12b0*/  @!P1 BRA `(.L_x_339) ;  /* 0x0000000000fc9947 */ /* 0x000fea0003800000 */
[----:B------:R-:W0:Y:S01]  /*12c0*/  S2R R25, SR_CgaCtaId ;  /* 0x0000000000197919 */ /* 0x000e220000008800 */
[----:B-1234-:R-:W-:-:S04]  /*12d0*/  MOV R12, 0x400 ;  /* 0x00000400000c7802 */ /* 0x01efc80000000f00 */
[----:B------:R-:W-:-:S04]  /*12e0*/  IADD3 R12, PT, PT, R12, 0x2000, RZ ;  /* 0x000020000c0c7810 */ /* 0x000fc80007ffe0ff */
[----:B0-----:R-:W-:-:S07]  /*12f0*/  LEA R25, R25, R12, 0x18 ;  /* 0x0000000c19197211 */ /* 0x001fce00078ec0ff */
.L_x_342:
        /* <DEDUP_REMOVED lines=59> */
.L_x_339:
[----:B0-----:R-:W-:Y:S05]  /*16b0*/  BSYNC.RECONVERGENT B0 ;  /* 0x0000000000007941 */ /* 0x001fea0003800200 */
.L_x_338:
[----:B------:R-:W0:Y:S08]  /*16c0*/  S2UR UR8, SR_CgaCtaId ;  /* 0x00000000000879c3 */ /* 0x000e300000008800 */
[----:B------:R-:W-:Y:S06]  /*16d0*/  BAR.SYNC.DEFER_BLOCKING 0x0 ;  /* 0x0000000000007b1d */ /* 0x000fec0000010000 */
[----:B------:R-:W-:-:S02]  /*16e0*/  UMOV UR4, 0x400 ;  /* 0x0000040000047882 */ /* 0x000fc40000000000 */
[----:B------:R-:W-:Y:S02]  /*16f0*/  UIADD3 UR10, UPT, UPT, UR4, 0x2000, URZ ;  /* 0x00002000040a7890 */ /* 0x000fe4000fffe0ff */
[----:B0-----:R-:W-:Y:S02]  /*1700*/  ULEA UR9, UR8, UR4, 0x18 ;  /* 0x0000000408097291 */ /* 0x001fe4000f8ec0ff */
[----:B------:R-:W-:Y:S01]  /*1710*/  ULEA UR10, UR8, UR10, 0x18 ;  /* 0x0000000a080a7291 */ /* 0x000fe2000f8ec0ff */
[----:B------:R-:W-:-:S11]  /*1720*/  UMOV UR4, URZ ;  /* 0x000000ff00047c82 */ /* 0x000fd60008000000 */
.L_x_343:
        /* <DEDUP_REMOVED lines=160> */
.L_x_332:
        /* <DEDUP_REMOVED lines=303> */
.L_x_346:
[----:B------:R-:W-:Y:S05]  /*3420*/  BSYNC.RECONVERGENT B0 ;  /* 0x0000000000007941 */ /* 0x000fea0003800200 */
.L_x_345:
        /* <DEDUP_REMOVED lines=9> */
.L_x_347:
        /* <DEDUP_REMOVED lines=12> */
.L_x_852:


//--------------------- .text._Z20sgemm_vectorize_smemILi128ELi64ELi16ELi4ELi8EEvPKfS1_Pfiiiff --------------------------
	.section	.text._Z20sgemm_vectorize_smemILi128ELi64ELi16ELi4ELi8EEvPKfS1_Pfiiiff,"ax",@progbits
	.align	128
        .global         _Z20sgemm_vectorize_smemILi128ELi64ELi16ELi4ELi8EEvPKfS1_Pfiiiff
        .type           _Z20sgemm_vectorize_smemILi128ELi64ELi16ELi4ELi8EEvPKfS1_Pfiiiff,@function
        .size           _Z20sgemm_vectorize_smemILi128ELi64ELi16ELi4ELi8EEvPKfS1_Pfiiiff,(.L_x_853 - _Z20sgemm_vectorize_smemILi128ELi64ELi16ELi4ELi8EEvPKfS1_Pfiiiff)
        .other          _Z20sgemm_vectorize_smemILi128ELi64ELi16ELi4ELi8EEvPKfS1_Pfiiiff,@"STO_CUDA_ENTRY STV_DEFAULT"
_Z20sgemm_vectorize_smemILi128ELi64ELi16ELi4ELi8EEvPKfS1_Pfiiiff:
.text._Z20sgemm_vectorize_smemILi128ELi64ELi16ELi4ELi8EEvPKfS1_Pfiiiff:
        /* <DEDUP_REMOVED lines=81> */
.L_x_360:
        /* <DEDUP_REMOVED lines=65> */
.L_x_352:
[----:B0-----:R-:W-:Y:S05]  /*0920*/  BSYNC.RECONVERGENT B1 ;  /* 0x0000000000017941 */ /* 0x001fea0003800200 */
.L_x_351:
        /* <DEDUP_REMOVED lines=12> */
.L_x_353:
        /* <DEDUP_REMOVED lines=68> */
.L_x_350:
[----:B0-----:R-:W-:Y:S05]  /*0e30*/  BSYNC.RECONVERGENT B0 ;  /* 0x0000000000007941 */ /* 0x001fea0003800200 */
.L_x_349:
        /* <DEDUP_REMOVED lines=61> */
.L_x_357:
[----:B0-----:R-:W-:Y:S05]  /*1210*/  BSYNC.RECONVERGENT B1 ;  /* 0x0000000000017941 */ /* 0x001fea0003800200 */
.L_x_356:
[----:B------:R-:W-:Y:S05]  /*1220*/  @!P1 BRA `(.L_x_355) ;  /* 0x0000000000fc9947 */ /* 0x000fea0003800000 */
[----:B------:R-:W0:Y:S01]  /*1230*/  S2R R31, SR_CgaCtaId ;  /* 0x00000000001f7919 */ /* 0x000e220000008800 */
[----:B-1234-:R-:W-:-:S04]  /*1240*/  MOV R16, 0x400 ;  /* 0x0000040000107802 */ /* 0x01efc80000000f00 */
[----:B------:R-:W-:-:S04]  /*1250*/  IADD3 R16, PT, PT, R16, 0x2000, RZ ;  /* 0x0000200010107810 */ /* 0x000fc80007ffe0ff */
[----:B0-----:R-:W-:-:S07]  /*1260*/  LEA R31, R31, R16, 0x18 ;  /* 0x000000101f1f7211 */ /* 0x001fce00078ec0ff */
.L_x_358:
        /* <DEDUP_REMOVED lines=59> */
.L_x_355:
[----:B0-----:R-:W-:Y:S05]  /*1620*/  BSYNC.RECONVERGENT B0 ;  /* 0x0000000000007941 */ /* 0x001fea0003800200 */
.L_x_354:
[----:B------:R-:W0:Y:S08]  /*1630*/  S2UR UR7, SR_CgaCtaId ;  /* 0x00000000000779c3 */ /* 0x000e300000008800 */
[----:B------:R-:W-:Y:S01]  /*1640*/  BAR.SYNC.DEFER_BLOCKING 0x0 ;  /* 0x0000000000007b1d */ /* 0x000fe20000010000 */
[----:B------:R-:W-:-:S05]  /*1650*/  IMAD.MOV.U32 R50, RZ, RZ, RZ ;  /* 0x000000ffff327224 */ /* 0x000fca00078e00ff */
[----:B------:R-:W-:Y:S02]  /*1660*/  UMOV UR6, 0x400 ;  /* 0x0000040000067882 */ /* 0x000fe40000000000 */
[----:B------:R-:W-:Y:S02]  /*1670*/  UIADD3 UR8, UPT, UPT, UR6, 0x2000, URZ ;  /* 0x0000200006087890 */ /* 0x000fe4000fffe0ff */
[----:B0-----:R-:W-:Y:S02]  /*1680*/  ULEA UR6, UR7, UR6, 0x18 ;  /* 0x0000000607067291 */ /* 0x001fe4000f8ec0ff */
[----:B------:R-:W-:-:S12]  /*1690*/  ULEA UR8, UR7, UR8, 0x18 ;  /* 0x0000000807087291 */ /* 0x000fd8000f8ec0ff */
.L_x_359:
        /* <DEDUP_REMOVED lines=158> */
.L_x_348:
        /* <DEDUP_REMOVED lines=269> */
.L_x_362:
[----:B------:R-:W-:Y:S05]  /*3150*/  BSYNC.RECONVERGENT B0 ;  /* 0x0000000000007941 */ /* 0x000fea0003800200 */
.L_x_361:
        /* <DEDUP_REMOVED lines=22> */
.L_x_363:
        /* <DEDUP_REMOVED lines=12> */
.L_x_853:


//--------------------- .text._Z20sgemm_vectorize_smemILi128ELi64ELi8ELi8ELi8EEvPKfS1_Pfiiiff --------------------------
	.section	.text._Z20sgemm_vectorize_smemILi128ELi64ELi8ELi8ELi8EEvPKfS1_Pfiiiff,"ax",@progbits
	.align	128
        .global         _Z20sgemm_vectorize_smemILi128ELi64ELi8ELi8ELi8EEvPKfS1_Pfiiiff
        .type           _Z20sgemm_vectorize_smemILi128ELi64ELi8ELi8ELi8EEvPKfS1_Pfiiiff,@function
        .size           _Z20sgemm_vectorize_smemILi128ELi64ELi8ELi8ELi8EEvPKfS1_Pfiiiff,(.L_x_854 - _Z20sgemm_vectorize_smemILi128ELi64ELi8ELi8ELi8EEvPKfS1_Pfiiiff)
        .other          _Z20sgemm_vectorize_smemILi128ELi64ELi8ELi8ELi8EEvPKfS1_Pfiiiff,@"STO_CUDA_ENTRY STV_DEFAULT"
_Z20sgemm_vectorize_smemILi128ELi64ELi8ELi8ELi8EEvPKfS1_Pfiiiff:
.text._Z20sgemm_vectorize_smemILi128ELi64ELi8ELi8ELi8EEvPKfS1_Pfiiiff:
        /* <DEDUP_REMOVED lines=29> */
[----:B------:R-:W-:Y:S02]  /*01d0*/  MOV R2, RZ ;  /* 0x000000ff00027202 */ /* 0x000fe40000000f00 */
        /* <DEDUP_REMOVED lines=24> */
[C---:B------:R-:W-:Y:S01]  /*0360*/  ISETP.NE.U32.AND P2, PT, R109.reuse, RZ, PT ;  /* 0x000000ff6d00720c */ /* 0x040fe20003f45070 */
[C---:B------:R-:W-:Y:S01]  /*0370*/  IMAD.SHL.U32 R35, R104.reuse, 0x200, RZ ;  /* 0x0000020068237824 */ /* 0x040fe200078e00ff */
[----:B------:R-:W-:Y:S01]  /*0380*/  IADD3 R26, PT, PT, R104, R109, RZ ;  /* 0x0000006d681a7210 */ /* 0x000fe20007ffe0ff */
[----:B------:R-:W-:Y:S01]  /*0390*/  UMOV UR8, 0x400 ;  /* 0x0000040000087882 */ /* 0x000fe20000000000 */
[----:B------:R-:W-:Y:S01]  /*03a0*/  SHF.R.U32.HI R54, RZ, 0x4, R104 ;  /* 0x00000004ff367819 */ /* 0x000fe20000011668 */
[----:B------:R-:W-:Y:S01]  /*03b0*/  IMAD.MOV.U32 R55, RZ, RZ, RZ ;  /* 0x000000ffff377224 */ /* 0x000fe200078e00ff */
[C---:B------:R-:W-:Y:S01]  /*03c0*/  ISETP.GE.U32.AND P0, PT, R26.reuse, 0x100, PT ;  /* 0x000001001a00780c */ /* 0x040fe20003f06070 */
[----:B------:R-:W-:Y:S01]  /*03d0*/  IMAD.IADD R48, R109, 0x1, R26 ;  /* 0x000000016d307824 */ /* 0x000fe200078e021a */
[C---:B------:R-:W-:Y:S01]  /*03e0*/  ISETP.GE.U32.AND P1, PT, R26.reuse, 0x80, PT ;  /* 0x000000801a00780c */ /* 0x040fe20003f26070 */
[C---:B------:R-:W-:Y:S01]  /*03f0*/  IMAD.SHL.U32 R37, R26.reuse, 0x4, RZ ;  /* 0x000000041a257824 */ /* 0x040fe200078e00ff */
[----:B------:R-:W-:Y:S01]  /*0400*/  VIMNMX.U32 R31, PT, PT, R26, 0x100, !PT ;  /* 0x000001001a1f7848 */ /* 0x000fe20007fe0000 */
[----:B-1----:R-:W1:Y:S01]  /*0410*/  MUFU.RCP R30, R30 ;  /* 0x0000001e001e7308 */ /* 0x002e620000001000 */
[----:B------:R-:W-:-:S02]  /*0420*/  SEL R52, RZ, 0x1, P0 ;  /* 0x00000001ff347807 */ /* 0x000fc40000000000 */
[----:B------:R-:W-:Y:S02]  /*0430*/  SEL R53, RZ, 0x1, P1 ;  /* 0x00000001ff357807 */ /* 0x000fe40000800000 */
[----:B------:R-:W-:Y:S02]  /*0440*/  LOP3.LUT R36, R35, 0x200, RZ, 0xc0, !PT ;  /* 0x0000020023247812 */ /* 0x000fe400078ec0ff */
[--C-:B------:R-:W-:Y:S02]  /*0450*/  SHF.R.U32.HI R38, RZ, 0x1, R26.reuse ;  /* 0x00000001ff267819 */ /* 0x100fe4000001161a */
[C---:B------:R-:W-:Y:S02]  /*0460*/  LOP3.LUT R46, R37.reuse, 0x4, RZ, 0xc0, !PT ;  /* 0x00000004252e7812 */ /* 0x040fe400078ec0ff */
[----:B------:R-:W-:Y:S01]  /*0470*/  IADD3 R35, PT, PT, R38, UR4, RZ ;  /* 0x0000000426237c10 */ /* 0x000fe2000fffe0ff */
[----:B--2---:R-:W-:Y:S01]  /*0480*/  ULEA UR10, UR9, UR8, 0x18 ;  /* 0x00000008090a7291 */ /* 0x004fe2000f8ec0ff */
[----:B------:R-:W-:Y:S01]  /*0490*/  LOP3.LUT R62, R37, 0x3c, RZ, 0xc0, !PT ;  /* 0x0000003c253e7812 */ /* 0x000fe200078ec0ff */
[----:B------:R-:W-:Y:S01]  /*04a0*/  UIADD3 UR8, UPT, UPT, UR8, 0x1000, URZ ;  /* 0x0000100008087890 */ /* 0x000fe2000fffe0ff */
[----:B------:R-:W-:Y:S01]  /*04b0*/  SHF.R.U32.HI R56, RZ, 0x4, R26 ;  /* 0x00000004ff387819 */ /* 0x000fe2000001161a */
[----:B------:R-:W-:Y:S01]  /*04c0*/  IMAD R46, R35, UR6, R46 ;  /* 0x00000006232e7c24 */ /* 0x000fe2000f8e022e */
[----:B-1----:R-:W-:Y:S01]  /*04d0*/  IADD3 R28, PT, PT, R30, 0xffffffe, RZ ;  /* 0x0ffffffe1e1c7810 */ /* 0x002fe20007ffe0ff */
[----:B------:R-:W-:Y:S01]  /*04e0*/  VIADD R62, R62, UR5 ;  /* 0x000000053e3e7c36 */ /* 0x000fe20008000000 */
[----:B------:R-:W-:Y:S01]  /*04f0*/  SHF.L.U32 R35, R48, 0x9, RZ ;  /* 0x0000000930237819 */ /* 0x000fe200000006ff */
[----:B------:R-:W-:Y:S01]  /*0500*/  ULEA UR8, UR9, UR8, 0x18 ;  /* 0x0000000809087291 */ /* 0x000fe2000f8ec0ff */
[----:B------:R1:W2:Y:S01]  /*0510*/  F2I.FTZ.U32.TRUNC.NTZ R29, R28 ;  /* 0x0000001c001d7305 */ /* 0x0002a2000021f000 */
[----:B------:R-:W-:-:S02]  /*0520*/  SHF.R.U32.HI R60, RZ, 0x4, R48 ;  /* 0x00000004ff3c7819 */ /* 0x000fc40000011630 */
[----:B------:R-:W-:Y:S02]  /*0530*/  LOP3.LUT R35, R35, 0x200, RZ, 0xc0, !PT ;  /* 0x0000020023237812 */ /* 0x000fe400078ec0ff */
[----:B------:R-:W-:Y:S02]  /*0540*/  MOV R102, RZ ;  /* 0x000000ff00667202 */ /* 0x000fe40000000f00 */
[----:B------:R-:W-:Y:S01]  /*0550*/  IADD3 R59, PT, PT, R109, R48, RZ ;  /* 0x000000306d3b7210 */ /* 0x000fe20007ffe0ff */
[----:B-1----:R-:W-:Y:S02]  /*0560*/  IMAD.MOV.U32 R28, RZ, RZ, RZ ;  /* 0x000000ffff1c7224 */ /* 0x002fe400078e00ff */
[----:B--2---:R-:W-:-:S04]  /*0570*/  IMAD R33, R33, R29, RZ ;  /* 0x0000001d21217224 */ /* 0x004fc800078e02ff */
[----:B------:R-:W-:Y:S01]  /*0580*/  IMAD.HI.U32 R29, R29, R33, R28 ;  /* 0x000000211d1d7227 */ /* 0x000fe200078e001c */
[----:B------:R-:W-:Y:S02]  /*0590*/  VIMNMX.U32 R33, PT, PT, R26, 0x80, !PT ;  /* 0x000000801a217848 */ /* 0x000fe40007fe0000 */
[-C--:B------:R-:W-:Y:S02]  /*05a0*/  IADD3 R28, PT, PT, R31, -R26.reuse, -R52 ;  /* 0x8000001a1f1c7210 */ /* 0x080fe40007ffe834 */
[----:B------:R-:W-:Y:S02]  /*05b0*/  IADD3 R32, PT, PT, R33, -R26, -R53 ;  /* 0x8000001a21207210 */ /* 0x000fe40007ffe835 */
[----:B------:R-:W-:Y:S01]  /*05c0*/  SHF.L.U32 R33, R104, 0x2, RZ ;  /* 0x0000000268217819 */ /* 0x000fe200000006ff */
[----:B------:R-:W-:-:S03]  /*05d0*/  IMAD.HI.U32 R30, R29, R28, RZ ;  /* 0x0000001c1d1e7227 */ /* 0x000fc600078e00ff */
[----:B------:R-:W-:Y:S01]  /*05e0*/  LOP3.LUT R44, R33, 0x4, RZ, 0xc0, !PT ;  /* 0x00000004212c7812 */ /* 0x000fe200078ec0ff */
[----:B------:R-:W-:Y:S01]  /*05f0*/  IMAD.HI.U32 R34, R29, R32, RZ ;  /* 0x000000201d227227 */ /* 0x000fe200078e00ff */
[----:B------:R-:W-:Y:S02]  /*0600*/  IADD3 R29, PT, PT, -R30, RZ, RZ ;  /* 0x000000ff1e1d7210 */ /* 0x000fe40007ffe1ff */
[----:B------:R-:W-:Y:S01]  /*0610*/  LOP3.LUT R57, R33, 0x3c, RZ, 0xc0, !PT ;  /* 0x0000003c21397812 */ /* 0x000fe200078ec0ff */
[----:B------:R-:W-:Y:S02]  /*0620*/  IMAD.MOV R31, RZ, RZ, -R34 ;  /* 0x000000ffff1f7224 */ /* 0x000fe400078e0a22 */
[C---:B------:R-:W-:Y:S01]  /*0630*/  IMAD R28, R109.reuse, R29, R28 ;  /* 0x0000001d6d1c7224 */ /* 0x040fe200078e021c */
[----:B------:R-:W-:Y:S01]  /*0640*/  SHF.R.U32.HI R29, RZ, 0x1, R104 ;  /* 0x00000001ff1d7819 */ /* 0x000fe20000011668 */
[----:B------:R-:W-:Y:S02]  /*0650*/  IMAD R32, R109, R31, R32 ;  /* 0x0000001f6d207224 */ /* 0x000fe400078e0220 */
[----:B------:R-:W-:Y:S01]  /*0660*/  VIADD R57, R57, UR5 ;  /* 0x0000000539397c36 */ /* 0x000fe20008000000 */
[-C--:B------:R-:W-:Y:S01]  /*0670*/  ISETP.GE.U32.AND P0, PT, R28, R109.reuse, PT ;  /* 0x0000006d1c00720c */ /* 0x080fe20003f06070 */
[----:B------:R-:W-:Y:S01]  /*0680*/  IMAD.IADD R36, R29, 0x1, R36 ;  /* 0x000000011d247824 */ /* 0x000fe200078e0224 */
[----:B------:R-:W-:-:S02]  /*0690*/  ISETP.GE.U32.AND P3, PT, R32, R109, PT ;  /* 0x0000006d2000720c */ /* 0x000fc40003f66070 */
[----:B------:R-:W-:Y:S01]  /*06a0*/  IADD3 R31, PT, PT, R29, UR4, RZ ;  /* 0x000000041d1f7c10 */ /* 0x000fe2000fffe0ff */
[----:B------:R-:W-:Y:S01]  /*06b0*/  IMAD.SHL.U32 R29, R26, 0x200, RZ ;  /* 0x000002001a1d7824 */ /* 0x000fe200078e00ff */
[----:B------:R-:W-:-:S03]  /*06c0*/  LEA R61, R36, UR10, 0x2 ;  /* 0x0000000a243d7c11 */ /* 0x000fc6000f8e10ff */
[----:B------:R-:W-:Y:S01]  /*06d0*/  IMAD R44, R31, UR6, R44 ;  /* 0x000000061f2c7c24 */ /* 0x000fe2000f8e022c */
[----:B------:R-:W-:-:S03]  /*06e0*/  LOP3.LUT R29, R29, 0x200, RZ, 0xc0, !PT ;  /* 0x000002001d1d7812 */ /* 0x000fc600078ec0ff */
[C---:B------:R-:W-:Y:S01]  /*06f0*/  @P0 IADD3 R28, PT, PT, -R109.reuse, R28, RZ ;  /* 0x0000001c6d1c0210 */ /* 0x040fe20007ffe1ff */
[----:B------:R-:W-:Y:S01]  /*0700*/  @P0 VIADD R30, R30, 0x1 ;  /* 0x000000011e1e0836 */ /* 0x000fe20000000000 */
[----:B------:R-:W-:Y:S01]  /*0710*/  @P3 IADD3 R32, PT, PT, -R109, R32, RZ ;  /* 0x000000206d203210 */ /* 0x000fe20007ffe1ff */
[----:B------:R-:W-:Y:S01]  /*0720*/  @P3 VIADD R34, R34, 0x1 ;  /* 0x0000000122223836 */ /* 0x000fe20000000000 */
[-C--:B------:R-:W-:Y:S01]  /*0730*/  ISETP.GE.U32.AND P1, PT, R28, R109.reuse, PT ;  /* 0x0000006d1c00720c */ /* 0x080fe20003f26070 */
[----:B------:R-:W-:Y:S01]  /*0740*/  IMAD.SHL.U32 R28, R48, 0x4, RZ ;  /* 0x00000004301c7824 */ /* 0x000fe200078e00ff */
[----:B------:R-:W-:Y:S02]  /*0750*/  ISETP.GE.U32.AND P4, PT, R32, R109, PT ;  /* 0x0000006d2000720c */ /* 0x000fe40003f86070 */
[----:B------:R-:W-:Y:S02]  /*0760*/  SHF.R.U32.HI R32, RZ, 0x1, R48 ;  /* 0x00000001ff207819 */ /* 0x000fe40000011630 */
[----:B------:R-:W-:-:S02]  /*0770*/  LOP3.LUT R50, R28, 0x4, RZ, 0xc0, !PT ;  /* 0x000000041c327812 */ /* 0x000fc400078ec0ff */
[----:B------:R-:W-:Y:S02]  /*0780*/  IADD3 R31, PT, PT, R32, UR4, RZ ;  /* 0x00000004201f7c10 */ /* 0x000fe4000fffe0ff */
[----:B------:R-:W-:Y:S02]  /*0790*/  IADD3 R64, PT, PT, R38, R29, RZ ;  /* 0x0000001d26407210 */ /* 0x000fe40007ffe0ff */
[----:B------:R-:W-:Y:S01]  /*07a0*/  LOP3.LUT R29, RZ, R109, RZ, 0x33, !PT ;  /* 0x0000006dff1d7212 */ /* 0x000fe200078e33ff */
[----:B------:R-:W-:Y:S01]  /*07b0*/  IMAD R50, R31, UR6, R50 ;  /* 0x000000061f327c24 */ /* 0x000fe2000f8e0232 */
[----:B------:R-:W-:Y:S01]  /*07c0*/  @P1 IADD3 R30, PT, PT, R30, 0x1, RZ ;  /* 0x000000011e1e1810 */ /* 0x000fe20007ffe0ff */
[----:B------:R-:W-:Y:S01]  /*07d0*/  @P4 VIADD R34, R34, 0x1 ;  /* 0x0000000122224836 */ /* 0x000fe20000000000 */
[----:B------:R-:W-:Y:S01]  /*07e0*/  UIADD3 UR6, UPT, UPT, UR6, -0x1, URZ ;  /* 0xffffffff06067890 */ /* 0x000fe2000fffe0ff */
[----:B------:R-:W-:Y:S02]  /*07f0*/  LOP3.LUT R65, R28, 0x3c, RZ, 0xc0, !PT ;  /* 0x0000003c1c417812 */ /* 0x000fe400078ec0ff */
[C---:B------:R-:W-:Y:S01]  /*0800*/  SEL R31, R29.reuse, R30, !P2 ;  /* 0x0000001e1d1f7207 */ /* 0x040fe20005000000 */
[----:B------:R-:W-:Y:S01]  /*0810*/  USHF.R.S32.HI UR7, URZ, 0x1f, UR6 ;  /* 0x0000001fff077899 */ /* 0x000fe20008011406 */
[----:B------:R-:W-:Y:S01]  /*0820*/  SEL R34, R29, R34, !P2 ;  /* 0x000000221d227207 */ /* 0x000fe20005000000 */
[----:B------:R-:W-:Y:S01]  /*0830*/  IMAD.SHL.U32 R29, R104, 0x10, RZ ;  /* 0x00000010681d7824 */ /* 0x000fe200078e00ff */
[----:B------:R-:W-:Y:S01]  /*0840*/  SHF.L.U32 R30, R26, 0x4, RZ ;  /* 0x000000041a1e7819 */ /* 0x000fe200000006ff */
[----:B------:R-:W-:Y:S01]  /*0850*/  IMAD.IADD R52, R52, 0x1, R31 ;  /* 0x0000000134347824 */ /* 0x000fe200078e021f */
[----:B------:R-:W-:Y:S01]  /*0860*/  IADD3 R35, PT, PT, R32, R35, RZ ;  /* 0x0000002320237210 */ /* 0x000fe20007ffe0ff */
[----:B------:R-:W-:Y:S01]  /*0870*/  ULEA.HI UR7, UR7, UR6, URZ, 0x3 ;  /* 0x0000000607077291 */ /* 0x000fe2000f8f18ff */
[----:B------:R-:W-:Y:S01]  /*0880*/  LOP3.LUT R29, R29, 0xf0, RZ, 0xc0, !PT ;  /* 0x000000f01d1d7812 */ /* 0x000fe200078ec0ff */
[----:B------:R-:W-:Y:S01]  /*0890*/  VIADD R65, R65, UR5 ;  /* 0x0000000541417c36 */ /* 0x000fe20008000000 */
[----:B------:R-:W-:Y:S01]  /*08a0*/  IADD3 R53, PT, PT, R53, R34, RZ ;  /* 0x0000002235357210 */ /* 0x000fe20007ffe0ff */
[----:B------:R-:W-:Y:S01]  /*08b0*/  USHF.R.S32.HI UR7, URZ, 0x3, UR7 ;  /* 0x00000003ff077899 */ /* 0x000fe20008011407 */
[----:B------:R-:W-:Y:S01]  /*08c0*/  LEA R58, R54, R29, 0x8 ;  /* 0x0000001d363a7211 */ /* 0x000fe200078e40ff */
[----:B------:R-:W-:Y:S01]  /*08d0*/  IMAD.SHL.U32 R29, R48, 0x10, RZ ;  /* 0x00000010301d7824 */ /* 0x000fe200078e00ff */
[----:B------:R-:W-:-:S02]  /*08e0*/  LOP3.LUT R63, R30, 0xf0, RZ, 0xc0, !PT ;  /* 0x000000f01e3f7812 */ /* 0x000fc400078ec0ff */
[----:B------:R-:W-:Y:S02]  /*08f0*/  LEA R64, R64, UR10, 0x2 ;  /* 0x0000000a40407c11 */ /* 0x000fe4000f8e10ff */
[----:B------:R-:W-:Y:S02]  /*0900*/  LOP3.LUT R29, R29, 0xf0, RZ, 0xc0, !PT ;  /* 0x000000f01d1d7812 */ /* 0x000fe400078ec0ff */
[----:B------:R-:W-:Y:S02]  /*0910*/  LEA R63, R56, R63, 0x8 ;  /* 0x0000003f383f7211 */ /* 0x000fe400078e40ff */
[----:B------:R-:W-:Y:S02]  /*0920*/  LEA R66, R60, R29, 0x8 ;  /* 0x0000001d3c427211 */ /* 0x000fe400078e40ff */
[----:B------:R-:W-:Y:S02]  /*0930*/  LEA R67, R35, UR10, 0x2 ;  /* 0x0000000a23437c11 */ /* 0x000fe4000f8e10ff */
[----:B------:R-:W-:-:S02]  /*0940*/  LOP3.LUT R68, R52, 0x3, RZ, 0xc0, !PT ;  /* 0x0000000334447812 */ /* 0x000fc400078ec0ff */
[----:B------:R-:W-:-:S07]  /*0950*/  LOP3.LUT R69, R53, 0x3, RZ, 0xc0, !PT ;  /* 0x0000000335457812 */ /* 0x000fce00078ec0ff */
.L_x_376:
        /* <DEDUP_REMOVED lines=37> */
.L_x_368:
[----:B01----:R-:W-:Y:S05]  /*0bb0*/  BSYNC.RECONVERGENT B1 ;  /* 0x0000000000017941 */ /* 0x003fea0003800200 */
.L_x_367:
        /* <DEDUP_REMOVED lines=12> */
.L_x_369:
[----:B0-----:R-:W0:Y:S01]  /*0c80*/  LDC.64 R40, c[0x0][0x380] ;  /* 0x0000e000ff287b82 */ /* 0x001e220000000a00 */
[----:B------:R-:W-:Y:S02]  /*0c90*/  LOP3.LUT R28, R118, 0x4, RZ, 0xc0, !PT ;  /* 0x00000004761c7812 */ /* 0x000fe400078ec0ff */
[----:B------:R-:W-:Y:S02]  /*0ca0*/  SHF.R.U32.HI R113, RZ, 0x1, R120 ;  /* 0x00000001ff717819 */ /* 0x000fe40000011678 */
[----:B------:R-:W-:Y:S01]  /*0cb0*/  LOP3.LUT R30, R112, 0x4, RZ, 0xc0, !PT ;  /* 0x00000004701e7812 */ /* 0x000fe200078ec0ff */
[----:B------:R-:W-:Y:S01]  /*0cc0*/  IMAD R28, R55, 0x8, R28 ;  /* 0x00000008371c7824 */ /* 0x000fe200078e021c */
[----:B------:R-:W-:Y:S02]  /*0cd0*/  SHF.R.U32.HI R119, RZ, 0x1, R110 ;  /* 0x00000001ff777819 */ /* 0x000fe4000001166e */
[----:B------:R-:W-:Y:S01]  /*0ce0*/  IADD3 R29, PT, PT, R113, UR4, RZ ;  /* 0x00000004711d7c10 */ /* 0x000fe2000fffe0ff */
[----:B------:R-:W-:Y:S01]  /*0cf0*/  IMAD R32, R55, 0x8, R30 ;  /* 0x0000000837207824 */ /* 0x000fe200078e021e */
[----:B------:R-:W-:-:S02]  /*0d00*/  IADD3 R33, PT, PT, R119, UR4, RZ ;  /* 0x0000000477217c10 */ /* 0x000fc4000fffe0ff */
[----:B------:R-:W-:Y:S01]  /*0d10*/  LOP3.LUT R34, R106, 0x4, RZ, 0xc0, !PT ;  /* 0x000000046a227812 */ /* 0x000fe200078ec0ff */
[----:B------:R-:W-:Y:S01]  /*0d20*/  IMAD R29, R29, UR6, R28 ;  /* 0x000000061d1d7c24 */ /* 0x000fe2000f8e021c */
[----:B------:R-:W-:Y:S01]  /*0d30*/  SHF.R.U32.HI R117, RZ, 0x1, R116 ;  /* 0x00000001ff757819 */ /* 0x000fe20000011674 */
[----:B------:R-:W-:Y:S01]  /*0d40*/  IMAD R33, R33, UR6, R32 ;  /* 0x0000000621217c24 */ /* 0x000fe2000f8e0220 */
[----:B------:R-:W-:Y:S02]  /*0d50*/  LOP3.LUT R32, R114, 0x4, RZ, 0xc0, !PT ;  /* 0x0000000472207812 */ /* 0x000fe400078ec0ff */
[----:B------:R-:W-:Y:S01]  /*0d60*/  SHF.R.U32.HI R115, RZ, 0x1, R108 ;  /* 0x00000001ff737819 */ /* 0x000fe2000001166c */
[C---:B------:R-:W-:Y:S01]  /*0d70*/  IMAD R34, R55.reuse, 0x8, R34 ;  /* 0x0000000837227824 */ /* 0x040fe200078e0222 */
[----:B------:R-:W-:Y:S01]  /*0d80*/  LEA R32, R55, R32, 0x3 ;  /* 0x0000002037207211 */ /* 0x000fe200078e18ff */
[----:B------:R-:W-:Y:S02]  /*0d90*/  VIADD R35, R117, UR4 ;  /* 0x0000000475237c36 */ /* 0x000fe40008000000 */
[----:B0-----:R-:W-:Y:S01]  /*0da0*/  IMAD.WIDE R28, R29, 0x4, R40 ;  /* 0x000000041d1c7825 */ /* 0x001fe200078e0228 */
[----:B------:R-:W-:-:S03]  /*0db0*/  IADD3 R37, PT, PT, R115, UR4, RZ ;  /* 0x0000000473257c10 */ /* 0x000fc6000fffe0ff */
[----:B------:R-:W-:Y:S02]  /*0dc0*/  IMAD R35, R35, UR6, R34 ;  /* 0x0000000623237c24 */ /* 0x000fe4000f8e0222 */
[----:B------:R-:W2:Y:S01]  /*0dd0*/  LDG.E.128.CONSTANT R28, desc[UR12][R28.64] ;  /* 0x0000000c1c1c7981 */ /* 0x000ea2000c1e9d00 */
[----:B------:R-:W-:Y:S02]  /*0de0*/  IMAD R39, R37, UR6, R32 ;  /* 0x0000000625277c24 */ /* 0x000fe4000f8e0220 */
[----:B------:R-:W-:-:S04]  /*0df0*/  IMAD.WIDE R32, R33, 0x4, R40 ;  /* 0x0000000421207825 */ /* 0x000fc800078e0228 */
[--C-:B------:R-:W-:Y:S02]  /*0e00*/  IMAD.WIDE R36, R35, 0x4, R40.reuse ;  /* 0x0000000423247825 */ /* 0x100fe400078e0228 */
[----:B------:R-:W3:Y:S02]  /*0e10*/  LDG.E.128.CONSTANT R32, desc[UR12][R32.64] ;  /* 0x0000000c20207981 */ /* 0x000ee4000c1e9d00 */
[----:B------:R-:W-:Y:S02]  /*0e20*/  IMAD.WIDE R40, R39, 0x4, R40 ;  /* 0x0000000427287825 */ /* 0x000fe400078e0228 */
[----:B------:R-:W4:Y:S04]  /*0e30*/  LDG.E.128.CONSTANT R36, desc[UR12][R36.64] ;  /* 0x0000000c24247981 */ /* 0x000f28000c1e9d00 */
[----:B------:R-:W5:Y:S01]  /*0e40*/  LDG.E.128.CONSTANT R40, desc[UR12][R40.64] ;  /* 0x0000000c28287981 */ /* 0x000f62000c1e9d00 */
[----:B------:R-:W-:-:S05]  /*0e50*/  IMAD.SHL.U32 R121, R118, 0x80, RZ ;  /* 0x0000008076797824 */ /* 0x000fca00078e00ff */
[----:B------:R-:W-:-:S04]  /*0e60*/  LOP3.LUT R122, R121, 0x200, RZ, 0xc0, !PT ;  /* 0x00000200797a7812 */ /* 0x000fc800078ec0ff */
[----:B------:R-:W-:Y:S02]  /*0e70*/  IADD3 R122, PT, PT, R113, R122, RZ ;  /* 0x0000007a717a7210 */ /* 0x000fe40007ffe0ff */
[----:B------:R-:W-:-:S04]  /*0e80*/  SHF.L.U32 R113, R112, 0x7, RZ ;  /* 0x0000000770717819 */ /* 0x000fc800000006ff */
[----:B------:R-:W-:Y:S02]  /*0e90*/  LOP3.LUT R124, R113, 0x200, RZ, 0xc0, !PT ;  /* 0x00000200717c7812 */ /* 0x000fe400078ec0ff */
[----:B------:R-:W-:-:S03]  /*0ea0*/  SHF.L.U32 R113, R106, 0x7, RZ ;  /* 0x000000076a717819 */ /* 0x000fc600000006ff */
[----:B------:R-:W-:Y:S02]  /*0eb0*/  IMAD.IADD R124, R119, 0x1, R124 ;  /* 0x00000001777c7824 */ /* 0x000fe400078e027c */
[----:B------:R-:W-:Y:S01]  /*0ec0*/  IMAD.SHL.U32 R119, R114, 0x80, RZ ;  /* 0x0000008072777824 */ /* 0x000fe200078e00ff */
[----:B------:R-:W-:Y:S01]  /*0ed0*/  LOP3.LUT R113, R113, 0x200, RZ, 0xc0, !PT ;  /* 0x0000020071717812 */ /* 0x000fe200078ec0ff */
[----:B------:R-:W-:-:S03]  /*0ee0*/  IMAD R122, R122, 0x4, R111 ;  /* 0x000000047a7a7824 */ /* 0x000fc600078e026f */
[----:B------:R-:W-:Y:S02]  /*0ef0*/  LOP3.LUT R119, R119, 0x200, RZ, 0xc0, !PT ;  /* 0x0000020077777812 */ /* 0x000fe400078ec0ff */
[----:B------:R-:W-:Y:S02]  /*0f00*/  LEA R124, R124, R111, 0x2 ;  /* 0x0000006f7c7c7211 */ /* 0x000fe400078e10ff */
[----:B------:R-:W-:-:S04]  /*0f10*/  IADD3 R120, PT, PT, R109, R120, R109 ;  /* 0x000000786d787210 */ /* 0x000fc80007ffe06d */
        /* <DEDUP_REMOVED lines=9> */
[----:B--2---:R0:W-:Y:S04]  /*0fb0*/  STS [R122], R28 ;  /* 0x0000001c7a007388 */ /* 0x0041e80000000800 */
[----:B------:R1:W-:Y:S01]  /*0fc0*/  STS [R122+0x400], R30 ;  /* 0x0004001e7a007388 */ /* 0x0003e20000000800 */
[----:B0-----:R-:W-:Y:S01]  /*0fd0*/  IMAD.IADD R28, R117, 0x1, R113 ;  /* 0x00000001751c7824 */ /* 0x001fe200078e0271 */
[----:B-1----:R-:W-:-:S03]  /*0fe0*/  IADD3 R30, PT, PT, R115, R119, RZ ;  /* 0x00000077731e7210 */ /* 0x002fc60007ffe0ff */
[----:B------:R-:W-:Y:S01]  /*0ff0*/  IMAD R28, R28, 0x4, R111 ;  /* 0x000000041c1c7824 */ /* 0x000fe200078e026f */
[----:B------:R0:W-:Y:S01]  /*1000*/  STS [R122+0x200], R29 ;  /* 0x0002001d7a007388 */ /* 0x0001e20000000800 */
[----:B------:R-:W-:-:S03]  /*1010*/  LEA R30, R30, R111, 0x2 ;  /* 0x0000006f1e1e7211 */ /* 0x000fc600078e10ff */
        /* <DEDUP_REMOVED lines=14> */
.L_x_366:
[----:B01----:R-:W-:Y:S05]  /*1100*/  BSYNC.RECONVERGENT B0 ;  /* 0x0000000000007941 */ /* 0x003fea0003800200 */
.L_x_365:
        /* <DEDUP_REMOVED lines=9> */
[----:B------:R-:W1:Y:S01]  /*11a0*/  LDC R34, c[0x0][0x39c] ;  /* 0x0000e700ff227b82 */ /* 0x000e620000000800 */
[----:B--234-:R-:W-:-:S07]  /*11b0*/  IMAD R28, R55, 0x8, R54 ;  /* 0x00000008371c7824 */ /* 0x01cfce00078e0236 */
        /* <DEDUP_REMOVED lines=21> */
.L_x_373:
[----:B0-----:R-:W-:Y:S05]  /*1310*/  BSYNC.RECONVERGENT B1 ;  /* 0x0000000000017941 */ /* 0x001fea0003800200 */
.L_x_372:
[----:B------:R-:W-:Y:S05]  /*1320*/  @!P1 BRA `(.L_x_371) ;  /* 0x0000000000fc9947 */ /* 0x000fea0003800000 */
[----:B-1234-:R-:W0:Y:S01]  /*1330*/  S2R R29, SR_CgaCtaId ;  /* 0x00000000001d7919 */ /* 0x01ee220000008800 */
[----:B------:R-:W-:-:S05]  /*1340*/  MOV R28, 0x400 ;  /* 0x00000400001c7802 */ /* 0x000fca0000000f00 */
[----:B------:R-:W-:-:S05]  /*1350*/  VIADD R28, R28, 0x1000 ;  /* 0x000010001c1c7836 */ /* 0x000fca0000000000 */
[----:B0-----:R-:W-:-:S07]  /*1360*/  LEA R106, R29, R28, 0x18 ;  /* 0x0000001c1d6a7211 */ /* 0x001fce00078ec0ff */
.L_x_374:
        /* <DEDUP_REMOVED lines=59> */
.L_x_371:
[----:B0-----:R-:W-:Y:S05]  /*1720*/  BSYNC.RECONVERGENT B0 ;  /* 0x0000000000007941 */ /* 0x001fea0003800200 */
.L_x_370:
[----:B------:R-:W0:Y:S08]  /*1730*/  S2UR UR9, SR_CgaCtaId ;  /* 0x00000000000979c3 */ /* 0x000e300000008800 */
[----:B------:R-:W-:Y:S01]  /*1740*/  BAR.SYNC.DEFER_BLOCKING 0x0 ;  /* 0x0000000000007b1d */ /* 0x000fe20000010000 */
[----:B------:R-:W-:-:S05]  /*1750*/  HFMA2 R106, -RZ, RZ, 0, 0 ;  /* 0x00000000ff6a7431 */ /* 0x000fca00000001ff */
[----:B------:R-:W-:Y:S02]  /*1760*/  UMOV UR6, 0x400 ;  /* 0x0000040000067882 */ /* 0x000fe40000000000 */
[----:B------:R-:W-:Y:S02]  /*1770*/  UIADD3 UR10, UPT, UPT, UR6, 0x1000, URZ ;  /* 0x00001000060a7890 */ /* 0x000fe4000fffe0ff */
[----:B0-----:R-:W-:Y:S02]  /*1780*/  ULEA UR6, UR9, UR6, 0x18 ;  /* 0x0000000609067291 */ /* 0x001fe4000f8ec0ff */
[----:B------:R-:W-:-:S12]  /*1790*/  ULEA UR10, UR9, UR10, 0x18 ;  /* 0x0000000a090a7291 */ /* 0x000fd8000f8ec0ff */
.L_x_375:
        /* <DEDUP_REMOVED lines=81> */
.L_x_364:
        /* <DEDUP_REMOVED lines=536> */
.L_x_378:
[----:B------:R-:W-:Y:S05]  /*3e30*/  BSYNC.RECONVERGENT B0 ;  /* 0x0000000000007941 */ /* 0x000fea0003800200 */
.L_x_377:
        /* <DEDUP_REMOVED lines=22> */
.L_x_379:
        /* <DEDUP_REMOVED lines=14> */
.L_x_854:


//--------------------- .text._Z20sgemm_vectorize_smemILi128ELi64ELi8ELi8ELi4EEvPKfS1_Pfiiiff --------------------------
	.section	.text._Z20sgemm_vectorize_smemILi128ELi64ELi8ELi8ELi4EEvPKfS1_Pfiiiff,"ax",@progbits
	.align	128
        .global         _Z20sgemm_vectorize_smemILi128ELi64ELi8ELi8ELi4EEvPKfS1_Pfiiiff
        .type           _Z20sgemm_vectorize_smemILi128ELi64ELi8ELi8ELi4EEvPKfS1_Pfiiiff,@function
        .size           _Z20sgemm_vectorize_smemILi128ELi64ELi8ELi8ELi4EEvPKfS1_Pfiiiff,(.L_x_855 - _Z20sgemm_vectorize_smemILi128ELi64ELi8ELi8ELi4EEvPKfS1_Pfiiiff)
        .other          _Z20sgemm_vectorize_smemILi128ELi64ELi8ELi8ELi4EEvPKfS1_Pfiiiff,@"STO_CUDA_ENTRY STV_DEFAULT"
_Z20sgemm_vectorize_smemILi128ELi64ELi8ELi8ELi4EEvPKfS1_Pfiiiff:
.text._Z20sgemm_vectorize_smemILi128ELi64ELi8ELi8ELi4EEvPKfS1_Pfiiiff:
        /* <DEDUP_REMOVED lines=8> */
[----:B------:R-:W-:-:S02]  /*0080*/  CS2R R28, SRZ ;  /* 0x00000000001c7805 */ /* 0x000fc4000001ff00 */
[----:B------:R-:W-:Y:S01]  /*0090*/  CS2R R56, SRZ ;  /* 0x0000000000387805 */ /* 0x000fe2000001ff00 */
[----:B------:R-:W3:Y:S01]  /*00a0*/  LDC R3, c[0x0][0x364] ;  /* 0x0000d900ff037b82 */ /* 0x000ee20000000800 */
[----:B------:R-:W-:Y:S02]  /*00b0*/  CS2R R54, SRZ ;  /* 0x0000000000367805 */ /* 0x000fe4000001ff00 */
[----:B------:R-:W-:Y:S02]  /*00c0*/  CS2R R52, SRZ ;  /* 0x0000000000347805 */ /* 0x000fe4000001ff00 */
[----:B------:R-:W-:Y:S02]  /*00d0*/  CS2R R50, SRZ ;  /* 0x0000000000327805 */ /* 0x000fe4000001ff00 */
[----:B------:R-:W-:Y:S02]  /*00e0*/  CS2R R48, SRZ ;  /* 0x0000000000307805 */ /* 0x000fe4000001ff00 */
[----:B------:R-:W-:-:S02]  /*00f0*/  CS2R R46, SRZ ;  /* 0x00000000002e7805 */ /* 0x000fc4000001ff00 */
[----:B------:R-:W-:Y:S02]  /*0100*/  CS2R R44, SRZ ;  /* 0x00000000002c7805 */ /* 0x000fe4000001ff00 */
[----:B------:R-:W-:Y:S01]  /*0110*/  CS2R R42, SRZ ;  /* 0x00000000002a7805 */ /* 0x000fe2000001ff00 */
[----:B------:R-:W5:Y:S01]  /*0120*/  S2UR UR5, SR_CTAID.X ;  /* 0x00000000000579c3 */ /* 0x000f620000002500 */
[----:B0-----:R-:W-:Y:S01]  /*0130*/  UISETP.GE.AND UP0, UPT, UR7, -0x6, UPT ;  /* 0xfffffffa0700788c */ /* 0x001fe2000bf06270 */
[----:B------:R-:W-:Y:S02]  /*0140*/  CS2R R40, SRZ ;  /* 0x0000000000287805 */ /* 0x000fe4000001ff00 */
[----:B------:R-:W-:Y:S02]  /*0150*/  CS2R R38, SRZ ;  /* 0x0000000000267805 */ /* 0x000fe4000001ff00 */
[----:B------:R-:W-:Y:S02]  /*0160*/  CS2R R36, SRZ ;  /* 0x0000000000247805 */ /* 0x000fe4000001ff00 */
[----:B------:R-:W-:-:S02]  /*0170*/  CS2R R34, SRZ ;  /* 0x0000000000227805 */ /* 0x000fc4000001ff00 */
        /* <DEDUP_REMOVED lines=9> */
[-C--:B------:R-:W-:Y:S01]  /*0210*/  IADD3 R13, PT, PT, RZ, -R3.reuse, RZ ;  /* 0x80000003ff0d7210 */ /* 0x080fe20007ffe0ff */
[----:B------:R-:W-:Y:S01]  /*0220*/  IMAD.MOV.U32 R31, RZ, RZ, RZ ;  /* 0x000000ffff1f7224 */ /* 0x000fe200078e00ff */
[----:B------:R-:W-:Y:S02]  /*0230*/  ISETP.NE.U32.AND P2, PT, R3, RZ, PT ;  /* 0x000000ff0300720c */ /* 0x000fe40003f45070 */
[----:B------:R-:W-:-:S04]  /*0240*/  IADD3 R5, PT, PT, R4, R3, RZ ;  /* 0x0000000304057210 */ /* 0x000fc80007ffe0ff */
[C---:B------:R-:W-:Y:S02]  /*0250*/  ISETP.GE.U32.AND P0, PT, R5.reuse, 0x100, PT ;  /* 0x000001000500780c */ /* 0x040fe40003f06070 */
[C---:B------:R-:W-:Y:S02]  /*0260*/  ISETP.GE.U32.AND P1, PT, R5.reuse, 0x80, PT ;  /* 0x000000800500780c */ /* 0x040fe40003f26070 */
[C---:B------:R-:W-:Y:S01]  /*0270*/  VIMNMX.U32 R8, PT, PT, R5.reuse, 0x100, !PT ;  /* 0x0000010005087848 */ /* 0x040fe20007fe0000 */
[----:B0-----:R-:W0:Y:S01]  /*0280*/  MUFU.RCP R9, R9 ;  /* 0x0000000900097308 */ /* 0x001e220000001000 */
[----:B------:R-:W-:Y:S02]  /*0290*/  VIMNMX.U32 R12, PT, PT, R5, 0x80, !PT ;  /* 0x00000080050c7848 */ /* 0x000fe40007fe0000 */
[----:B------:R-:W-:Y:S01]  /*02a0*/  SEL R10, RZ, 0x1, P1 ;  /* 0x00000001ff0a7807 */ /* 0x000fe20000800000 */
[----:B0-----:R-:W-:Y:S01]  /*02b0*/  VIADD R6, R9, 0xffffffe ;  /* 0x0ffffffe09067836 */ /* 0x001fe20000000000 */
[----:B------:R-:W-:-:S03]  /*02c0*/  SEL R9, RZ, 0x1, P0 ;  /* 0x00000001ff097807 */ /* 0x000fc60000000000 */
[----:B------:R0:W1:Y:S01]  /*02d0*/  F2I.FTZ.U32.TRUNC.NTZ R7, R6 ;  /* 0x0000000600077305 */ /* 0x000062000021f000 */
[----:B------:R-:W-:Y:S01]  /*02e0*/  IADD3 R8, PT, PT, R8, -R5, -R9 ;  /* 0x8000000508087210 */ /* 0x000fe20007ffe809 */
[----:B0-----:R-:W-:Y:S02]  /*02f0*/  IMAD.MOV.U32 R6, RZ, RZ, RZ ;  /* 0x000000ffff067224 */ /* 0x001fe400078e00ff */
[----:B-1----:R-:W-:-:S04]  /*0300*/  IMAD R13, R13, R7, RZ ;  /* 0x000000070d0d7224 */ /* 0x002fc800078e02ff */
[----:B------:R-:W-:Y:S01]  /*0310*/  IMAD.HI.U32 R7, R7, R13, R6 ;  /* 0x0000000d07077227 */ /* 0x000fe200078e0006 */
[----:B------:R-:W-:-:S05]  /*0320*/  IADD3 R6, PT, PT, R12, -R5, -R10 ;  /* 0x800000050c067210 */ /* 0x000fca0007ffe80a */
[----:B------:R-:W-:-:S04]  /*0330*/  IMAD.HI.U32 R12, R7, R8, RZ ;  /* 0x00000008070c7227 */ /* 0x000fc800078e00ff */
[----:B------:R-:W-:Y:S01]  /*0340*/  IMAD.HI.U32 R14, R7, R6, RZ ;  /* 0x00000006070e7227 */ /* 0x000fe200078e00ff */
[----:B------:R-:W-:-:S04]  /*0350*/  IADD3 R7, PT, PT, -R12, RZ, RZ ;  /* 0x000000ff0c077210 */ /* 0x000fc80007ffe1ff */
[----:B------:R-:W-:Y:S01]  /*0360*/  IADD3 R13, PT, PT, -R14, RZ, RZ ;  /* 0x000000ff0e0d7210 */ /* 0x000fe20007ffe1ff */
[----:B------:R-:W-:Y:S01]  /*0370*/  IMAD R8, R3, R7, R8 ;  /* 0x0000000703087224 */ /* 0x000fe200078e0208 */
[----:B------:R-:W-:-:S03]  /*0380*/  LOP3.LUT R7, RZ, R3, RZ, 0x33, !PT ;  /* 0x00000003ff077212 */ /* 0x000fc600078e33ff */
[----:B------:R-:W-:Y:S01]  /*0390*/  IMAD R6, R3, R13, R6 ;  /* 0x0000000d03067224 */ /* 0x000fe200078e0206 */
[----:B------:R-:W-:-:S04]  /*03a0*/  ISETP.GE.U32.AND P0, PT, R8, R3, PT ;  /* 0x000000030800720c */ /* 0x000fc80003f06070 */
[----:B------:R-:W-:-:S09]  /*03b0*/  ISETP.GE.U32.AND P3, PT, R6, R3, PT ;  /* 0x000000030600720c */ /* 0x000fd20003f66070 */
[----:B------:R-:W-:Y:S01]  /*03c0*/  @P0 IMAD.IADD R8, R8, 0x1, -R3 ;  /* 0x0000000108080824 */ /* 0x000fe200078e0a03 */
[----:B------:R-:W-:-:S03]  /*03d0*/  @P0 IADD3 R12, PT, PT, R12, 0x1, RZ ;  /* 0x000000010c0c0810 */ /* 0x000fc60007ffe0ff */
[C---:B------:R-:W-:Y:S02]  /*03e0*/  @P3 IADD3 R6, PT, PT, -R3.reuse, R6, RZ ;  /* 0x0000000603063210 */ /* 0x040fe40007ffe1ff */
[-C--:B------:R-:W-:Y:S02]  /*03f0*/  ISETP.GE.U32.AND P1, PT, R8, R3.reuse, PT ;  /* 0x000000030800720c */ /* 0x080fe40003f26070 */
[----:B------:R-:W-:Y:S02]  /*0400*/  ISETP.GE.U32.AND P4, PT, R6, R3, PT ;  /* 0x000000030600720c */ /* 0x000fe40003f86070 */
[----:B------:R-:W-:Y:S02]  /*0410*/  IADD3 R6, PT, PT, R3, R5, RZ ;  /* 0x0000000503067210 */ /* 0x000fe40007ffe0ff */
[----:B------:R-:W-:Y:S02]  /*0420*/  @P3 IADD3 R14, PT, PT, R14, 0x1, RZ ;  /* 0x000000010e0e3810 */ /* 0x000fe40007ffe0ff */
[----:B------:R-:W-:Y:S01]  /*0430*/  SHF.R.U32.HI R13, RZ, 0x1, R6 ;  /* 0x00000001ff0d7819 */ /* 0x000fe20000011606 */
[----:B------:R-:W-:-:S03]  /*0440*/  IMAD.SHL.U32 R8, R6, 0x4, RZ ;  /* 0x0000000406087824 */ /* 0x000fc600078e00ff */
[----:B------:R-:W-:Y:S01]  /*0450*/  IADD3 R16, PT, PT, R13, UR4, RZ ;  /* 0x000000040d107c10 */ /* 0x000fe2000fffe0ff */
[----:B------:R-:W-:Y:S01]  /*0460*/  @P1 VIADD R12, R12, 0x1 ;  /* 0x000000010c0c1836 */ /* 0x000fe20000000000 */
[----:B------:R-:W-:Y:S02]  /*0470*/  LOP3.LUT R15, R8, 0x4, RZ, 0xc0, !PT ;  /* 0x00000004080f7812 */ /* 0x000fe400078ec0ff */
[----:B------:R-:W-:Y:S02]  /*0480*/  @P4 IADD3 R14, PT, PT, R14, 0x1, RZ ;  /* 0x000000010e0e4810 */ /* 0x000fe40007ffe0ff */
[C---:B------:R-:W-:Y:S02]  /*0490*/  SEL R8, R7.reuse, R12, !P2 ;  /* 0x0000000c07087207 */ /* 0x040fe40005000000 */
[----:B------:R-:W-:Y:S01]  /*04a0*/  SEL R13, R7, R14, !P2 ;  /* 0x0000000e070d7207 */ /* 0x000fe20005000000 */
[----:B------:R-:W-:Y:S02]  /*04b0*/  IMAD R7, R16, UR7, R15 ;  /* 0x0000000710077c24 */ /* 0x000fe4000f8e020f */
[----:B------:R-:W-:Y:S01]  /*04c0*/  IMAD.IADD R8, R9, 0x1, R8 ;  /* 0x0000000109087824 */ /* 0x000fe200078e0208 */
[----:B------:R-:W-:-:S02]  /*04d0*/  IADD3 R9, PT, PT, R10, R13, RZ ;  /* 0x0000000d0a097210 */ /* 0x000fc40007ffe0ff */
[----:B------:R-:W-:-:S07]  /*04e0*/  MOV R10, RZ ;  /* 0x000000ff000a7202 */ /* 0x000fce0000000f00 */
.L_x_392:
        /* <DEDUP_REMOVED lines=18> */
[----:B------:R-:W1:Y:S01]  /*0610*/  S2UR UR7, SR_CgaCtaId ;  /* 0x00000000000779c3 */ /* 0x000e620000008800 */
[----:B------:R-:W-:Y:S01]  /*0620*/  SHF.L.U32 R19, R4, 0x9, RZ ;  /* 0x0000000904137819 */ /* 0x000fe200000006ff */
[----:B------:R-:W-:Y:S01]  /*0630*/  UMOV UR6, 0x400 ;  /* 0x0000040000067882 */ /* 0x000fe20000000000 */
[----:B------:R-:W3:Y:S01]  /*0640*/  S2R R25, SR_CgaCtaId ;  /* 0x0000000000197919 */ /* 0x000ee20000008800 */
[----:B------:R-:W-:Y:S02]  /*0650*/  ISETP.NE.AND P0, PT, R20, RZ, PT ;  /* 0x000000ff1400720c */ /* 0x000fe40003f05270 */
[----:B------:R-:W-:Y:S02]  /*0660*/  LOP3.LUT R19, R19, 0x200, RZ, 0xc0, !PT ;  /* 0x0000020013137812 */ /* 0x000fe400078ec0ff */
[----:B------:R-:W-:Y:S02]  /*0670*/  MOV R24, 0x400 ;  /* 0x0000040000187802 */ /* 0x000fe40000000f00 */
[----:B------:R-:W-:-:S02]  /*0680*/  LEA.HI R19, R4, R19, RZ, 0x1f ;  /* 0x0000001304137211 */ /* 0x000fc400078ff8ff */
[----:B------:R-:W-:Y:S02]  /*0690*/  SHF.R.U32.HI R22, RZ, 0x1, R5 ;  /* 0x00000001ff167819 */ /* 0x000fe40000011605 */
[----:B------:R-:W-:Y:S01]  /*06a0*/  MOV R59, R5 ;  /* 0x00000005003b7202 */ /* 0x000fe20000000f00 */
[----:B-1----:R-:W-:-:S06]  /*06b0*/  ULEA UR6, UR7, UR6, 0x18 ;  /* 0x0000000607067291 */ /* 0x002fcc000f8ec0ff */
[----:B------:R-:W-:Y:S02]  /*06c0*/  LEA R21, R19, UR6, 0x2 ;  /* 0x0000000613157c11 */ /* 0x000fe4000f8e10ff */
[----:B------:R-:W-:-:S04]  /*06d0*/  SHF.L.U32 R19, R5, 0x9, RZ ;  /* 0x0000000905137819 */ /* 0x000fc800000006ff */
[----:B------:R-:W-:Y:S02]  /*06e0*/  LOP3.LUT R23, R19, 0x200, RZ, 0xc0, !PT ;  /* 0x0000020013177812 */ /* 0x000fe400078ec0ff */
[----:B---3--:R-:W-:-:S03]  /*06f0*/  LEA R19, R25, R24, 0x18 ;  /* 0x0000001819137211 */ /* 0x008fc600078ec0ff */
[----:B------:R-:W-:-:S05]  /*0700*/  IMAD.IADD R24, R22, 0x1, R23 ;  /* 0x0000000116187824 */ /* 0x000fca00078e0217 */
[----:B------:R-:W-:Y:S01]  /*0710*/  LEA R24, R24, R19, 0x2 ;  /* 0x0000001318187211 */ /* 0x000fe200078e10ff */
[----:B--2---:R1:W-:Y:S04]  /*0720*/  STS [R21], R12 ;  /* 0x0000000c15007388 */ /* 0x0043e80000000800 */
[----:B------:R1:W-:Y:S04]  /*0730*/  STS [R21+0x200], R13 ;  /* 0x0002000d15007388 */ /* 0x0003e80000000800 */
[----:B------:R1:W-:Y:S04]  /*0740*/  STS [R21+0x400], R14 ;  /* 0x0004000e15007388 */ /* 0x0003e80000000800 */
[----:B------:R1:W-:Y:S01]  /*0750*/  STS [R21+0x600], R15 ;  /* 0x0006000f15007388 */ /* 0x0003e20000000800 */
[----:B------:R-:W-:Y:S05]  /*0760*/  @!P0 BRA `(.L_x_384) ;  /* 0x00000000006c8947 */ /* 0x000fea0003800000 */
[----:B-1----:R-:W-:Y:S01]  /*0770*/  IMAD.SHL.U32 R12, R5, 0x4, RZ ;  /* 0x00000004050c7824 */ /* 0x002fe200078e00ff */
[----:B------:R-:W-:-:S04]  /*0780*/  IADD3 R22, PT, PT, R22, UR4, RZ ;  /* 0x0000000416167c10 */ /* 0x000fc8000fffe0ff */
[----:B------:R-:W-:-:S05]  /*0790*/  LOP3.LUT R13, R12, 0x4, RZ, 0xc0, !PT ;  /* 0x000000040c0d7812 */ /* 0x000fca00078ec0ff */
[----:B------:R-:W-:-:S05]  /*07a0*/  IMAD R13, R22, R18, R13 ;  /* 0x00000012160d7224 */ /* 0x000fca00078e020d */
[----:B------:R-:W-:-:S05]  /*07b0*/  LEA R13, R10, R13, 0x3 ;  /* 0x0000000d0a0d7211 */ /* 0x000fca00078e18ff */
[----:B------:R-:W-:-:S06]  /*07c0*/  IMAD.WIDE R12, R13, 0x4, R16 ;  /* 0x000000040d0c7825 */ /* 0x000fcc00078e0210 */
[----:B------:R-:W2:Y:S01]  /*07d0*/  LDG.E.128.CONSTANT R12, desc[UR10][R12.64] ;  /* 0x0000000a0c0c7981 */ /* 0x000ea2000c1e9d00 */
[----:B------:R-:W-:Y:S01]  /*07e0*/  ISETP.NE.AND P0, PT, R20, 0x1, PT ;  /* 0x000000011400780c */ /* 0x000fe20003f05270 */
[----:B------:R-:W-:Y:S01]  /*07f0*/  IMAD.SHL.U32 R21, R6, 0x200, RZ ;  /* 0x0000020006157824 */ /* 0x000fe200078e00ff */
[--C-:B------:R-:W-:Y:S01]  /*0800*/  SHF.R.U32.HI R18, RZ, 0x1, R6.reuse ;  /* 0x00000001ff127819 */ /* 0x100fe20000011606 */
[----:B------:R-:W-:-:S03]  /*0810*/  IMAD.MOV.U32 R59, RZ, RZ, R6 ;  /* 0x000000ffff3b7224 */ /* 0x000fc600078e0006 */
[----:B------:R-:W-:-:S04]  /*0820*/  LOP3.LUT R21, R21, 0x200, RZ, 0xc0, !PT ;  /* 0x0000020015157812 */ /* 0x000fc800078ec0ff */
[----:B------:R-:W-:-:S04]  /*0830*/  IADD3 R18, PT, PT, R18, R21, RZ ;  /* 0x0000001512127210 */ /* 0x000fc80007ffe0ff */
[----:B------:R-:W-:Y:S01]  /*0840*/  LEA R18, R18, R19, 0x2 ;  /* 0x0000001312127211 */ /* 0x000fe200078e10ff */
        /* <DEDUP_REMOVED lines=8> */
[----:B------:R-:W-:-:S03]  /*08d0*/  IADD3 R59, PT, PT, R3, R6, RZ ;  /* 0x00000006033b7210 */ /* 0x000fc60007ffe0ff */
[----:B--2---:R3:W-:Y:S04]  /*08e0*/  STS [R18], R12 ;  /* 0x0000000c12007388 */ /* 0x0047e80000000800 */
[----:B------:R3:W-:Y:S04]  /*08f0*/  STS [R18+0x200], R13 ;  /* 0x0002000d12007388 */ /* 0x0007e80000000800 */
[----:B------:R3:W-:Y:S04]  /*0900*/  STS [R18+0x400], R14 ;  /* 0x0004000e12007388 */ /* 0x0007e80000000800 */
[----:B------:R3:W-:Y:S02]  /*0910*/  STS [R18+0x600], R15 ;  /* 0x0006000f12007388 */ /* 0x0007e40000000800 */
.L_x_384:
[----:B0-----:R-:W-:Y:S05]  /*0920*/  BSYNC.RECONVERGENT B1 ;  /* 0x0000000000017941 */ /* 0x001fea0003800200 */
.L_x_383:
[----:B------:R-:W-:-:S13]  /*0930*/  ISETP.GE.U32.AND P0, PT, R8, 0x3, PT ;  /* 0x000000030800780c */ /* 0x000fda0003f06070 */
        /* <DEDUP_REMOVED lines=11> */
.L_x_385:
[----:B------:R-:W0:Y:S01]  /*09f0*/  LDC.64 R62, c[0x0][0x380] ;  /* 0x0000e000ff3e7b82 */ /* 0x000e220000000a00 */
[----:B----4-:R-:W-:Y:S02]  /*0a00*/  LOP3.LUT R13, R27, 0x4, RZ, 0xc0, !PT ;  /* 0x000000041b0d7812 */ /* 0x010fe400078ec0ff */
[----:B------:R-:W-:Y:S02]  /*0a10*/  SHF.R.U32.HI R12, RZ, 0x1, R59 ;  /* 0x00000001ff0c7819 */ /* 0x000fe4000001163b */
[----:B------:R-:W-:-:S03]  /*0a20*/  LEA R13, R10, R13, 0x3 ;  /* 0x0000000d0a0d7211 */ /* 0x000fc600078e18ff */
[----:B------:R-:W-:-:S04]  /*0a30*/  VIADD R14, R12, UR4 ;  /* 0x000000040c0e7c36 */ /* 0x000fc80008000000 */
[----:B------:R-:W-:Y:S01]  /*0a40*/  IMAD R13, R14, UR8, R13 ;  /* 0x000000080e0d7c24 */ /* 0x000fe2000f8e020d */
[----:B------:R-:W-:-:S04]  /*0a50*/  SHF.L.U32 R14, R27, 0x7, RZ ;  /* 0x000000071b0e7819 */ /* 0x000fc800000006ff */
[----:B------:R-:W-:-:S04]  /*0a60*/  LOP3.LUT R15, R14, 0x200, RZ, 0xc0, !PT ;  /* 0x000002000e0f7812 */ /* 0x000fc800078ec0ff */
[----:B------:R-:W-:Y:S01]  /*0a70*/  IADD3 R60, PT, PT, R12, R15, RZ ;  /* 0x0000000f0c3c7210 */ /* 0x000fe20007ffe0ff */
[----:B0-----:R-:W-:-:S06]  /*0a80*/  IMAD.WIDE R16, R13, 0x4, R62 ;  /* 0x000000040d107825 */ /* 0x001fcc00078e023e */
[----:B------:R-:W2:Y:S01]  /*0a90*/  LDG.E.128.CONSTANT R16, desc[UR10][R16.64] ;  /* 0x0000000a10107981 */ /* 0x000ea2000c1e9d00 */
[----:B------:R-:W-:Y:S01]  /*0aa0*/  LOP3.LUT R13, R22, 0x4, RZ, 0xc0, !PT ;  /* 0x00000004160d7812 */ /* 0x000fe200078ec0ff */
[----:B------:R-:W-:Y:S01]  /*0ab0*/  IMAD R60, R60, 0x4, R21 ;  /* 0x000000043c3c7824 */ /* 0x000fe200078e0215 */
[----:B------:R-:W-:Y:S02]  /*0ac0*/  SHF.R.U32.HI R12, RZ, 0x1, R20 ;  /* 0x00000001ff0c7819 */ /* 0x000fe40000011614 */
[----:B------:R-:W-:Y:S02]  /*0ad0*/  LEA R13, R10, R13, 0x3 ;  /* 0x0000000d0a0d7211 */ /* 0x000fe400078e18ff */
[----:B------:R-:W-:-:S05]  /*0ae0*/  IADD3 R14, PT, PT, R12, UR4, RZ ;  /* 0x000000040c0e7c10 */ /* 0x000fca000fffe0ff */
[----:B------:R-:W-:Y:S02]  /*0af0*/  IMAD R13, R14, UR8, R13 ;  /* 0x000000080e0d7c24 */ /* 0x000fe4000f8e020d */
[----:B------:R-:W-:-:S05]  /*0b00*/  IMAD.SHL.U32 R14, R22, 0x80, RZ ;  /* 0x00000080160e7824 */ /* 0x000fca00078e00ff */
[----:B------:R-:W-:Y:S01]  /*0b10*/  LOP3.LUT R15, R14, 0x200, RZ, 0xc0, !PT ;  /* 0x000002000e0f7812 */ /* 0x000fe200078ec0ff */
[----:B--2---:R0:W-:Y:S04]  /*0b20*/  STS [R60], R16 ;  /* 0x000000103c007388 */ /* 0x0041e80000000800 */
[----:B------:R1:W-:Y:S04]  /*0b30*/  STS [R60+0x200], R17 ;  /* 0x000200113c007388 */ /* 0x0003e80000000800 */
[----:B------:R-:W-:Y:S01]  /*0b40*/  STS [R60+0x400], R18 ;  /* 0x000400123c007388 */ /* 0x000fe20000000800 */
[----:B0-----:R-:W-:Y:S01]  /*0b50*/  IADD3 R16, PT, PT, R12, R15, RZ ;  /* 0x0000000f0c107210 */ /* 0x001fe20007ffe0ff */
[----:B------:R-:W-:-:S06]  /*0b60*/  IMAD.WIDE R12, R13, 0x4, R62 ;  /* 0x000000040d0c7825 */ /* 0x000fcc00078e023e */
[----:B------:R-:W2:Y:S01]  /*0b70*/  LDG.E.128.CONSTANT R12, desc[UR10][R12.64] ;  /* 0x0000000a0c0c7981 */ /* 0x000ea2000c1e9d00 */
[----:B-1----:R-:W-:-:S03]  /*0b80*/  LOP3.LUT R17, R26, 0x4, RZ, 0xc0, !PT ;  /* 0x000000041a117812 */ /* 0x002fc600078ec0ff */
[----:B------:R0:W-:Y:S02]  /*0b90*/  STS [R60+0x600], R19 ;  /* 0x000600133c007388 */ /* 0x0001e40000000800 */
[----:B------:R-:W-:Y:S01]  /*0ba0*/  IMAD R17, R10, 0x8, R17 ;  /* 0x000000080a117824 */ /* 0x000fe200078e0211 */
[----:B0-----:R-:W-:Y:S02]  /*0bb0*/  LEA R60, R16, R21, 0x2 ;  /* 0x00000015103c7211 */ /* 0x001fe400078e10ff */
[----:B------:R-:W-:-:S04]  /*0bc0*/  SHF.R.U32.HI R16, RZ, 0x1, R25 ;  /* 0x00000001ff107819 */ /* 0x000fc80000011619 */
[----:B------:R-:W-:-:S05]  /*0bd0*/  IADD3 R18, PT, PT, R16, UR4, RZ ;  /* 0x0000000410127c10 */ /* 0x000fca000fffe0ff */
[----:B------:R-:W-:Y:S01]  /*0be0*/  IMAD R17, R18, UR8, R17 ;  /* 0x0000000812117c24 */ /* 0x000fe2000f8e0211 */
[----:B------:R-:W-:-:S04]  /*0bf0*/  SHF.L.U32 R18, R26, 0x7, RZ ;  /* 0x000000071a127819 */ /* 0x000fc800000006ff */
[----:B------:R-:W-:Y:S01]  /*0c00*/  LOP3.LUT R19, R18, 0x200, RZ, 0xc0, !PT ;  /* 0x0000020012137812 */ /* 0x000fe200078ec0ff */
[----:B--2---:R0:W-:Y:S04]  /*0c10*/  STS [R60], R12 ;  /* 0x0000000c3c007388 */ /* 0x0041e80000000800 */
[----:B------:R1:W-:Y:S04]  /*0c20*/  STS [R60+0x200], R13 ;  /* 0x0002000d3c007388 */ /* 0x0003e80000000800 */
[----:B------:R2:W-:Y:S01]  /*0c30*/  STS [R60+0x400], R14 ;  /* 0x0004000e3c007388 */ /* 0x0005e20000000800 */
[----:B0-----:R-:W-:-:S02]  /*0c40*/  IMAD.IADD R12, R16, 0x1, R19 ;  /* 0x00000001100c7824 */ /* 0x001fc400078e0213 */
[----:B------:R-:W-:-:S06]  /*0c50*/  IMAD.WIDE R16, R17, 0x4, R62 ;  /* 0x0000000411107825 */ /* 0x000fcc00078e023e */
[----:B------:R-:W3:Y:S01]  /*0c60*/  LDG.E.128.CONSTANT R16, desc[UR10][R16.64] ;  /* 0x0000000a10107981 */ /* 0x000ee2000c1e9d00 */
[----:B-1----:R-:W-:Y:S02]  /*0c70*/  LOP3.LUT R13, R24, 0x4, RZ, 0xc0, !PT ;  /* 0x00000004180d7812 */ /* 0x002fe400078ec0ff */
[----:B--2---:R-:W-:Y:S01]  /*0c80*/  SHF.R.U32.HI R14, RZ, 0x1, R23 ;  /* 0x00000001ff0e7819 */ /* 0x004fe20000011617 */
[----:B------:R0:W-:Y:S01]  /*0c90*/  STS [R60+0x600], R15 ;  /* 0x0006000f3c007388 */ /* 0x0001e20000000800 */
[----:B------:R-:W-:Y:S02]  /*0ca0*/  LEA R13, R10, R13, 0x3 ;  /* 0x0000000d0a0d7211 */ /* 0x000fe400078e18ff */
[----:B------:R-:W-:-:S04]  /*0cb0*/  SHF.L.U32 R61, R24, 0x7, RZ ;  /* 0x00000007183d7819 */ /* 0x000fc800000006ff */
[----:B------:R-:W-:Y:S02]  /*0cc0*/  LOP3.LUT R61, R61, 0x200, RZ, 0xc0, !PT ;  /* 0x000002003d3d7812 */ /* 0x000fe400078ec0ff */
[----:B0-----:R-:W-:Y:S01]  /*0cd0*/  LEA R60, R12, R21, 0x2 ;  /* 0x000000150c3c7211 */ /* 0x001fe200078e10ff */
[----:B------:R-:W-:-:S04]  /*0ce0*/  VIADD R12, R14, UR4 ;  /* 0x000000040e0c7c36 */ /* 0x000fc80008000000 */
[----:B------:R-:W-:-:S04]  /*0cf0*/  IMAD R13, R12, UR8, R13 ;  /* 0x000000080c0d7c24 */ /* 0x000fc8000f8e020d */
[----:B------:R-:W-:Y:S01]  /*0d00*/  IMAD.WIDE R12, R13, 0x4, R62 ;  /* 0x000000040d0c7825 */ /* 0x000fe200078e023e */
[----:B---3--:R0:W-:Y:S02]  /*0d10*/  STS [R60], R16 ;  /* 0x000000103c007388 */ /* 0x0081e40000000800 */
[----:B0-----:R-:W-:-:S03]  /*0d20*/  IADD3 R16, PT, PT, R14, R61, RZ ;  /* 0x0000003d0e107210 */ /* 0x001fc60007ffe0ff */
[----:B------:R-:W2:Y:S01]  /*0d30*/  LDG.E.128.CONSTANT R12, desc[UR10][R12.64] ;  /* 0x0000000a0c0c7981 */ /* 0x000ea2000c1e9d00 */
[C---:B------:R-:W-:Y:S01]  /*0d40*/  LEA R26, R3.reuse, R26, 0x4 ;  /* 0x0000001a031a7211 */ /* 0x040fe200078e20ff */
[C---:B------:R-:W-:Y:S01]  /*0d50*/  IMAD R20, R3.reuse, 0x4, R20 ;  /* 0x0000000403147824 */ /* 0x040fe200078e0214 */
[C---:B------:R-:W-:Y:S01]  /*0d60*/  LEA R25, R3.reuse, R25, 0x2 ;  /* 0x0000001903197211 */ /* 0x040fe200078e10ff */
[----:B------:R-:W-:Y:S01]  /*0d70*/  IMAD R61, R16, 0x4, R21 ;  /* 0x00000004103d7824 */ /* 0x000fe200078e0215 */
[C---:B------:R-:W-:Y:S01]  /*0d80*/  IADD3 R16, PT, PT, R3.reuse, R59, R3 ;  /* 0x0000003b03107210 */ /* 0x040fe20007ffe003 */
[----:B------:R4:W-:Y:S01]  /*0d90*/  STS [R60+0x200], R17 ;  /* 0x000200113c007388 */ /* 0x0009e20000000800 */
[C---:B------:R-:W-:Y:S01]  /*0da0*/  LEA R22, R3.reuse, R22, 0x4 ;  /* 0x0000001603167211 */ /* 0x040fe200078e20ff */
[C---:B------:R-:W-:Y:S01]  /*0db0*/  IMAD R23, R3.reuse, 0x4, R23 ;  /* 0x0000000403177824 */ /* 0x040fe200078e0217 */
[C---:B------:R-:W-:Y:S01]  /*0dc0*/  IADD3 R59, PT, PT, R3.reuse, R16, R3 ;  /* 0x00000010033b7210 */ /* 0x040fe20007ffe003 */
[----:B------:R4:W-:Y:S01]  /*0dd0*/  STS [R60+0x400], R18 ;  /* 0x000400123c007388 */ /* 0x0009e20000000800 */
[----:B------:R-:W-:-:S02]  /*0de0*/  LEA R27, R3, R27, 0x4 ;  /* 0x0000001b031b7211 */ /* 0x000fc400078e20ff */
[----:B------:R-:W-:Y:S01]  /*0df0*/  ISETP.GE.U32.AND P0, PT, R59, 0x100, PT ;  /* 0x000001003b00780c */ /* 0x000fe20003f06070 */
[----:B------:R4:W-:Y:S01]  /*0e00*/  STS [R60+0x600], R19 ;  /* 0x000600133c007388 */ /* 0x0009e20000000800 */
[----:B------:R-:W-:-:S03]  /*0e10*/  LEA R24, R3, R24, 0x4 ;  /* 0x0000001803187211 */ /* 0x000fc600078e20ff */
[----:B--2---:R4:W-:Y:S04]  /*0e20*/  STS [R61], R12 ;  /* 0x0000000c3d007388 */ /* 0x0049e80000000800 */
[----:B------:R4:W-:Y:S04]  /*0e30*/  STS [R61+0x200], R13 ;  /* 0x0002000d3d007388 */ /* 0x0009e80000000800 */
[----:B------:R4:W-:Y:S04]  /*0e40*/  STS [R61+0x400], R14 ;  /* 0x0004000e3d007388 */ /* 0x0009e80000000800 */
[----:B------:R4:W-:Y:S01]  /*0e50*/  STS [R61+0x600], R15 ;  /* 0x0006000f3d007388 */ /* 0x0009e20000000800 */
[----:B------:R-:W-:Y:S05]  /*0e60*/  @!P0 BRA `(.L_x_385) ;  /* 0xfffffff800e08947 */ /* 0x000fea000383ffff */
.L_x_382:
[----:B0-----:R-:W-:Y:S05]  /*0e70*/  BSYNC.RECONVERGENT B0 ;  /* 0x0000000000007941 */ /* 0x001fea0003800200 */
.L_x_381:
[----:B------:R-:W-:Y:S01]  /*0e80*/  ISETP.GT.U32.AND P0, PT, R4, 0x7f, PT ;  /* 0x0000007f0400780c */ /* 0x000fe20003f04070 */
[----:B------:R-:W0:Y:S01]  /*0e90*/  LDCU UR6, c[0x0][0x39c] ;  /* 0x00007380ff0677ac */ /* 0x000e220008000800 */
[----:B------:R-:W-:Y:S11]  /*0ea0*/  BSSY.RECONVERGENT B0, `(.L_x_386) ;  /* 0x000007c000007945 */ /* 0x000ff60003800200 */
[----:B------:R-:W-:Y:S05]  /*0eb0*/  @P0 BRA `(.L_x_387) ;  /* 0x0000000400e80947 */ /* 0x000fea0003800000 */
[C---:B-1----:R-:W-:Y:S01]  /*0ec0*/  LOP3.LUT R21, R9.reuse, 0x3, RZ, 0xc0, !PT ;  /* 0x0000000309157812 */ /* 0x042fe200078ec0ff */
[----:B------:R-:W-:Y:S01]  /*0ed0*/  BSSY.RECONVERGENT B1, `(.L_x_388) ;  /* 0x0000038000017945 */ /* 0x000fe20003800200 */
[----:B------:R-:W-:Y:S02]  /*0ee0*/  ISETP.GE.U32.AND P1, PT, R9, 0x3, PT ;  /* 0x000000030900780c */ /* 0x000fe40003f26070 */
[----:B------:R-:W-:Y:S02]  /*0ef0*/  ISETP.NE.AND P0, PT, R21, 0x3, PT ;  /* 0x000000031500780c */ /* 0x000fe40003f05270 */
[----:B------:R-:W-:-:S11]  /*0f00*/  MOV R26, R4 ;  /* 0x00000004001a7202 */ /* 0x000fd60000000f00 */
[----:B------:R-:W-:Y:S05]  /*0f10*/  @!P0 BRA `(.L_x_389) ;  /* 0x0000000000cc8947 */ /* 0x000fea0003800000 */
[----:B---34-:R-:W1:Y:S01]  /*0f20*/  LDC R18, c[0x0][0x39c] ;  /* 0x0000e700ff127b82 */ /* 0x018e620000000800 */
[----:B--2---:R-:W-:Y:S01]  /*0f30*/  IMAD.SHL.U32 R12, R4, 0x4, RZ ;  /* 0x00000004040c7824 */ /* 0x004fe200078e00ff */
        /* <DEDUP_REMOVED lines=44> */
[C---:B------:R-:W-:Y:S02]  /*1200*/  IADD3 R23, PT, PT, R20.reuse, R23, RZ ;  /* 0x0000001714177210 */ /* 0x040fe40007ffe0ff */
[----:B------:R-:W-:Y:S01]  /*1210*/  @P0 IADD3 R26, PT, PT, R3, R6, RZ ;  /* 0x00000006031a0210 */ /* 0x000fe20007ffe0ff */
[----:B------:R-:W-:-:S02]  /*1220*/  @P0 IMAD.IADD R21, R20, 0x1, R21 ;  /* 0x0000000114150824 */ /* 0x000fc400078e0215 */
[----:B--2---:R1:W-:Y:S04]  /*1230*/  STS.128 [R23], R12 ;  /* 0x0000000c17007388 */ /* 0x0043e80000000c00 */
[----:B---3--:R1:W-:Y:S02]  /*1240*/  @P0 STS.128 [R21], R16 ;  /* 0x0000001015000388 */ /* 0x0083e40000000c00 */
.L_x_389:
[----:B0-----:R-:W-:Y:S05]  /*1250*/  BSYNC.RECONVERGENT B1 ;  /* 0x0000000000017941 */ /* 0x001fea0003800200 */
.L_x_388:
[----:B------:R-:W-:Y:S05]  /*1260*/  @!P1 BRA `(.L_x_387) ;  /* 0x0000000000fc9947 */ /* 0x000fea0003800000 */
[----:B-1234-:R-:W0:Y:S01]  /*1270*/  S2R R13, SR_CgaCtaId ;  /* 0x00000000000d7919 */ /* 0x01ee220000008800 */
[----:B------:R-:W-:-:S04]  /*1280*/  MOV R12, 0x400 ;  /* 0x00000400000c7802 */ /* 0x000fc80000000f00 */
[----:B------:R-:W-:-:S04]  /*1290*/  IADD3 R12, PT, PT, R12, 0x1000, RZ ;  /* 0x000010000c0c7810 */ /* 0x000fc80007ffe0ff */
[----:B0-----:R-:W-:-:S07]  /*12a0*/  LEA R24, R13, R12, 0x18 ;  /* 0x0000000c0d187211 */ /* 0x001fce00078ec0ff */
.L_x_390:
        /* <DEDUP_REMOVED lines=14> */
[----:B------:R-:W-:Y:S02]  /*1390*/  SHF.L.U32 R21, R18, 0x2, RZ ;  /* 0x0000000212157819 */ /* 0x000fe400000006ff */
[----:B------:R-:W-:Y:S01]  /*13a0*/  IADD3 R20, PT, PT, R24, R19, RZ ;  /* 0x0000001318147210 */ /* 0x000fe20007ffe0ff */
[----:B------:R-:W-:Y:S01]  /*13b0*/  IMAD.IADD R27, R3, 0x1, R25 ;  /* 0x00000001031b7824 */ /* 0x000fe200078e0219 */
[----:B------:R-:W-:Y:S01]  /*13c0*/  SHF.R.U32.HI R19, RZ, 0x4, R18 ;  /* 0x00000004ff137819 */ /* 0x000fe20000011612 */
[----:B------:R-:W-:Y:S01]  /*13d0*/  IMAD.SHL.U32 R18, R18, 0x10, RZ ;  /* 0x0000001012127824 */ /* 0x000fe200078e00ff */
[----:B------:R-:W-:Y:S02]  /*13e0*/  LOP3.LUT R21, R21, 0x3c, RZ, 0xc0, !PT ;  /* 0x0000003c15157812 */ /* 0x000fe400078ec0ff */
[----:B------:R-:W-:-:S02]  /*13f0*/  SHF.L.U32 R23, R25, 0x2, RZ ;  /* 0x0000000219177819 */ /* 0x000fc400000006ff */
[----:B------:R-:W-:Y:S02]  /*1400*/  LEA R22, R10, R19, 0x3 ;  /* 0x000000130a167211 */ /* 0x000fe400078e18ff */
[----:B------:R-:W-:Y:S02]  /*1410*/  IADD3 R21, PT, PT, R21, UR5, RZ ;  /* 0x0000000515157c10 */ /* 0x000fe4000fffe0ff */
[----:B------:R-:W-:Y:S02]  /*1420*/  SHF.R.U32.HI R26, RZ, 0x4, R25 ;  /* 0x00000004ff1a7819 */ /* 0x000fe40000011619 */
[----:B------:R-:W-:Y:S01]  /*1430*/  LOP3.LUT R23, R23, 0x3c, RZ, 0xc0, !PT ;  /* 0x0000003c17177812 */ /* 0x000fe200078ec0ff */
[----:B------:R-:W-:Y:S01]  /*1440*/  IMAD R21, R22, UR6, R21 ;  /* 0x0000000616157c24 */ /* 0x000fe2000f8e0215 */
[----:B------:R-:W-:Y:S02]  /*1450*/  SHF.L.U32 R59, R27, 0x2, RZ ;  /* 0x000000021b3b7819 */ /* 0x000fe400000006ff */
[----:B------:R-:W-:-:S02]  /*1460*/  LEA R22, R10, R26, 0x3 ;  /* 0x0000001a0a167211 */ /* 0x000fc400078e18ff */
[----:B------:R-:W-:Y:S02]  /*1470*/  IADD3 R23, PT, PT, R23, UR5, RZ ;  /* 0x0000000517177c10 */ /* 0x000fe4000fffe0ff */
[----:B------:R-:W-:-:S04]  /*1480*/  LOP3.LUT R18, R18, 0xf0, RZ, 0xc0, !PT ;  /* 0x000000f012127812 */ /* 0x000fc800078ec0ff */
[----:B------:R-:W-:Y:S01]  /*1490*/  LEA R60, R19, R18, 0x8 ;  /* 0x00000012133c7211 */ /* 0x000fe200078e40ff */
[----:B--2---:R0:W-:Y:S02]  /*14a0*/  STS.128 [R20], R12 ;  /* 0x0000000c14007388 */ /* 0x0041e40000000c00 */
[----:B0-----:R-:W-:Y:S01]  /*14b0*/  LOP3.LUT R20, R59, 0x3c, RZ, 0xc0, !PT ;  /* 0x0000003c3b147812 */ /* 0x001fe200078ec0ff */
[----:B------:R-:W-:Y:S01]  /*14c0*/  IMAD.WIDE R12, R21, 0x4, R16 ;  /* 0x00000004150c7825 */ /* 0x000fe200078e0210 */
[----:B------:R-:W-:Y:S02]  /*14d0*/  SHF.R.U32.HI R59, RZ, 0x4, R27 ;  /* 0x00000004ff3b7819 */ /* 0x000fe4000001161b */
[----:B------:R-:W-:Y:S01]  /*14e0*/  IADD3 R20, PT, PT, R20, UR5, RZ ;  /* 0x0000000514147c10 */ /* 0x000fe2000fffe0ff */
        /* <DEDUP_REMOVED lines=12> */
[----:B------:R-:W-:-:S03]  /*15b0*/  LOP3.LUT R25, R25, 0xf0, RZ, 0xc0, !PT ;  /* 0x000000f019197812 */ /* 0x000fc600078ec0ff */
[----:B------:R-:W-:Y:S01]  /*15c0*/  IMAD R59, R59, 0x100, R62 ;  /* 0x000001003b3b7824 */ /* 0x000fe200078e023e */
[----:B------:R-:W-:Y:S02]  /*15d0*/  LEA R25, R26, R25, 0x8 ;  /* 0x000000191a197211 */ /* 0x000fe400078e40ff */
[----:B------:R-:W-:Y:S02]  /*15e0*/  IADD3 R26, PT, PT, R3, R27, RZ ;  /* 0x0000001b031a7210 */ /* 0x000fe40007ffe0ff */
[C---:B------:R-:W-:Y:S02]  /*15f0*/  IADD3 R25, PT, PT, R24.reuse, R25, RZ ;  /* 0x0000001918197210 */ /* 0x040fe40007ffe0ff */
[----:B------:R-:W-:Y:S02]  /*1600*/  IADD3 R59, PT, PT, R24, R59, RZ ;  /* 0x0000003b183b7210 */ /* 0x000fe40007ffe0ff */
[----:B------:R-:W-:Y:S01]  /*1610*/  ISETP.GE.U32.AND P0, PT, R26, 0x80, PT ;  /* 0x000000801a00780c */ /* 0x000fe20003f06070 */
[----:B--2---:R0:W-:Y:S04]  /*1620*/  STS.128 [R60], R12 ;  /* 0x0000000c3c007388 */ /* 0x0041e80000000c00 */
[----:B---3--:R0:W-:Y:S04]  /*1630*/  STS.128 [R25], R16 ;  /* 0x0000001019007388 */ /* 0x0081e80000000c00 */
[----:B----4-:R0:W-:Y:S04]  /*1640*/  STS.128 [R59], R20 ;  /* 0x000000143b007388 */ /* 0x0101e80000000c00 */
[----:B------:R-:W-:Y:S05]  /*1650*/  @!P0 BRA `(.L_x_390) ;  /* 0xfffffffc00148947 */ /* 0x000fea000383ffff */
.L_x_387:
[----:B0-----:R-:W-:Y:S05]  /*1660*/  BSYNC.RECONVERGENT B0 ;  /* 0x0000000000007941 */ /* 0x001fea0003800200 */
.L_x_386:
[----:B------:R-:W0:Y:S08]  /*1670*/  S2UR UR7, SR_CgaCtaId ;  /* 0x00000000000779c3 */ /* 0x000e300000008800 */
[----:B------:R-:W-:Y:S01]  /*1680*/  BAR.SYNC.DEFER_BLOCKING 0x0 ;  /* 0x0000000000007b1d */ /* 0x000fe20000010000 */
[----:B------:R-:W-:-:S05]  /*1690*/  IMAD.MOV.U32 R59, RZ, RZ, RZ ;  /* 0x000000ffff3b7224 */ /* 0x000fca00078e00ff */
[----:B------:R-:W-:Y:S02]  /*16a0*/  UMOV UR6, 0x400 ;  /* 0x0000040000067882 */ /* 0x000fe40000000000 */
[----:B------:R-:W-:Y:S02]  /*16b0*/  UIADD3 UR8, UPT, UPT, UR6, 0x1000, URZ ;  /* 0x0000100006087890 */ /* 0x000fe4000fffe0ff */
[----:B0-----:R-:W-:Y:S02]  /*16c0*/  ULEA UR6, UR7, UR6, 0x18 ;  /* 0x0000000607067291 */ /* 0x001fe4000f8ec0ff */
[----:B------:R-:W-:-:S12]  /*16d0*/  ULEA UR8, UR7, UR8, 0x18 ;  /* 0x0000000807087291 */ /* 0x000fd8000f8ec0ff */
.L_x_391:
[C---:B----4-:R-:W-:Y:S02]  /*16e0*/  LEA R61, R59.reuse, R2, 0x4 ;  /* 0x000000023b3d7211 */ /* 0x050fe400078e20ff */
[C---:B------:R-:W-:Y:S02]  /*16f0*/  LEA R60, R59.reuse, R0, 0x4 ;  /* 0x000000003b3c7211 */ /* 0x040fe400078e20ff */
[----:B------:R-:W-:Y:S01]  /*1700*/  IADD3 R59, PT, PT, R59, 0x4, RZ ;  /* 0x000000043b3b7810 */ /* 0x000fe20007ffe0ff */
[----:B------:R-:W-:Y:S01]  /*1710*/  IMAD.SHL.U32 R61, R61, 0x4, RZ ;  /* 0x000000043d3d7824 */ /* 0x000fe200078e00ff */
[----:B------:R-:W-:Y:S02]  /*1720*/  SHF.L.U32 R60, R60, 0x3, RZ ;  /* 0x000000033c3c7819 */ /* 0x000fe400000006ff */
[----:B------:R-:W-:Y:S02]  /*1730*/  ISETP.NE.AND P0, PT, R59, 0x8, PT ;  /* 0x000000083b00780c */ /* 0x000fe40003f05270 */
[----:B------:R-:W-:-:S02]  /*1740*/  LEA R60, R60, UR6, 0x2 ;  /* 0x000000063c3c7c11 */ /* 0x000fc4000f8e10ff */
[----:B------:R-:W-:-:S03]  /*1750*/  LEA R61, R61, UR8, 0x2 ;  /* 0x000000083d3d7c11 */ /* 0x000fc6000f8e10ff */
[----:B--2---:R-:W-:Y:S04]  /*1760*/  LDS.128 R24, [R60+0x10] ;  /* 0x000010003c187984 */ /* 0x004fe80000000c00 */
[----:B-1----:R-:W0:Y:S04]  /*1770*/  LDS.128 R20, [R61] ;  /* 0x000000003d147984 */ /* 0x002e280000000c00 */
[----:B---3--:R-:W1:Y:S04]  /*1780*/  LDS.128 R12, [R60] ;  /* 0x000000003c0c7984 */ /* 0x008e680000000c00 */
        /* <DEDUP_REMOVED lines=36> */
[----:B0-----:R-:W-:Y:S01]  /*19d0*/  FFMA R51, R16, R25, R51 ;  /* 0x0000001910337223 */ /* 0x001fe20000000033 */
[C---:B------:R-:W-:Y:S01]  /*19e0*/  FFMA R52, R25.reuse, R17, R52 ;  /* 0x0000001119347223 */ /* 0x040fe20000000034 */
[C---:B------:R-:W-:Y:S01]  /*19f0*/  FFMA R53, R25.reuse, R18, R53 ;  /* 0x0000001219357223 */ /* 0x040fe20000000035 */
        /* <DEDUP_REMOVED lines=29> */
[----:B------:R-:W0:Y:S04]  /*1bd0*/  LDS.128 R12, [R61+0x200] ;  /* 0x000200003d0c7984 */ /* 0x000e280000000c00 */
[----:B------:R-:W1:Y:S01]  /*1be0*/  LDS.128 R16, [R60+0x410] ;  /* 0x000410003c107984 */ /* 0x000e620000000c00 */
[C---:B0-----:R-:W-:Y:S01]  /*1bf0*/  FFMA R32, R20.reuse, R12, R32 ;  /* 0x0000000c14207223 */ /* 0x041fe20000000020 */
[----:B------:R-:W-:Y:S01]  /*1c00*/  FFMA R11, R20, R13, R11 ;  /* 0x0000000d140b7223 */ /* 0x000fe2000000000b */
[C---:B------:R-:W-:Y:S01]  /*1c10*/  FFMA R35, R12.reuse, R21, R35 ;  /* 0x000000150c237223 */ /* 0x040fe20000000023 */
[-C--:B------:R-:W-:Y:S01]  /*1c20*/  FFMA R36, R21, R13.reuse, R36 ;  /* 0x0000000d15247223 */ /* 0x080fe20000000024 */
[----:B------:R-:W-:Y:S01]  /*1c30*/  FFMA R39, R12, R22, R39 ;  /* 0x000000160c277223 */ /* 0x000fe20000000027 */
[----:B------:R-:W-:Y:S01]  /*1c40*/  FFMA R40, R22, R13, R40 ;  /* 0x0000000d16287223 */ /* 0x000fe20000000028 */
[----:B------:R-:W-:Y:S01]  /*1c50*/  FFMA R43, R12, R23, R43 ;  /* 0x000000170c2b7223 */ /* 0x000fe2000000002b */
[-C--:B------:R-:W-:Y:S01]  /*1c60*/  FFMA R44, R23, R13.reuse, R44 ;  /* 0x0000000d172c7223 */ /* 0x080fe2000000002c */
[C---:B-1----:R-:W-:Y:S01]  /*1c70*/  FFMA R47, R16.reuse, R12, R47 ;  /* 0x0000000c102f7223 */ /* 0x042fe2000000002f */
[----:B------:R-:W-:Y:S01]  /*1c80*/  FFMA R48, R16, R13, R48 ;  /* 0x0000000d10307223 */ /* 0x000fe20000000030 */
[C---:B------:R-:W-:Y:S01]  /*1c90*/  FFMA R51, R12.reuse, R17, R51 ;  /* 0x000000110c337223 */ /* 0x040fe20000000033 */
[-C--:B------:R-:W-:Y:S01]  /*1ca0*/  FFMA R52, R17, R13.reuse, R52 ;  /* 0x0000000d11347223 */ /* 0x080fe20000000034 */
[----:B------:R-:W-:Y:S01]  /*1cb0*/  FFMA R55, R12, R18, R55 ;  /* 0x000000120c377223 */ /* 0x000fe20000000037 */
[----:B------:R-:W-:Y:S01]  /*1cc0*/  FFMA R56, R18, R13, R56 ;  /* 0x0000000d12387223 */ /* 0x000fe20000000038 */
[CC--:B------:R-:W-:Y:S01]  /*1cd0*/  FFMA R33, R20.reuse, R14.reuse, R33 ;  /* 0x0000000e14217223 */ /* 0x0c0fe20000000021 */
[-C--:B------:R-:W-:Y:S01]  /*1ce0*/  FFMA R34, R20, R15.reuse, R34 ;  /* 0x0000000f14227223 */ /* 0x080fe20000000022 */
[CC--:B------:R-:W-:Y:S01]  /*1cf0*/  FFMA R37, R21.reuse, R14.reuse, R37 ;  /* 0x0000000e15257223 */ /* 0x0c0fe20000000025 */
[-C--:B------:R-:W-:Y:S01]  /*1d00*/  FFMA R38, R21, R15.reuse, R38 ;  /* 0x0000000f15267223 */ /* 0x080fe20000000026 */
[CC--:B------:R-:W-:Y:S01]  /*1d10*/  FFMA R41, R22.reuse, R14.reuse, R41 ;  /* 0x0000000e16297223 */ /* 0x0c0fe20000000029 */
[-C--:B------:R-:W-:Y:S01]  /*1d20*/  FFMA R42, R22, R15.reuse, R42 ;  /* 0x0000000f162a7223 */ /* 0x080fe2000000002a */
[CC--:B------:R-:W-:Y:S01]  /*1d30*/  FFMA R45, R23.reuse, R14.reuse, R45 ;  /* 0x0000000e172d7223 */ /* 0x0c0fe2000000002d */
[----:B------:R-:W-:Y:S01]  /*1d40*/  FFMA R46, R23, R15, R46 ;  /* 0x0000000f172e7223 */ /* 0x000fe2000000002e */
[----:B------:R-:W-:Y:S01]  /*1d50*/  FFMA R12, R12, R19, R28 ;  /* 0x000000130c0c7223 */ /* 0x000fe2000000001c */
[----:B------:R-:W-:Y:S01]  /*1d60*/  FFMA R13, R19, R13, R29 ;  /* 0x0000000d130d7223 */ /* 0x000fe2000000001d */
[CC--:B------:R-:W-:Y:S01]  /*1d70*/  FFMA R53, R17.reuse, R14.reuse, R53 ;  /* 0x0000000e11357223 */ /* 0x0c0fe20000000035 */
[----:B------:R-:W-:Y:S01]  /*1d80*/  LDS.128 R20, [R61+0x300] ;  /* 0x000300003d147984 */ /* 0x000fe20000000c00 */
[-C--:B------:R-:W-:Y:S01]  /*1d90*/  FFMA R17, R17, R15.reuse, R25 ;  /* 0x0000000f11117223 */ /* 0x080fe20000000019 */
[CC--:B------:R-:W-:Y:S01]  /*1da0*/  FFMA R49, R16.reuse, R14.reuse, R49 ;  /* 0x0000000e10317223 */ /* 0x0c0fe20000000031 */
[-C--:B------:R-:W-:Y:S01]  /*1db0*/  FFMA R50, R16, R15.reuse, R50 ;  /* 0x0000000f10327223 */ /* 0x080fe20000000032 */
[----:B------:R-:W0:Y:S01]  /*1dc0*/  LDS.128 R28, [R60+0x610] ;  /* 0x000610003c1c7984 */ /* 0x000e220000000c00 */
[CC--:B------:R-:W-:Y:S01]  /*1dd0*/  FFMA R57, R18.reuse, R14.reuse, R57 ;  /* 0x0000000e12397223 */ /* 0x0c0fe20000000039 */
[-C--:B------:R-:W-:Y:S01]  /*1de0*/  FFMA R58, R18, R15.reuse, R58 ;  /* 0x0000000f123a7223 */ /* 0x080fe2000000003a */
[C---:B------:R-:W-:Y:S01]  /*1df0*/  FFMA R14, R19.reuse, R14, R54 ;  /* 0x0000000e130e7223 */ /* 0x040fe20000000036 */
[----:B------:R-:W1:Y:S01]  /*1e00*/  LDS.128 R24, [R60+0x600] ;  /* 0x000600003c187984 */ /* 0x000e620000000c00 */
        /* <DEDUP_REMOVED lines=14> */
[CC--:B------:R-:W-:Y:S01]  /*1ef0*/  FFMA R29, R31.reuse, R21.reuse, R13 ;  /* 0x000000151f1d7223 */ /* 0x0c0fe2000000000d */
        /* <DEDUP_REMOVED lines=28> */
.L_x_380:
        /* <DEDUP_REMOVED lines=21> */
[----:B------:R-:W-:Y:S02]  /*2210*/  LEA.HI.X R3, R6, UR5, R15, 0x2, P2 ;  /* 0x0000000506037c11 */ /* 0x000fe400090f140f */
[----:B------:R-:W-:Y:S01]  /*2220*/  IADD3 R10, PT, PT, R8, 0x2, RZ ;  /* 0x00000002080a7810 */ /* 0x000fe20007ffe0ff */
[----:B---3--:R-:W-:-:S04]  /*2230*/  @P1 FFMA R13, R32, R12, R13 ;  /* 0x0000000c200d1223 */ /* 0x008fc8000000000d */
[----:B------:R-:W0:Y:S01]  /*2240*/  @!P4 LDC R15, c[0x0][0x3a8] ;  /* 0x0000ea00ff0fcb82 */ /* 0x000e220000000800 */
[----:B------:R1:W-:Y:S04]  /*2250*/  @P1 STG.E desc[UR10][R4.64], R13 ;  /* 0x0000000d04001986 */ /* 0x0003e8000c10190a */
[----:B------:R-:W0:Y:S01]  /*2260*/  @!P4 LDG.E R6, desc[UR10][R2.64+0x4] ;  /* 0x0000040a0206c981 */ /* 0x000e22000c1e1900 */
[----:B------:R-:W-:Y:S02]  /*2270*/  IADD3 R12, PT, PT, R8, 0x3, RZ ;  /* 0x00000003080c7810 */ /* 0x000fe40007ffe0ff */
[----:B------:R-:W-:Y:S02]  /*2280*/  ISETP.GE.AND P2, PT, R10, UR7, PT ;  /* 0x000000070a007c0c */ /* 0x000fe4000bf46270 */
[----:B------:R-:W-:-:S02]  /*2290*/  ISETP.GE.AND P1, PT, R12, UR7, PT ;  /* 0x000000070c007c0c */ /* 0x000fc4000bf26270 */
[C---:B------:R-:W-:Y:S01]  /*22a0*/  ISETP.GE.OR P5, PT, R0.reuse, UR6, P2 ;  /* 0x0000000600007c0c */ /* 0x040fe200097a6670 */
[----:B-1----:R-:W1:Y:S01]  /*22b0*/  @!P4 LDC R13, c[0x0][0x3a4] ;  /* 0x0000e900ff0dcb82 */ /* 0x002e620000000800 */
[----:B------:R-:W-:-:S11]  /*22c0*/  ISETP.GE.OR P6, PT, R0, UR6, P1 ;  /* 0x0000000600007c0c */ /* 0x000fd60008fc6670 */
[----:B------:R-:W2:Y:S01]  /*22d0*/  @!P5 LDG.E R12, desc[UR10][R2.64+0x8] ;  /* 0x0000080a020cd981 */ /* 0x000ea2000c1e1900 */
[----:B------:R-:W-:Y:S01]  /*22e0*/  ISETP.GE.AND P3, PT, R8, UR7, PT ;  /* 0x0000000708007c0c */ /* 0x000fe2000bf66270 */
[----:B------:R-:W3:Y:S02]  /*22f0*/  @!P6 LDC R17, c[0x0][0x3a8] ;  /* 0x0000ea00ff11eb82 */ /* 0x000ee40000000800 */
[----:B------:R-:W3:Y:S01]  /*2300*/  @!P6 LDG.E R14, desc[UR10][R2.64+0xc] ;  /* 0x00000c0a020ee981 */ /* 0x000ee2000c1e1900 */
[----:B------:R-:W-:-:S05]  /*2310*/  IADD3 R10, PT, PT, R0, 0x1, RZ ;  /* 0x00000001000a7810 */ /* 0x000fca0007ffe0ff */
[----:B------:R-:W4:Y:S01]  /*2320*/  @!P6 LDC R16, c[0x0][0x3a4] ;  /* 0x0000e900ff10eb82 */ /* 0x000f220000000800 */
[----:B0-----:R-:W-:-:S07]  /*2330*/  @!P4 FMUL R6, R6, R15 ;  /* 0x0000000f0606c220 */ /* 0x001fce0000400000 */
[----:B------:R-:W2:Y:S01]  /*2340*/  @!P5 LDC R15, c[0x0][0x3a8] ;  /* 0x0000ea00ff0fdb82 */ /* 0x000ea20000000800 */
[----:B-1----:R-:W-:Y:S01]  /*2350*/  @!P4 FFMA R13, R11, R13, R6 ;  /* 0x0000000d0b0dc223 */ /* 0x002fe20000000006 */
[----:B------:R-:W-:-:S04]  /*2360*/  VIADD R11, R7, UR7 ;  /* 0x00000007070b7c36 */ /* 0x000fc80008000000 */
[----:B------:R4:W-:Y:S01]  /*2370*/  @!P4 STG.E desc[UR10][R2.64+0x4], R13 ;  /* 0x0000040d0200c986 */ /* 0x0009e2000c10190a */
[----:B------:R-:W-:Y:S01]  /*2380*/  ISETP.GE.OR P4, PT, R10, UR6, P3 ;  /* 0x000000060a007c0c */ /* 0x000fe20009f86670 */
[----:B------:R-:W0:-:S12]  /*2390*/  @!P5 LDC R6, c[0x0][0x3a4] ;  /* 0x0000e900ff06db82 */ /* 0x000e180000000800 */
[----:B------:R-:W1:Y:S01]  /*23a0*/  @!P4 LDC.64 R4, c[0x0][0x390] ;  /* 0x0000e400ff04cb82 */ /* 0x000e620000000a00 */
[----:B---3--:R-:W-:Y:S01]  /*23b0*/  @!P6 FMUL R7, R14, R17 ;  /* 0x000000110e07e220 */ /* 0x008fe20000400000 */
[----:B--2---:R-:W-:Y:S01]  /*23c0*/  @!P5 FMUL R12, R12, R15 ;  /* 0x0000000f0c0cd220 */ /* 0x004fe20000400000 */
[----:B------:R-:W-:Y:S02]  /*23d0*/  @!P4 IADD3 R15, PT, PT, R8, R11, RZ ;  /* 0x0000000b080fc210 */ /* 0x000fe40007ffe0ff */
[----:B----4-:R-:W-:-:S03]  /*23e0*/  @!P6 FFMA R13, R34, R16, R7 ;  /* 0x00000010220de223 */ /* 0x010fc60000000007 */
[----:B------:R-:W2:Y:S02]  /*23f0*/  @!P4 LDC R16, c[0x0][0x3a4] ;  /* 0x0000e900ff10cb82 */ /* 0x000ea40000000800 */
[----:B------:R-:W-:Y:S01]  /*2400*/  @!P6 STG.E desc[UR10][R2.64+0xc], R13 ;  /* 0x00000c0d0200e986 */ /* 0x000fe2000c10190a */
[----:B0-----:R-:W-:-:S05]  /*2410*/  @!P5 FFMA R33, R33, R6, R12 ;  /* 0x000000062121d223 */ /* 0x001fca000000000c */
[----:B------:R-:W0:Y:S01]  /*2420*/  @!P4 LDC R12, c[0x0][0x3a8] ;  /* 0x0000ea00ff0ccb82 */ /* 0x000e220000000800 */
[----:B------:R3:W-:Y:S01]  /*2430*/  @!P5 STG.E desc[UR10][R2.64+0x8], R33 ;  /* 0x000008210200d986 */ /* 0x0007e2000c10190a */
[----:B-1----:R-:W-:-:S05]  /*2440*/  @!P4 IMAD.WIDE R4, R15, 0x4, R4 ;  /* 0x000000040f04c825 */ /* 0x002fca00078e0204 */
[----:B------:R-:W0:Y:S01]  /*2450*/  @!P4 LDG.E R7, desc[UR10][R4.64] ;  /* 0x0000000a0407c981 */ /* 0x000e22000c1e1900 */
[----:B------:R-:W-:Y:S02]  /*2460*/  IADD3 R14, P6, PT, R8, R11, RZ ;  /* 0x0000000b080e7210 */ /* 0x000fe40007fde0ff */
[----:B------:R-:W-:Y:S02]  /*2470*/  ISETP.GE.OR P5, PT, R10, UR6, P0 ;  /* 0x000000060a007c0c */ /* 0x000fe400087a6670 */
[----:B------:R-:W-:Y:S02]  /*2480*/  LEA.HI.X.SX32 R15, R11, R9, 0x1, P6 ;  /* 0x000000090b0f7211 */ /* 0x000fe400030f0eff */
[----:B------:R-:W-:-:S09]  /*2490*/  LEA R6, P6, R14, UR4, 0x2 ;  /* 0x000000040e067c11 */ /* 0x000fd2000f8c10ff */
[----:B---3--:R-:W1:Y:S08]  /*24a0*/  @!P5 LDC R3, c[0x0][0x3a8] ;  /* 0x0000ea00ff03db82 */ /* 0x008e700000000800 */
        /* <DEDUP_REMOVED lines=57> */
[----:B--2---:R-:W2:Y:S01]  /*2840*/  @!P4 LDC.64 R4, c[0x0][0x390] ;  /* 0x0000e400ff04cb82 */ /* 0x004ea20000000a00 */
[----:B---3--:R-:W-:Y:S01]  /*2850*/  @!P5 FMUL R10, R10, R13 ;  /* 0x0000000d0a0ad220 */ /* 0x008fe20000400000 */
[----:B----4-:R-:W-:Y:S01]  /*2860*/  @!P6 FMUL R13, R12, R15 ;  /* 0x0000000f0c0de220 */ /* 0x010fe20000400000 */
[----:B------:R-:W-:Y:S02]  /*2870*/  @!P4 IADD3 R15, PT, PT, R8, R11, RZ ;  /* 0x0000000b080fc210 */ /* 0x000fe40007ffe0ff */
[----:B0-----:R-:W-:Y:S01]  /*2880*/  @!P5 FFMA R41, R41, R6, R10 ;  /* 0x000000062929d223 */ /* 0x001fe2000000000a */
[----:B-----5:R-:W-:Y:S02]  /*2890*/  @!P6 FFMA R13, R42, R16, R13 ;  /* 0x000000102a0de223 */ /* 0x020fe4000000000d */
[----:B------:R-:W0:Y:S02]  /*28a0*/  @!P4 LDC R10, c[0x0][0x3a8] ;  /* 0x0000ea00ff0acb82 */ /* 0x000e240000000800 */
[----:B------:R-:W-:Y:S01]  /*28b0*/  @!P5 STG.E desc[UR10][R2.64+0x8], R41 ;  /* 0x000008290200d986 */ /* 0x000fe2000c10190a */
[----:B--2---:R-:W-:-:S03]  /*28c0*/  @!P4 IMAD.WIDE R4, R15, 0x4, R4 ;  /* 0x000000040f04c825 */ /* 0x004fc600078e0204 */
[----:B------:R2:W-:Y:S02]  /*28d0*/  @!P6 STG.E desc[UR10][R2.64+0xc], R13 ;  /* 0x00000c0d0200e986 */ /* 0x0005e4000c10190a */
[----:B------:R-:W3:Y:S02]  /*28e0*/  @!P4 LDC R16, c[0x0][0x3a4] ;  /* 0x0000e900ff10cb82 */ /* 0x000ee40000000800 */
[----:B-1----:R-:W0:Y:S01]  /*28f0*/  @!P4 LDG.E R7, desc[UR10][R4.64] ;  /* 0x0000000a0407c981 */ /* 0x002e22000c1e1900 */
[----:B------:R-:W-:Y:S02]  /*2900*/  IADD3 R12, P6, PT, R8, R11, RZ ;  /* 0x0000000b080c7210 */ /* 0x000fe40007fde0ff */
[----:B------:R-:W-:Y:S02]  /*2910*/  ISETP.GE.OR P5, PT, R14, UR6, P0 ;  /* 0x000000060e007c0c */ /* 0x000fe400087a6670 */
[----:B------:R-:W-:Y:S02]  /*2920*/  LEA.HI.X.SX32 R15, R11, R9, 0x1, P6 ;  /* 0x000000090b0f7211 */ /* 0x000fe400030f0eff */
[----:B------:R-:W-:-:S09]  /*2930*/  LEA R6, P6, R12, UR4, 0x2 ;  /* 0x000000040c067c11 */ /* 0x000fd2000f8c10ff */
[----:B--2---:R-:W1:Y:S08]  /*2940*/  @!P5 LDC R3, c[0x0][0x3a8] ;  /* 0x0000ea00ff03db82 */ /* 0x004e700000000800 */
[----:B------:R-:W2:Y:S01]  /*2950*/  @!P5 LDC R13, c[0x0][0x3a4] ;  /* 0x0000e900ff0ddb82 */ /* 0x000ea20000000800 */
[----:B0-----:R-:W-:Y:S01]  /*2960*/  @!P4 FMUL R10, R7, R10 ;  /* 0x0000000a070ac220 */ /* 0x001fe20000400000 */
[----:B------:R-:W-:-:S03]  /*2970*/  LEA.HI.X R7, R12, UR5, R15, 0x2, P6 ;  /* 0x000000050c077c11 */ /* 0x000fc6000b0f140f */
[----:B---3--:R-:W-:-:S05]  /*2980*/  @!P4 FFMA R43, R43, R16, R10 ;  /* 0x000000102b2bc223 */ /* 0x008fca000000000a */
[----:B------:R0:W-:Y:S04]  /*2990*/  @!P4 STG.E desc[UR10][R4.64], R43 ;  /* 0x0000002b0400c986 */ /* 0x0001e8000c10190a */
[----:B------:R-:W1:Y:S01]  /*29a0*/  @!P5 LDG.E R2, desc[UR10][R6.64+0x4] ;  /* 0x0000040a0602d981 */ /* 0x000e62000c1e1900 */
[C---:B------:R-:W-:Y:S02]  /*29b0*/  ISETP.GE.OR P4, PT, R14.reuse, UR6, P2 ;  /* 0x000000060e007c0c */ /* 0x040fe40009786670 */
[----:B------:R-:W-:-:S11]  /*29c0*/  ISETP.GE.OR P6, PT, R14, UR6, P1 ;  /* 0x000000060e007c0c */ /* 0x000fd60008fc6670 */
[----:B------:R-:W3:Y:S01]  /*29d0*/  @!P4 LDG.E R10, desc[UR10][R6.64+0x8] ;  /* 0x0000080a060ac981 */ /* 0x000ee2000c1e1900 */
[----:B------:R-:W-:Y:S01]  /*29e0*/  VIADD R14, R0, 0x4 ;  /* 0x00000004000e7836 */ /* 0x000fe20000000000 */
[----:B0-----:R-:W3:Y:S02]  /*29f0*/  @!P4 LDC R5, c[0x0][0x3a8] ;  /* 0x0000ea00ff05cb82 */ /* 0x001ee40000000800 */
[----:B------:R-:W4:Y:S01]  /*2a00*/  @!P6 LDG.E R12, desc[UR10][R6.64+0xc] ;  /* 0x00000c0a060ce981 */ /* 0x000f22000c1e1900 */
[----:B------:R-:W-:-:S05]  /*2a10*/  IADD3 R11, PT, PT, R11, UR7, RZ ;  /* 0x000000070b0b7c10 */ /* 0x000fca000fffe0ff */
[----:B------:R-:W4:Y:S08]  /*2a20*/  @!P6 LDC R15, c[0x0][0x3a8] ;  /* 0x0000ea00ff0feb82 */ /* 0x000f300000000800 */
[----:B------:R-:W0:Y:S08]  /*2a30*/  @!P4 LDC R4, c[0x0][0x3a4] ;  /* 0x0000e900ff04cb82 */ /* 0x000e300000000800 */
[----:B------:R-:W5:Y:S01]  /*2a40*/  @!P6 LDC R16, c[0x0][0x3a4] ;  /* 0x0000e900ff10eb82 */ /* 0x000f620000000800 */
[----:B-1----:R-:W-:-:S04]  /*2a50*/  @!P5 FMUL R3, R2, R3 ;  /* 0x000000030203d220 */ /* 0x002fc80000400000 */
[----:B--2---:R-:W-:-:S05]  /*2a60*/  @!P5 FFMA R13, R44, R13, R3 ;  /* 0x0000000d2c0dd223 */ /* 0x004fca0000000003 */
[----:B------:R5:W-:Y:S01]  /*2a70*/  @!P5 STG.E desc[UR10][R6.64+0x4], R13 ;  /* 0x0000040d0600d986 */ /* 0x000be2000c10190a */
[----:B------:R-:W-:Y:S01]  /*2a80*/  ISETP.GE.OR P5, PT, R14, UR6, P3 ;  /* 0x000000060e007c0c */ /* 0x000fe20009fa6670 */
[----:B---3--:R-:W-:Y:S01]  /*2a90*/  @!P4 FMUL R10, R10, R5 ;  /* 0x000000050a0ac220 */ /* 0x008fe20000400000 */
        /* <DEDUP_REMOVED lines=25> */
[----:B------:R-:W3:Y:S03]  /*2c30*/  @!P5 LDC R17, c[0x0][0x3a8] ;  /* 0x0000ea00ff11db82 */ /* 0x000ee60000000800 */
[----:B------:R-:W4:Y:S01]  /*2c40*/  @!P6 LDG.E R12, desc[UR10][R2.64+0xc] ;  /* 0x00000c0a020ce981 */ /* 0x000f22000c1e1900 */
[----:B------:R-:W-:-:S04]  /*2c50*/  VIADD R15, R11, UR7 ;  /* 0x000000070b0f7c36 */ /* 0x000fc80008000000 */
[----:B------:R-:W4:Y:S08]  /*2c60*/  @!P6 LDC R19, c[0x0][0x3a8] ;  /* 0x0000ea00ff13eb82 */ /* 0x000f300000000800 */
[----:B------:R-:W5:Y:S01]  /*2c70*/  @!P6 LDC R14, c[0x0][0x3a4] ;  /* 0x0000e900ff0eeb82 */ /* 0x000f620000000800 */
[----:B0-----:R-:W-:-:S07]  /*2c80*/  @!P4 FMUL R7, R6, R7 ;  /* 0x000000070607c220 */ /* 0x001fce0000400000 */
[----:B------:R-:W0:Y:S01]  /*2c90*/  @!P5 LDC R6, c[0x0][0x3a4] ;  /* 0x0000e900ff06db82 */ /* 0x000e220000000800 */
[----:B-1----:R-:W-:Y:S01]  /*2ca0*/  @!P4 FFMA R7, R48, R13, R7 ;  /* 0x0000000d3007c223 */ /* 0x002fe20000000007 */
[----:B------:R-:W-:-:S04]  /*2cb0*/  IADD3 R13, PT, PT, R0, 0x5, RZ ;  /* 0x00000005000d7810 */ /* 0x000fc80007ffe0ff */
[----:B------:R1:W-:Y:S01]  /*2cc0*/  @!P4 STG.E desc[UR10][R2.64+0x4], R7 ;  /* 0x000004070200c986 */ /* 0x0003e2000c10190a */
[----:B------:R-:W-:Y:S01]  /*2cd0*/  ISETP.GE.OR P4, PT, R13, UR6, P3 ;  /* 0x000000060d007c0c */ /* 0x000fe20009f86670 */
[----:B---3--:R-:W-:Y:S01]  /*2ce0*/  @!P5 FMUL R10, R10, R17 ;  /* 0x000000110a0ad220 */ /* 0x008fe20000400000 */
[----:B----4-:R-:W-:-:S04]  /*2cf0*/  @!P6 FMUL R11, R12, R19 ;  /* 0x000000130c0be220 */ /* 0x010fc80000400000 */
[----:B-----5:R-:W-:-:S07]  /*2d00*/  @!P6 FFMA R11, R50, R14, R11 ;  /* 0x0000000e320be223 */ /* 0x020fce000000000b */
[----:B--2---:R-:W1:Y:S01]  /*2d10*/  @!P4 LDC.64 R4, c[0x0][0x390] ;  /* 0x0000e400ff04cb82 */ /* 0x004e620000000a00 */
[----:B------:R-:W-:Y:S01]  /*2d20*/  @!P4 IADD3 R17, PT, PT, R8, R15, RZ ;  /* 0x0000000f0811c210 */ /* 0x000fe20007ffe0ff */
[----:B0-----:R-:W-:Y:S01]  /*2d30*/  @!P5 FFMA R49, R49, R6, R10 ;  /* 0x000000063131d223 */ /* 0x001fe2000000000a */
[----:B------:R-:W-:Y:S04]  /*2d40*/  @!P6 STG.E desc[UR10][R2.64+0xc], R11 ;  /* 0x00000c0b0200e986 */ /* 0x000fe8000c10190a */
[----:B------:R0:W-:Y:S01]  /*2d50*/  @!P5 STG.E desc[UR10][R2.64+0x8], R49 ;  /* 0x000008310200d986 */ /* 0x0001e2000c10190a */
[----:B------:R-:W2:Y:S08]  /*2d60*/  @!P4 LDC R10, c[0x0][0x3a8] ;  /* 0x0000ea00ff0acb82 */ /* 0x000eb00000000800 */
[----:B------:R-:W3:Y:S01]  /*2d70*/  @!P4 LDC R14, c[0x0][0x3a4] ;  /* 0x0000e900ff0ecb82 */ /* 0x000ee20000000800 */
[----:B-1----:R-:W-:-:S05]  /*2d80*/  @!P4 IMAD.WIDE R6, R17, 0x4, R4 ;  /* 0x000000041106c825 */ /* 0x002fca00078e0204 */
[----:B------:R-:W2:Y:S01]  /*2d90*/  @!P4 LDG.E R5, desc[UR10][R6.64] ;  /* 0x0000000a0605c981 */ /* 0x000ea2000c1e1900 */
[----:B------:R-:W-:Y:S02]  /*2da0*/  IADD3 R12, P6, PT, R8, R15, RZ ;  /* 0x0000000f080c7210 */ /* 0x000fe40007fde0ff */
[----:B------:R-:W-:Y:S02]  /*2db0*/  ISETP.GE.OR P5, PT, R13, UR6, P0 ;  /* 0x000000060d007c0c */ /* 0x000fe400087a6670 */
[----:B------:R-:W-:Y:S02]  /*2dc0*/  LEA.HI.X.SX32 R17, R15, R9, 0x1, P6 ;  /* 0x000000090f117211 */ /* 0x000fe400030f0eff */
[----:B------:R-:W-:-:S09]  /*2dd0*/  LEA R4, P6, R12, UR4, 0x2 ;  /* 0x000000040c047c11 */ /* 0x000fd2000f8c10ff */
[----:B0-----:R-:W0:Y:S01]  /*2de0*/  @!P5 LDC R3, c[0x0][0x3a8] ;  /* 0x0000ea00ff03db82 */ /* 0x001e220000000800 */
        /* <DEDUP_REMOVED lines=9> */
[----:B------:R-:W3:Y:S03]  /*2e80*/  @!P4 LDC R13, c[0x0][0x3a8] ;  /* 0x0000ea00ff0dcb82 */ /* 0x000ee60000000800 */
[----:B------:R-:W4:Y:S01]  /*2e90*/  @!P6 LDG.E R11, desc[UR10][R4.64+0xc] ;  /* 0x00000c0a040be981 */ /* 0x000f22000c1e1900 */
[----:B------:R-:W-:-:S04]  /*2ea0*/  IADD3 R15, PT, PT, R15, UR7, RZ ;  /* 0x000000070f0f7c10 */ /* 0x000fc8000fffe0ff */
        /* <DEDUP_REMOVED lines=11> */
[----:B--2---:R-:W2:Y:S01]  /*2f60*/  @!P5 LDC.64 R6, c[0x0][0x390] ;  /* 0x0000e400ff06db82 */ /* 0x004ea20000000a00 */
[----:B------:R-:W-:Y:S02]  /*2f70*/  @!P5 IMAD.IADD R13, R8, 0x1, R15 ;  /* 0x00000001080dd824 */ /* 0x000fe400078e020f */
[----:B0-----:R-:W-:Y:S01]  /*2f80*/  @!P4 FFMA R53, R53, R2, R10 ;  /* 0x000000023535c223 */ /* 0x001fe2000000000a */
[----:B------:R0:W-:Y:S04]  /*2f90*/  @!P6 STG.E desc[UR10][R4.64+0xc], R11 ;  /* 0x00000c0b0400e986 */ /* 0x0001e8000c10190a */
[----:B------:R-:W-:Y:S01]  /*2fa0*/  @!P4 STG.E desc[UR10][R4.64+0x8], R53 ;  /* 0x000008350400c986 */ /* 0x000fe2000c10190a */
[----:B------:R-:W3:Y:S01]  /*2fb0*/  @!P5 LDC R16, c[0x0][0x3a4] ;  /* 0x0000e900ff10db82 */ /* 0x000ee20000000800 */
[----:B--2---:R-:W-:-:S07]  /*2fc0*/  @!P5 IMAD.WIDE R6, R13, 0x4, R6 ;  /* 0x000000040d06d825 */ /* 0x004fce00078e0206 */
[----:B------:R-:W2:Y:S01]  /*2fd0*/  @!P5 LDC R13, c[0x0][0x3a8] ;  /* 0x0000ea00ff0ddb82 */ /* 0x000ea20000000800 */
[----:B------:R-:W2:Y:S01]  /*2fe0*/  @!P5 LDG.E R2, desc[UR10][R6.64] ;  /* 0x0000000a0602d981 */ /* 0x000ea2000c1e1900 */
[----:B-1----:R-:W-:-:S04]  /*2ff0*/  IADD3 R3, P4, PT, R8, R15, RZ ;  /* 0x0000000f08037210 */ /* 0x002fc80007f9e0ff */
[----:B------:R-:W-:Y:S02]  /*3000*/  LEA.HI.X.SX32 R14, R15, R9, 0x1, P4 ;  /* 0x000000090f0e7211 */ /* 0x000fe400020f0eff */
[----:B------:R-:W-:Y:S01]  /*3010*/  ISETP.GE.OR P4, PT, R12, UR6, P0 ;  /* 0x000000060c007c0c */ /* 0x000fe20008786670 */
[----:B--2---:R-:W-:Y:S01]  /*3020*/  @!P5 FMUL R10, R2, R13 ;  /* 0x0000000d020ad220 */ /* 0x004fe20000400000 */
[----:B------:R-:W-:-:S11]  /*3030*/  LEA R2, P6, R3, UR4, 0x2 ;  /* 0x0000000403027c11 */ /* 0x000fd6000f8c10ff */
[----:B------:R-:W1:Y:S01]  /*3040*/  @!P4 LDC R13, c[0x0][0x3a8] ;  /* 0x0000ea00ff0dcb82 */ /* 0x000e620000000800 */
[----:B---3--:R-:W-:Y:S01]  /*3050*/  @!P5 FFMA R55, R55, R16, R10 ;  /* 0x000000103737d223 */ /* 0x008fe2000000000a */
[----:B------:R-:W-:Y:S02]  /*3060*/  LEA.HI.X R3, R3, UR5, R14, 0x2, P6 ;  /* 0x0000000503037c11 */ /* 0x000fe4000b0f140e */
[C---:B------:R-:W-:Y:S02]  /*3070*/  ISETP.GE.OR P6, PT, R12.reuse, UR6, P1 ;  /* 0x000000060c007c0c */ /* 0x040fe40008fc6670 */
[----:B------:R2:W-:Y:S01]  /*3080*/  @!P5 STG.E desc[UR10][R6.64], R55 ;  /* 0x000000370600d986 */ /* 0x0005e2000c10190a */
[----:B------:R-:W-:-:S03]  /*3090*/  ISETP.GE.OR P5, PT, R12, UR6, P2 ;  /* 0x000000060c007c0c */ /* 0x000fc600097a6670 */
[----:B------:R-:W1:Y:S07]  /*30a0*/  @!P4 LDG.E R10, desc[UR10][R2.64+0x4] ;  /* 0x0000040a020ac981 */ /* 0x000e6e000c1e1900 */
[----:B------:R-:W3:Y:S01]  /*30b0*/  @!P6 LDG.E R12, desc[UR10][R2.64+0xc] ;  /* 0x00000c0a020ce981 */ /* 0x000ee2000c1e1900 */
[----:B------:R-:W-:Y:S01]  /*30c0*/  IADD3 R14, PT, PT, R0, 0x7, RZ ;  /* 0x00000007000e7810 */ /* 0x000fe20007ffe0ff */
[----:B------:R-:W3:Y:S02]  /*30d0*/  @!P6 LDC R17, c[0x0][0x3a8] ;  /* 0x0000ea00ff11eb82 */ /* 0x000ee40000000800 */
[----:B0-----:R-:W4:Y:S01]  /*30e0*/  @!P5 LDG.E R11, desc[UR10][R2.64+0x8] ;  /* 0x0000080a020bd981 */ /* 0x001f22000c1e1900 */
[----:B------:R-:W-:-:S05]  /*30f0*/  ISETP.GE.OR P3, PT, R14, UR6, P3 ;  /* 0x000000060e007c0c */ /* 0x000fca0009f66670 */
[----:B------:R-:W4:Y:S08]  /*3100*/  @!P5 LDC R0, c[0x0][0x3a8] ;  /* 0x0000ea00ff00db82 */ /* 0x000f300000000800 */
[----:B--2---:R-:W0:Y:S08]  /*3110*/  @!P4 LDC R6, c[0x0][0x3a4] ;  /* 0x0000e900ff06cb82 */ /* 0x004e300000000800 */
[----:B------:R-:W2:Y:S08]  /*3120*/  @!P5 LDC R16, c[0x0][0x3a4] ;  /* 0x0000e900ff10db82 */ /* 0x000eb00000000800 */
[----:B------:R-:W5:Y:S08]  /*3130*/  @!P6 LDC R18, c[0x0][0x3a4] ;  /* 0x0000e900ff12eb82 */ /* 0x000f700000000800 */
[----:B------:R-:W2:Y:S01]  /*3140*/  @!P3 LDC.64 R4, c[0x0][0x390] ;  /* 0x0000e400ff04bb82 */ /* 0x000ea20000000a00 */
[----:B------:R-:W-:Y:S01]  /*3150*/  IADD3 R15, PT, PT, R15, UR7, RZ ;  /* 0x000000070f0f7c10 */ /* 0x000fe2000fffe0ff */
[----:B-1----:R-:W-:-:S06]  /*3160*/  @!P4 FMUL R7, R10, R13 ;  /* 0x0000000d0a07c220 */ /* 0x002fcc0000400000 */
[----:B------:R-:W1:Y:S01]  /*3170*/  @!P3 LDC R10, c[0x0][0x3a4] ;  /* 0x0000e900ff0abb82 */ /* 0x000e620000000800 */
[----:B---3--:R-:W-:Y:S01]  /*3180*/  @!P6 FMUL R13, R12, R17 ;  /* 0x000000110c0de220 */ /* 0x008fe20000400000 */
[----:B------:R-:W-:Y:S01]  /*3190*/  @!P3 IADD3 R17, PT, PT, R8, R15, RZ ;  /* 0x0000000f0811b210 */ /* 0x000fe20007ffe0ff */
[----:B----4-:R-:W-:Y:S01]  /*31a0*/  @!P5 FMUL R0, R11, R0 ;  /* 0x000000000b00d220 */ /* 0x010fe20000400000 */
[----:B0-----:R-:W-:Y:S01]  /*31b0*/  @!P4 FFMA R11, R56, R6, R7 ;  /* 0x00000006380bc223 */ /* 0x001fe20000000007 */
[----:B-----5:R-:W-:Y:S02]  /*31c0*/  @!P6 FFMA R13, R58, R18, R13 ;  /* 0x000000123a0de223 */ /* 0x020fe4000000000d */
[----:B--2---:R-:W-:-:S04]  /*31d0*/  @!P3 IMAD.WIDE R4, R17, 0x4, R4 ;  /* 0x000000041104b825 */ /* 0x004fc800078e0204 */
        /* <DEDUP_REMOVED lines=29> */
.L_x_394:
[----:B------:R-:W-:Y:S05]  /*33b0*/  BSYNC.RECONVERGENT B0 ;  /* 0x0000000000007941 */ /* 0x000fea0003800200 */
.L_x_393:
[----:B------:R1:W-:Y:S01]  /*33c0*/  @!P0 STG.E desc[UR10][R6.64+0x4], R29 ;  /* 0x0000041d06008986 */ /* 0x0003e2000c10190a */
[----:B------:R-:W-:Y:S05]  /*33d0*/  @P1 EXIT ;  /* 0x000000000000194d */ /* 0x000fea0003800000 */
[----:B------:R-:W2:Y:S01]  /*33e0*/  LDG.E R0, desc[UR10][R6.64+0xc] ;  /* 0x00000c0a06007981 */ /* 0x000ea2000c1e1900 */
[----:B------:R-:W2:Y:S01]  /*33f0*/  LDCU UR4, c[0x0][0x3a8] ;  /* 0x00007500ff0477ac */ /* 0x000ea20008000800 */
[----:B------:R-:W3:Y:S01]  /*3400*/  LDCU UR5, c[0x0][0x3a4] ;  /* 0x00007480ff0577ac */ /* 0x000ee20008000800 */
[----:B--2---:R-:W-:-:S04]  /*3410*/  FMUL R0, R0, UR4 ;  /* 0x0000000400007c20 */ /* 0x004fc80008400000 */
[----:B---3--:R-:W-:-:S05]  /*3420*/  FFMA R31, R31, UR5, R0 ;  /* 0x000000051f1f7c23 */ /* 0x008fca0008000000 */
[----:B------:R-:W-:Y:S01]  /*3430*/  STG.E desc[UR10][R6.64+0xc], R31 ;  /* 0x00000c1f06007986 */ /* 0x000fe2000c10190a */
[----:B------:R-:W-:Y:S05]  /*3440*/  EXIT ;  /* 0x000000000000794d */ /* 0x000fea0003800000 */
.L_x_395:
        /* <DEDUP_REMOVED lines=11> */
.L_x_855:


//--------------------- .text._Z20sgemm_vectorize_smemILi128ELi64ELi8ELi4ELi8EEvPKfS1_Pfiiiff --------------------------
	.section	.text._Z20sgemm_vectorize_smemILi128ELi64ELi8ELi4ELi8EEvPKfS1_Pfiiiff,"ax",@progbits
	.align	128
        .global         _Z20sgemm_vectorize_smemILi128ELi64ELi8ELi4ELi8EEvPKfS1_Pfiiiff
        .type           _Z20sgemm_vectorize_smemILi128ELi64ELi8ELi4ELi8EEvPKfS1_Pfiiiff,@function
        .size           _Z20sgemm_vectorize_smemILi128ELi64ELi8ELi4ELi8EEvPKfS1_Pfiiiff,(.L_x_856 - _Z20sgemm_vectorize_smemILi128ELi64ELi8ELi4ELi8EEvPKfS1_Pfiiiff)
        .other          _Z20sgemm_vectorize_smemILi128ELi64ELi8ELi4ELi8EEvPKfS1_Pfiiiff,@"STO_CUDA_ENTRY STV_DEFAULT"
_Z20sgemm_vectorize_smemILi128ELi64ELi8ELi4ELi8EEvPKfS1_Pfiiiff:
.text._Z20sgemm_vectorize_smemILi128ELi64ELi8ELi4ELi8EEvPKfS1_Pfiiiff:
        /* <DEDUP_REMOVED lines=19> */
[----:B0-----:R-:W-:Y:S01]  /*0130*/  UISETP.GE.AND UP0, UPT, UR8, -0x6, UPT ;  /* 0xfffffffa0800788c */ /* 0x001fe2000bf06270 */
[----:B------:R-:W-:Y:S02]  /*0140*/  CS2R R52, SRZ ;  /* 0x0000000000347805 */ /* 0x000fe4000001ff00 */
[----:B------:R-:W-:Y:S02]  /*0150*/  CS2R R48, SRZ ;  /* 0x0000000000307805 */ /* 0x000fe4000001ff00 */
[----:B------:R-:W-:Y:S02]  /*0160*/  CS2R R40, SRZ ;  /* 0x0000000000287805 */ /* 0x000fe4000001ff00 */
[----:B------:R-:W-:Y:S02]  /*0170*/  CS2R R10, SRZ ;  /* 0x00000000000a7805 */ /* 0x000fe4000001ff00 */
[----:B------:R-:W-:-:S02]  /*0180*/  CS2R R44, SRZ ;  /* 0x00000000002c7805 */ /* 0x000fc4000001ff00 */
[----:B------:R-:W-:Y:S01]  /*0190*/  MOV R61, RZ ;  /* 0x000000ff003d7202 */ /* 0x000fe20000000f00 */
[----:B------:R-:W-:Y:S01]  /*01a0*/  IMAD.MOV.U32 R59, RZ, RZ, RZ ;  /* 0x000000ffff3b7224 */ /* 0x000fe200078e00ff */
[----:B------:R-:W0:Y:S01]  /*01b0*/  LDCU.64 UR12, c[0x0][0x358] ;  /* 0x00006b00ff0c77ac */ /* 0x000e220008000a00 */
[----:B-1----:R-:W-:Y:S02]  /*01c0*/  USHF.L.U32 UR5, UR5, 0x7, URZ ;  /* 0x0000000705057899 */ /* 0x002fe400080006ff */
[----:B---3--:R-:W-:Y:S02]  /*01d0*/  UIMAD UR7, UR4, UR7, URZ ;  /* 0x00000007040772a4 */ /* 0x008fe4000f8e02ff */
[----:B-----5:R-:W-:Y:S01]  /*01e0*/  USHF.L.U32 UR6, UR6, 0x6, URZ ;  /* 0x0000000606067899 */ /* 0x020fe200080006ff */
[----:B--2-4-:R-:W-:Y:S11]  /*01f0*/  BRA.U !UP0, `(.L_x_396) ;  /* 0x0000001d08e07547 */ /* 0x014ff6000b800000 */
[----:B------:R-:W1:Y:S01]  /*0200*/  I2F.U32.RP R8, UR7 ;  /* 0x0000000700087d06 */ /* 0x000e620008209000 */
[----:B------:R-:W-:Y:S01]  /*0210*/  IMAD R4, R0, UR4, R3 ;  /* 0x0000000400047c24 */ /* 0x000fe2000f8e0203 */
[----:B------:R-:W-:Y:S01]  /*0220*/  ISETP.NE.U32.AND P2, PT, RZ, UR7, PT ;  /* 0x00000007ff007c0c */ /* 0x000fe2000bf45070 */
[----:B------:R-:W-:Y:S01]  /*0230*/  IMAD R9, RZ, RZ, -UR7 ;  /* 0x80000007ff097e24 */ /* 0x000fe2000f8e02ff */
[----:B------:R-:W-:Y:S02]  /*0240*/  MOV R32, RZ ;  /* 0x000000ff00207202 */ /* 0x000fe40000000f00 */
[----:B------:R-:W-:-:S04]  /*0250*/  IADD3 R5, PT, PT, R4, UR7, RZ ;  /* 0x0000000704057c10 */ /* 0x000fc8000fffe0ff */
[C---:B------:R-:W-:Y:S02]  /*0260*/  ISETP.GE.U32.AND P0, PT, R5.reuse, 0x100, PT ;  /* 0x000001000500780c */ /* 0x040fe40003f06070 */
[C---:B------:R-:W-:Y:S02]  /*0270*/  ISETP.GE.U32.AND P1, PT, R5.reuse, 0x80, PT ;  /* 0x000000800500780c */ /* 0x040fe40003f26070 */
[C---:B------:R-:W-:Y:S01]  /*0280*/  VIMNMX.U32 R2, PT, PT, R5.reuse, 0x100, !PT ;  /* 0x0000010005027848 */ /* 0x040fe20007fe0000 */
[----:B-1----:R-:W1:Y:S01]  /*0290*/  MUFU.RCP R8, R8 ;  /* 0x0000000800087308 */ /* 0x002e620000001000 */
[----:B------:R-:W-:Y:S02]  /*02a0*/  VIMNMX.U32 R12, PT, PT, R5, 0x80, !PT ;  /* 0x00000080050c7848 */ /* 0x000fe40007fe0000 */
[----:B------:R-:W-:-:S04]  /*02b0*/  SEL R13, RZ, 0x1, P1 ;  /* 0x00000001ff0d7807 */ /* 0x000fc80000800000 */
[-C--:B------:R-:W-:Y:S02]  /*02c0*/  IADD3 R12, PT, PT, R12, -R5.reuse, -R13 ;  /* 0x800000050c0c7210 */ /* 0x080fe40007ffe80d */
[----:B-1----:R-:W-:Y:S02]  /*02d0*/  IADD3 R6, PT, PT, R8, 0xffffffe, RZ ;  /* 0x0ffffffe08067810 */ /* 0x002fe40007ffe0ff */
[----:B------:R-:W-:Y:S02]  /*02e0*/  SEL R8, RZ, 0x1, P0 ;  /* 0x00000001ff087807 */ /* 0x000fe40000000000 */
[----:B------:R1:W2:Y:S02]  /*02f0*/  F2I.FTZ.U32.TRUNC.NTZ R7, R6 ;  /* 0x0000000600077305 */ /* 0x0002a4000021f000 */
[----:B------:R-:W-:Y:S02]  /*0300*/  IADD3 R2, PT, PT, R2, -R5, -R8 ;  /* 0x8000000502027210 */ /* 0x000fe40007ffe808 */
[----:B-1----:R-:W-:Y:S01]  /*0310*/  MOV R6, RZ ;  /* 0x000000ff00067202 */ /* 0x002fe20000000f00 */
[----:B--2---:R-:W-:-:S04]  /*0320*/  IMAD R9, R9, R7, RZ ;  /* 0x0000000709097224 */ /* 0x004fc800078e02ff */
[----:B------:R-:W-:Y:S01]  /*0330*/  IMAD.HI.U32 R7, R7, R9, R6 ;  /* 0x0000000907077227 */ /* 0x000fe200078e0006 */
[----:B------:R-:W-:-:S04]  /*0340*/  IADD3 R6, PT, PT, R5, UR7, RZ ;  /* 0x0000000705067c10 */ /* 0x000fc8000fffe0ff */
[----:B------:R-:W-:Y:S01]  /*0350*/  SHF.R.U32.HI R14, RZ, 0x1, R6 ;  /* 0x00000001ff0e7819 */ /* 0x000fe20000011606 */
[----:B------:R-:W-:-:S04]  /*0360*/  IMAD.HI.U32 R9, R7, R2, RZ ;  /* 0x0000000207097227 */ /* 0x000fc800078e00ff */
[----:B------:R-:W-:-:S04]  /*0370*/  IMAD.HI.U32 R7, R7, R12, RZ ;  /* 0x0000000c07077227 */ /* 0x000fc800078e00ff */
[----:B------:R-:W-:Y:S01]  /*0380*/  IMAD.MOV R15, RZ, RZ, -R9 ;  /* 0x000000ffff0f7224 */ /* 0x000fe200078e0a09 */
[----:B------:R-:W-:-:S03]  /*0390*/  IADD3 R17, PT, PT, -R7, RZ, RZ ;  /* 0x000000ff07117210 */ /* 0x000fc60007ffe1ff */
[----:B------:R-:W-:Y:S01]  /*03a0*/  IMAD R2, R15, UR7, R2 ;  /* 0x000000070f027c24 */ /* 0x000fe2000f8e0202 */
[----:B------:R-:W-:Y:S01]  /*03b0*/  IADD3 R15, PT, PT, R14, UR5, RZ ;  /* 0x000000050e0f7c10 */ /* 0x000fe2000fffe0ff */
[----:B------:R-:W-:-:S03]  /*03c0*/  IMAD R12, R17, UR7, R12 ;  /* 0x00000007110c7c24 */ /* 0x000fc6000f8e020c */
[----:B------:R-:W-:Y:S02]  /*03d0*/  ISETP.GE.U32.AND P0, PT, R2, UR7, PT ;  /* 0x0000000702007c0c */ /* 0x000fe4000bf06070 */
[----:B------:R-:W-:-:S11]  /*03e0*/  ISETP.GE.U32.AND P3, PT, R12, UR7, PT ;  /* 0x000000070c007c0c */ /* 0x000fd6000bf66070 */
[----:B------:R-:W-:Y:S01]  /*03f0*/  @P0 IADD3 R2, PT, PT, R2, -UR7, RZ ;  /* 0x8000000702020c10 */ /* 0x000fe2000fffe0ff */
[----:B------:R-:W-:Y:S01]  /*0400*/  @P0 VIADD R9, R9, 0x1 ;  /* 0x0000000109090836 */ /* 0x000fe20000000000 */
[----:B------:R-:W-:Y:S01]  /*0410*/  @P3 IADD3 R7, PT, PT, R7, 0x1, RZ ;  /* 0x0000000107073810 */ /* 0x000fe20007ffe0ff */
[----:B------:R-:W-:Y:S01]  /*0420*/  @P3 VIADD R12, R12, -UR7 ;  /* 0x800000070c0c3c36 */ /* 0x000fe20008000000 */
[----:B------:R-:W-:Y:S02]  /*0430*/  ISETP.GE.U32.AND P1, PT, R2, UR7, PT ;  /* 0x0000000702007c0c */ /* 0x000fe4000bf26070 */
[----:B------:R-:W-:Y:S02]  /*0440*/  LOP3.LUT R2, RZ, UR7, RZ, 0x33, !PT ;  /* 0x00000007ff027c12 */ /* 0x000fe4000f8e33ff */
[----:B------:R-:W-:Y:S02]  /*0450*/  ISETP.GE.U32.AND P4, PT, R12, UR7, PT ;  /* 0x000000070c007c0c */ /* 0x000fe4000bf86070 */
[----:B------:R-:W-:-:S04]  /*0460*/  SHF.L.U32 R12, R6, 0x2, RZ ;  /* 0x00000002060c7819 */ /* 0x000fc800000006ff */
[----:B------:R-:W-:-:S03]  /*0470*/  LOP3.LUT R12, R12, 0x4, RZ, 0xc0, !PT ;  /* 0x000000040c0c7812 */ /* 0x000fc600078ec0ff */
[----:B------:R-:W-:-:S04]  /*0480*/  @P1 IADD3 R9, PT, PT, R9, 0x1, RZ ;  /* 0x0000000109091810 */ /* 0x000fc80007ffe0ff */
[----:B------:R-:W-:Y:S01]  /*0490*/  @P4 VIADD R7, R7, 0x1 ;  /* 0x0000000107074836 */ /* 0x000fe20000000000 */
[----:B------:R-:W-:-:S04]  /*04a0*/  SEL R9, R2, R9, !P2 ;  /* 0x0000000902097207 */ /* 0x000fc80005000000 */
[----:B------:R-:W-:Y:S01]  /*04b0*/  SEL R2, R2, R7, !P2 ;  /* 0x0000000702027207 */ /* 0x000fe20005000000 */
[----:B------:R-:W-:Y:S01]  /*04c0*/  IMAD R7, R15, UR8, R12 ;  /* 0x000000080f077c24 */ /* 0x000fe2000f8e020c */
[----:B------:R-:W-:-:S03]  /*04d0*/  IADD3 R8, PT, PT, R8, R9, RZ ;  /* 0x0000000908087210 */ /* 0x000fc60007ffe0ff */
[----:B------:R-:W-:Y:S01]  /*04e0*/  IMAD.IADD R9, R13, 0x1, R2 ;  /* 0x000000010d097824 */ /* 0x000fe200078e0202 */
[----:B------:R-:W-:-:S07]  /*04f0*/  MOV R2, RZ ;  /* 0x000000ff00027202 */ /* 0x000fce0000000f00 */
.L_x_408:
        /* <DEDUP_REMOVED lines=22> */
[----:B------:R-:W-:Y:S01]  /*0660*/  ISETP.NE.AND P0, PT, R20, RZ, PT ;  /* 0x000000ff1400720c */ /* 0x000fe20003f05270 */
[----:B------:R-:W-:Y:S01]  /*0670*/  IMAD.MOV.U32 R54, RZ, RZ, R5 ;  /* 0x000000ffff367224 */ /* 0x000fe200078e0005 */
[----:B------:R-:W-:Y:S02]  /*0680*/  LOP3.LUT R19, R19, 0x200, RZ, 0xc0, !PT ;  /* 0x0000020013137812 */ /* 0x000fe400078ec0ff */
[----:B------:R-:W-:Y:S02]  /*0690*/  MOV R24, 0x400 ;  /* 0x0000040000187802 */ /* 0x000fe40000000f00 */
[----:B------:R-:W-:-:S02]  /*06a0*/  LEA.HI R19, R4, R19, RZ, 0x1f ;  /* 0x0000001304137211 */ /* 0x000fc400078ff8ff */
[----:B------:R-:W-:Y:S01]  /*06b0*/  SHF.R.U32.HI R22, RZ, 0x1, R5 ;  /* 0x00000001ff167819 */ /* 0x000fe20000011605 */
[----:B0-----:R-:W-:-:S06]  /*06c0*/  ULEA UR4, UR8, UR4, 0x18 ;  /* 0x0000000408047291 */ /* 0x001fcc000f8ec0ff */
[----:B------:R-:W-:Y:S02]  /*06d0*/  LEA R21, R19, UR4, 0x2 ;  /* 0x0000000413157c11 */ /* 0x000fe4000f8e10ff */
[----:B------:R-:W-:-:S04]  /*06e0*/  SHF.L.U32 R19, R5, 0x9, RZ ;  /* 0x0000000905137819 */ /* 0x000fc800000006ff */
[----:B------:R-:W-:Y:S02]  /*06f0*/  LOP3.LUT R23, R19, 0x200, RZ, 0xc0, !PT ;  /* 0x0000020013177812 */ /* 0x000fe400078ec0ff */
[----:B---3--:R-:W-:Y:S02]  /*0700*/  LEA R19, R25, R24, 0x18 ;  /* 0x0000001819137211 */ /* 0x008fe400078ec0ff */
[----:B------:R-:W-:-:S04]  /*0710*/  IADD3 R24, PT, PT, R22, R23, RZ ;  /* 0x0000001716187210 */ /* 0x000fc80007ffe0ff */
[----:B------:R-:W-:Y:S01]  /*0720*/  LEA R24, R24, R19, 0x2 ;  /* 0x0000001318187211 */ /* 0x000fe200078e10ff */
[----:B--2---:R2:W-:Y:S04]  /*0730*/  STS [R21], R12 ;  /* 0x0000000c15007388 */ /* 0x0045e80000000800 */
[----:B------:R2:W-:Y:S04]  /*0740*/  STS [R21+0x200], R13 ;  /* 0x0002000d15007388 */ /* 0x0005e80000000800 */
[----:B------:R2:W-:Y:S04]  /*0750*/  STS [R21+0x400], R14 ;  /* 0x0004000e15007388 */ /* 0x0005e80000000800 */
[----:B------:R2:W-:Y:S01]  /*0760*/  STS [R21+0x600], R15 ;  /* 0x0006000f15007388 */ /* 0x0005e20000000800 */
[----:B------:R-:W-:Y:S05]  /*0770*/  @!P0 BRA `(.L_x_400) ;  /* 0x00000000006c8947 */ /* 0x000fea0003800000 */
[----:B--2---:R-:W-:Y:S01]  /*0780*/  SHF.L.U32 R12, R5, 0x2, RZ ;  /* 0x00000002050c7819 */ /* 0x004fe200000006ff */
[----:B------:R-:W-:-:S03]  /*0790*/  VIADD R22, R22, UR5 ;  /* 0x0000000516167c36 */ /* 0x000fc60008000000 */
[----:B------:R-:W-:-:S05]  /*07a0*/  LOP3.LUT R13, R12, 0x4, RZ, 0xc0, !PT ;  /* 0x000000040c0d7812 */ /* 0x000fca00078ec0ff */
[----:B------:R-:W-:-:S05]  /*07b0*/  IMAD R13, R22, R18, R13 ;  /* 0x00000012160d7224 */ /* 0x000fca00078e020d */
[----:B------:R-:W-:-:S05]  /*07c0*/  LEA R13, R2, R13, 0x3 ;  /* 0x0000000d020d7211 */ /* 0x000fca00078e18ff */
[----:B------:R-:W-:-:S06]  /*07d0*/  IMAD.WIDE R12, R13, 0x4, R16 ;  /* 0x000000040d0c7825 */ /* 0x000fcc00078e0210 */
[----:B------:R-:W2:Y:S01]  /*07e0*/  LDG.E.128.CONSTANT R12, desc[UR12][R12.64] ;  /* 0x0000000c0c0c7981 */ /* 0x000ea2000c1e9d00 */
[----:B------:R-:W-:Y:S02]  /*07f0*/  ISETP.NE.AND P0, PT, R20, 0x1, PT ;  /* 0x000000011400780c */ /* 0x000fe40003f05270 */
[----:B------:R-:W-:Y:S02]  /*0800*/  SHF.L.U32 R21, R6, 0x9, RZ ;  /* 0x0000000906157819 */ /* 0x000fe400000006ff */
[----:B------:R-:W-:Y:S02]  /*0810*/  SHF.R.U32.HI R18, RZ, 0x1, R6 ;  /* 0x00000001ff127819 */ /* 0x000fe40000011606 */
[----:B------:R-:W-:Y:S02]  /*0820*/  LOP3.LUT R21, R21, 0x200, RZ, 0xc0, !PT ;  /* 0x0000020015157812 */ /* 0x000fe400078ec0ff */
[----:B------:R-:W-:-:S03]  /*0830*/  MOV R54, R6 ;  /* 0x0000000600367202 */ /* 0x000fc60000000f00 */
[----:B------:R-:W-:-:S05]  /*0840*/  IMAD.IADD R18, R18, 0x1, R21 ;  /* 0x0000000112127824 */ /* 0x000fca00078e0215 */
[----:B------:R-:W-:Y:S01]  /*0850*/  LEA R18, R18, R19, 0x2 ;  /* 0x0000001312127211 */ /* 0x000fe200078e10ff */
        /* <DEDUP_REMOVED lines=8> */
[----:B------:R-:W-:-:S03]  /*08e0*/  IADD3 R54, PT, PT, R6, UR7, RZ ;  /* 0x0000000706367c10 */ /* 0x000fc6000fffe0ff */
[----:B--2---:R4:W-:Y:S04]  /*08f0*/  STS [R18], R12 ;  /* 0x0000000c12007388 */ /* 0x0049e80000000800 */
[----:B------:R4:W-:Y:S04]  /*0900*/  STS [R18+0x200], R13 ;  /* 0x0002000d12007388 */ /* 0x0009e80000000800 */
[----:B------:R4:W-:Y:S04]  /*0910*/  STS [R18+0x400], R14 ;  /* 0x0004000e12007388 */ /* 0x0009e80000000800 */
[----:B------:R4:W-:Y:S02]  /*0920*/  STS [R18+0x600], R15 ;  /* 0x0006000f12007388 */ /* 0x0009e40000000800 */
.L_x_400:
[----:B01----:R-:W-:Y:S05]  /*0930*/  BSYNC.RECONVERGENT B1 ;  /* 0x0000000000017941 */ /* 0x003fea0003800200 */
.L_x_399:
        /* <DEDUP_REMOVED lines=16> */
.L_x_401:
[----:B------:R-:W0:Y:S01]  /*0a40*/  LDC.64 R62, c[0x0][0x380] ;  /* 0x0000e000ff3e7b82 */ /* 0x000e220000000a00 */
[----:B------:R-:W-:Y:S02]  /*0a50*/  LOP3.LUT R13, R27, 0x4, RZ, 0xc0, !PT ;  /* 0x000000041b0d7812 */ /* 0x000fe400078ec0ff */
[----:B------:R-:W-:Y:S02]  /*0a60*/  SHF.R.U32.HI R16, RZ, 0x1, R54 ;  /* 0x00000001ff107819 */ /* 0x000fe40000011636 */
[----:B------:R-:W-:-:S03]  /*0a70*/  LEA R13, R2, R13, 0x3 ;  /* 0x0000000d020d7211 */ /* 0x000fc600078e18ff */
[----:B------:R-:W-:-:S04]  /*0a80*/  VIADD R12, R16, UR5 ;  /* 0x00000005100c7c36 */ /* 0x000fc80008000000 */
[----:B------:R-:W-:Y:S01]  /*0a90*/  IMAD R13, R12, UR9, R13 ;  /* 0x000000090c0d7c24 */ /* 0x000fe2000f8e020d */
[----:B------:R-:W-:-:S04]  /*0aa0*/  SHF.L.U32 R17, R27, 0x7, RZ ;  /* 0x000000071b117819 */ /* 0x000fc800000006ff */
[----:B------:R-:W-:Y:S01]  /*0ab0*/  LOP3.LUT R17, R17, 0x200, RZ, 0xc0, !PT ;  /* 0x0000020011117812 */ /* 0x000fe200078ec0ff */
[----:B0-----:R-:W-:-:S03]  /*0ac0*/  IMAD.WIDE R12, R13, 0x4, R62 ;  /* 0x000000040d0c7825 */ /* 0x001fc600078e023e */
[----:B------:R-:W-:-:S03]  /*0ad0*/  IADD3 R56, PT, PT, R16, R17, RZ ;  /* 0x0000001110387210 */ /* 0x000fc60007ffe0ff */
[----:B------:R-:W2:Y:S01]  /*0ae0*/  LDG.E.128.CONSTANT R12, desc[UR12][R12.64] ;  /* 0x0000000c0c0c7981 */ /* 0x000ea2000c1e9d00 */
[----:B------:R-:W-:Y:S01]  /*0af0*/  LOP3.LUT R17, R23, 0x4, RZ, 0xc0, !PT ;  /* 0x0000000417117812 */ /* 0x000fe200078ec0ff */
[----:B------:R-:W-:Y:S01]  /*0b00*/  IMAD R56, R56, 0x4, R21 ;  /* 0x0000000438387824 */ /* 0x000fe200078e0215 */
[----:B------:R-:W-:Y:S02]  /*0b10*/  SHF.R.U32.HI R58, RZ, 0x1, R20 ;  /* 0x00000001ff3a7819 */ /* 0x000fe40000011614 */
[----:B------:R-:W-:Y:S02]  /*0b20*/  LEA R17, R2, R17, 0x3 ;  /* 0x0000001102117211 */ /* 0x000fe400078e18ff */
[----:B------:R-:W-:-:S05]  /*0b30*/  IADD3 R16, PT, PT, R58, UR5, RZ ;  /* 0x000000053a107c10 */ /* 0x000fca000fffe0ff */
[----:B------:R-:W-:-:S04]  /*0b40*/  IMAD R17, R16, UR9, R17 ;  /* 0x0000000910117c24 */ /* 0x000fc8000f8e0211 */
[----:B------:R-:W-:-:S06]  /*0b50*/  IMAD.WIDE R16, R17, 0x4, R62 ;  /* 0x0000000411107825 */ /* 0x000fcc00078e023e */
[----:B------:R-:W3:Y:S04]  /*0b60*/  LDG.E.128.CONSTANT R16, desc[UR12][R16.64] ;  /* 0x0000000c10107981 */ /* 0x000ee8000c1e9d00 */
[----:B--2---:R0:W-:Y:S04]  /*0b70*/  STS [R56], R12 ;  /* 0x0000000c38007388 */ /* 0x0041e80000000800 */
[----:B------:R1:W-:Y:S01]  /*0b80*/  STS [R56+0x200], R13 ;  /* 0x0002000d38007388 */ /* 0x0003e20000000800 */
[----:B0-----:R-:W-:-:S03]  /*0b90*/  IMAD.SHL.U32 R12, R23, 0x80, RZ ;  /* 0x00000080170c7824 */ /* 0x001fc600078e00ff */
[----:B------:R0:W-:Y:S02]  /*0ba0*/  STS [R56+0x400], R14 ;  /* 0x0004000e38007388 */ /* 0x0001e40000000800 */
[----:B-1----:R-:W-:Y:S02]  /*0bb0*/  LOP3.LUT R13, R12, 0x200, RZ, 0xc0, !PT ;  /* 0x000002000c0d7812 */ /* 0x002fe400078ec0ff */
[----:B------:R1:W-:Y:S02]  /*0bc0*/  STS [R56+0x600], R15 ;  /* 0x0006000f38007388 */ /* 0x0003e40000000800 */
[----:B------:R-:W-:Y:S02]  /*0bd0*/  IADD3 R58, PT, PT, R58, R13, RZ ;  /* 0x0000000d3a3a7210 */ /* 0x000fe40007ffe0ff */
[C---:B------:R-:W-:Y:S02]  /*0be0*/  LOP3.LUT R13, R26.reuse, 0x4, RZ, 0xc0, !PT ;  /* 0x000000041a0d7812 */ /* 0x040fe400078ec0ff */
[----:B0-----:R-:W-:Y:S01]  /*0bf0*/  SHF.R.U32.HI R14, RZ, 0x1, R25 ;  /* 0x00000001ff0e7819 */ /* 0x001fe20000011619 */
[----:B-1----:R-:W-:Y:S01]  /*0c00*/  IMAD.SHL.U32 R15, R26, 0x80, RZ ;  /* 0x000000801a0f7824 */ /* 0x002fe200078e00ff */
[----:B------:R-:W-:-:S02]  /*0c10*/  LEA R13, R2, R13, 0x3 ;  /* 0x0000000d020d7211 */ /* 0x000fc400078e18ff */
[----:B------:R-:W-:Y:S02]  /*0c20*/  IADD3 R56, PT, PT, R14, UR5, RZ ;  /* 0x000000050e387c10 */ /* 0x000fe4000fffe0ff */
[----:B------:R-:W-:Y:S02]  /*0c30*/  LOP3.LUT R15, R15, 0x200, RZ, 0xc0, !PT ;  /* 0x000002000f0f7812 */ /* 0x000fe400078ec0ff */
[----:B------:R-:W-:Y:S01]  /*0c40*/  LEA R12, R58, R21, 0x2 ;  /* 0x000000153a0c7211 */ /* 0x000fe200078e10ff */
[----:B------:R-:W-:Y:S01]  /*0c50*/  IMAD R13, R56, UR9, R13 ;  /* 0x00000009380d7c24 */ /* 0x000fe2000f8e020d */
[----:B------:R-:W-:Y:S01]  /*0c60*/  SHF.R.U32.HI R58, RZ, 0x1, R22 ;  /* 0x00000001ff3a7819 */ /* 0x000fe20000011616 */
[----:B------:R-:W-:Y:S01]  /*0c70*/  IMAD.IADD R56, R14, 0x1, R15 ;  /* 0x000000010e387824 */ /* 0x000fe200078e020f */
[----:B------:R-:W-:Y:S01]  /*0c80*/  LOP3.LUT R15, R24, 0x4, RZ, 0xc0, !PT ;  /* 0x00000004180f7812 */ /* 0x000fe200078ec0ff */
[----:B---3--:R-:W-:Y:S03]  /*0c90*/  STS [R12], R16 ;  /* 0x000000100c007388 */ /* 0x008fe60000000800 */
[----:B------:R-:W-:Y:S01]  /*0ca0*/  LEA R15, R2, R15, 0x3 ;  /* 0x0000000f020f7211 */ /* 0x000fe200078e18ff */
[----:B------:R-:W-:Y:S04]  /*0cb0*/  STS [R12+0x200], R17 ;  /* 0x000200110c007388 */ /* 0x000fe80000000800 */
[----:B------:R-:W-:Y:S04]  /*0cc0*/  STS [R12+0x400], R18 ;  /* 0x000400120c007388 */ /* 0x000fe80000000800 */
[----:B------:R0:W-:Y:S02]  /*0cd0*/  STS [R12+0x600], R19 ;  /* 0x000600130c007388 */ /* 0x0001e40000000800 */
[----:B0-----:R-:W-:Y:S01]  /*0ce0*/  IADD3 R12, PT, PT, R58, UR5, RZ ;  /* 0x000000053a0c7c10 */ /* 0x001fe2000fffe0ff */
[----:B------:R-:W-:-:S04]  /*0cf0*/  IMAD.SHL.U32 R18, R24, 0x80, RZ ;  /* 0x0000008018127824 */ /* 0x000fc800078e00ff */
[----:B------:R-:W-:Y:S02]  /*0d00*/  IMAD R15, R12, UR9, R15 ;  /* 0x000000090c0f7c24 */ /* 0x000fe4000f8e020f */
[----:B------:R-:W-:Y:S01]  /*0d10*/  IMAD.WIDE R12, R13, 0x4, R62 ;  /* 0x000000040d0c7825 */ /* 0x000fe200078e023e */
[----:B------:R-:W-:-:S03]  /*0d20*/  LOP3.LUT R19, R18, 0x200, RZ, 0xc0, !PT ;  /* 0x0000020012137812 */ /* 0x000fc600078ec0ff */
[----:B------:R-:W-:Y:S02]  /*0d30*/  IMAD.WIDE R16, R15, 0x4, R62 ;  /* 0x000000040f107825 */ /* 0x000fe400078e023e */
[----:B------:R-:W2:Y:S01]  /*0d40*/  LDG.E.128.CONSTANT R12, desc[UR12][R12.64] ;  /* 0x0000000c0c0c7981 */ /* 0x000ea2000c1e9d00 */
[----:B------:R-:W-:-:S03]  /*0d50*/  IADD3 R58, PT, PT, R58, R19, RZ ;  /* 0x000000133a3a7210 */ /* 0x000fc60007ffe0ff */
[----:B------:R-:W3:Y:S01]  /*0d60*/  LDG.E.128.CONSTANT R16, desc[UR12][R16.64] ;  /* 0x0000000c10107981 */ /* 0x000ee2000c1e9d00 */
[----:B------:R-:W-:Y:S02]  /*0d70*/  LEA R56, R56, R21, 0x2 ;  /* 0x0000001538387211 */ /* 0x000fe400078e10ff */
[----:B------:R-:W-:Y:S01]  /*0d80*/  MOV R63, UR7 ;  /* 0x00000007003f7c02 */ /* 0x000fe20008000f00 */
[----:B------:R-:W-:-:S03]  /*0d90*/  IMAD R58, R58, 0x4, R21 ;  /* 0x000000043a3a7824 */ /* 0x000fc600078e0215 */
[C---:B------:R-:W-:Y:S02]  /*0da0*/  IADD3 R54, PT, PT, R63.reuse, UR7, R54 ;  /* 0x000000073f367c10 */ /* 0x040fe4000fffe036 */
[----:B------:R-:W-:Y:S01]  /*0db0*/  LEA R26, R63, R26, 0x4 ;  /* 0x0000001a3f1a7211 */ /* 0x000fe200078e20ff */
[----:B--2---:R0:W-:Y:S04]  /*0dc0*/  STS [R56+0x200], R13 ;  /* 0x0002000d38007388 */ /* 0x0041e80000000800 */
[----:B------:R1:W-:Y:S01]  /*0dd0*/  STS [R56], R12 ;  /* 0x0000000c38007388 */ /* 0x0003e20000000800 */
[----:B0-----:R-:W-:-:S03]  /*0de0*/  IMAD.U32 R13, RZ, RZ, UR7 ;  /* 0x00000007ff0d7e24 */ /* 0x001fc6000f8e00ff */
[----:B------:R0:W-:Y:S04]  /*0df0*/  STS [R56+0x400], R14 ;  /* 0x0004000e38007388 */ /* 0x0001e80000000800 */
[----:B------:R2:W-:Y:S01]  /*0e00*/  STS [R56+0x600], R15 ;  /* 0x0006000f38007388 */ /* 0x0005e20000000800 */
[----:B------:R-:W-:-:S03]  /*0e10*/  IADD3 R54, PT, PT, R13, UR7, R54 ;  /* 0x000000070d367c10 */ /* 0x000fc6000fffe036 */
[----:B---3--:R3:W-:Y:S04]  /*0e20*/  STS [R58], R16 ;  /* 0x000000103a007388 */ /* 0x0087e80000000800 */
[----:B------:R3:W-:Y:S04]  /*0e30*/  STS [R58+0x200], R17 ;  /* 0x000200113a007388 */ /* 0x0007e80000000800 */
[----:B------:R3:W-:Y:S04]  /*0e40*/  STS [R58+0x400], R18 ;  /* 0x000400123a007388 */ /* 0x0007e80000000800 */
[----:B------:R3:W-:Y:S01]  /*0e50*/  STS [R58+0x600], R19 ;  /* 0x000600133a007388 */ /* 0x0007e20000000800 */
[----:B------:R-:W-:-:S02]  /*0e60*/  ISETP.GE.U32.AND P0, PT, R54, 0x100, PT ;  /* 0x000001003600780c */ /* 0x000fc40003f06070 */
[----:B-1----:R-:W-:Y:S02]  /*0e70*/  MOV R12, UR7 ;  /* 0x00000007000c7c02 */ /* 0x002fe40008000f00 */
[----:B0-----:R-:W-:Y:S02]  /*0e80*/  MOV R14, UR7 ;  /* 0x00000007000e7c02 */ /* 0x001fe40008000f00 */
[----:B--2---:R-:W-:Y:S01]  /*0e90*/  MOV R15, UR7 ;  /* 0x00000007000f7c02 */ /* 0x004fe20008000f00 */
[C---:B------:R-:W-:Y:S01]  /*0ea0*/  IMAD R25, R12.reuse, 0x4, R25 ;  /* 0x000000040c197824 */ /* 0x040fe200078e0219 */
[----:B------:R-:W-:Y:S01]  /*0eb0*/  LEA R23, R12, R23, 0x4 ;  /* 0x000000170c177211 */ /* 0x000fe200078e20ff */
[----:B------:R-:W-:Y:S01]  /*0ec0*/  IMAD R22, R13, 0x4, R22 ;  /* 0x000000040d167824 */ /* 0x000fe200078e0216 */
[C---:B------:R-:W-:Y:S01]  /*0ed0*/  LEA R24, R15.reuse, R24, 0x4 ;  /* 0x000000180f187211 */ /* 0x040fe200078e20ff */
[----:B------:R-:W-:Y:S01]  /*0ee0*/  IMAD R27, R14, 0x10, R27 ;  /* 0x000000100e1b7824 */ /* 0x000fe200078e021b */
[----:B------:R-:W-:Y:S01]  /*0ef0*/  LEA R20, R15, R20, 0x2 ;  /* 0x000000140f147211 */ /* 0x000fe200078e10ff */
[----:B---3--:R-:W-:Y:S06]  /*0f00*/  @!P0 BRA `(.L_x_401) ;  /* 0xfffffff800cc8947 */ /* 0x008fec000383ffff */
.L_x_398:
[----:B01----:R-:W-:Y:S05]  /*0f10*/  BSYNC.RECONVERGENT B0 ;  /* 0x0000000000007941 */ /* 0x003fea0003800200 */
.L_x_397:
        /* <DEDUP_REMOVED lines=10> */
[----:B----4-:R-:W1:Y:S01]  /*0fc0*/  LDC R18, c[0x0][0x39c] ;  /* 0x0000e700ff127b82 */ /* 0x010e620000000800 */
[----:B---3--:R-:W-:Y:S02]  /*0fd0*/  SHF.L.U32 R12, R4, 0x2, RZ ;  /* 0x00000002040c7819 */ /* 0x008fe400000006ff */
[----:B------:R-:W-:Y:S02]  /*0fe0*/  SHF.R.U32.HI R19, RZ, 0x4, R4 ;  /* 0x00000004ff137819 */ /* 0x000fe40000011604 */
[----:B------:R-:W-:-:S03]  /*0ff0*/  LOP3.LUT R12, R12, 0x3c, RZ, 0xc0, !PT ;  /* 0x0000003c0c0c7812 */ /* 0x000fc600078ec0ff */
[----:B------:R-:W2:Y:S01]  /*1000*/  LDC.64 R16, c[0x0][0x388] ;  /* 0x0000e200ff107b82 */ /* 0x000ea20000000a00 */
[----:B------:R-:W-:Y:S01]  /*1010*/  IADD3 R12, PT, PT, R12, UR6, RZ ;  /* 0x000000060c0c7c10 */ /* 0x000fe2000fffe0ff */
[----:B------:R-:W-:-:S04]  /*1020*/  IMAD R13, R2, 0x8, R19 ;  /* 0x00000008020d7824 */ /* 0x000fc800078e0213 */
[----:B-1----:R-:W-:-:S04]  /*1030*/  IMAD R13, R13, R18, R12 ;  /* 0x000000120d0d7224 */ /* 0x002fc800078e020c */
[----:B--2---:R-:W-:-:S06]  /*1040*/  IMAD.WIDE R12, R13, 0x4, R16 ;  /* 0x000000040d0c7825 */ /* 0x004fcc00078e0210 */
[----:B------:R-:W2:Y:S01]  /*1050*/  LDG.E.128.CONSTANT R12, desc[UR12][R12.64] ;  /* 0x0000000c0c0c7981 */ /* 0x000ea2000c1e9d00 */
[----:B------:R-:W-:Y:S01]  /*1060*/  MOV R22, 0x400 ;  /* 0x0000040000167802 */ /* 0x000fe20000000f00 */
[----:B------:R-:W-:Y:S01]  /*1070*/  IMAD.MOV.U32 R26, RZ, RZ, R5 ;  /* 0x000000ffff1a7224 */ /* 0x000fe200078e0005 */
[----:B------:R-:W-:Y:S01]  /*1080*/  SHF.L.U32 R20, R4, 0x4, RZ ;  /* 0x0000000404147819 */ /* 0x000fe200000006ff */
[----:B------:R-:W1:Y:S01]  /*1090*/  S2R R23, SR_CgaCtaId ;  /* 0x0000000000177919 */ /* 0x000e620000008800 */
[----:B------:R-:W-:Y:S01]  /*10a0*/  ISETP.NE.AND P0, PT, R21, RZ, PT ;  /* 0x000000ff1500720c */ /* 0x000fe20003f05270 */
[----:B------:R-:W-:Y:S01]  /*10b0*/  VIADD R22, R22, 0x1000 ;  /* 0x0000100016167836 */ /* 0x000fe20000000000 */
[----:B------:R-:W-:-:S04]  /*10c0*/  LOP3.LUT R20, R20, 0xf0, RZ, 0xc0, !PT ;  /* 0x000000f014147812 */ /* 0x000fc800078ec0ff */
[----:B------:R-:W-:Y:S02]  /*10d0*/  LEA R19, R19, R20, 0x8 ;  /* 0x0000001413137211 */ /* 0x000fe400078e40ff */
        /* <DEDUP_REMOVED lines=29> */
[----:B------:R-:W-:Y:S01]  /*12b0*/  @P0 IADD3 R26, PT, PT, R6, UR7, RZ ;  /* 0x00000007061a0c10 */ /* 0x000fe2000fffe0ff */
[----:B------:R-:W-:-:S02]  /*12c0*/  @P0 IMAD.IADD R21, R20, 0x1, R21 ;  /* 0x0000000114150824 */ /* 0x000fc400078e0215 */
[----:B--2---:R2:W-:Y:S04]  /*12d0*/  STS.128 [R23], R12 ;  /* 0x0000000c17007388 */ /* 0x0045e80000000c00 */
[----:B---3--:R2:W-:Y:S02]  /*12e0*/  @P0 STS.128 [R21], R16 ;  /* 0x0000001015000388 */ /* 0x0085e40000000c00 */
.L_x_405:
[----:B0-----:R-:W-:Y:S05]  /*12f0*/  BSYNC.RECONVERGENT B1 ;  /* 0x0000000000017941 */ /* 0x001fea0003800200 */
.L_x_404:
[----:B------:R-:W-:Y:S05]  /*1300*/  @!P1 BRA `(.L_x_403) ;  /* 0x0000000000fc9947 */ /* 0x000fea0003800000 */
[----:B-1234-:R-:W0:Y:S01]  /*1310*/  S2R R13, SR_CgaCtaId ;  /* 0x00000000000d7919 */ /* 0x01ee220000008800 */
[----:B------:R-:W-:-:S04]  /*1320*/  MOV R12, 0x400 ;  /* 0x00000400000c7802 */ /* 0x000fc80000000f00 */
[----:B------:R-:W-:-:S04]  /*1330*/  IADD3 R12, PT, PT, R12, 0x1000, RZ ;  /* 0x000010000c0c7810 */ /* 0x000fc80007ffe0ff */
[----:B0-----:R-:W-:-:S07]  /*1340*/  LEA R24, R13, R12, 0x18 ;  /* 0x0000000c0d187211 */ /* 0x001fce00078ec0ff */
.L_x_406:
        /* <DEDUP_REMOVED lines=9> */
[C---:B------:R-:W-:Y:S01]  /*13e0*/  VIADD R18, R26.reuse, UR7 ;  /* 0x000000071a127c36 */ /* 0x040fe20008000000 */
[----:B------:R-:W-:-:S04]  /*13f0*/  SHF.L.U32 R20, R26, 0x4, RZ ;  /* 0x000000041a147819 */ /* 0x000fc800000006ff */
[----:B------:R-:W-:Y:S02]  /*1400*/  SHF.L.U32 R21, R18, 0x2, RZ ;  /* 0x0000000212157819 */ /* 0x000fe400000006ff */
[----:B------:R-:W-:Y:S02]  /*1410*/  LOP3.LUT R20, R20, 0xf0, RZ, 0xc0, !PT ;  /* 0x000000f014147812 */ /* 0x000fe400078ec0ff */
[----:B------:R-:W-:Y:S02]  /*1420*/  IADD3 R25, PT, PT, R18, UR7, RZ ;  /* 0x0000000712197c10 */ /* 0x000fe4000fffe0ff */
[----:B------:R-:W-:Y:S02]  /*1430*/  SHF.R.U32.HI R65, RZ, 0x4, R18 ;  /* 0x00000004ff417819 */ /* 0x000fe40000011612 */
[----:B------:R-:W-:Y:S01]  /*1440*/  LOP3.LUT R21, R21, 0x3c, RZ, 0xc0, !PT ;  /* 0x0000003c15157812 */ /* 0x000fe200078ec0ff */
[----:B------:R-:W-:Y:S01]  /*1450*/  IMAD.SHL.U32 R22, R25, 0x4, RZ ;  /* 0x0000000419167824 */ /* 0x000fe200078e00ff */
[----:B------:R-:W-:-:S02]  /*1460*/  LEA R19, R19, R20, 0x8 ;  /* 0x0000001413137211 */ /* 0x000fc400078e40ff */
[----:B------:R-:W-:Y:S02]  /*1470*/  IADD3 R26, PT, PT, R25, UR7, RZ ;  /* 0x00000007191a7c10 */ /* 0x000fe4000fffe0ff */
[----:B------:R-:W-:Y:S01]  /*1480*/  LEA R20, R2, R65, 0x3 ;  /* 0x0000004102147211 */ /* 0x000fe200078e18ff */
[----:B------:R-:W-:Y:S01]  /*1490*/  IMAD.IADD R19, R24, 0x1, R19 ;  /* 0x0000000118137824 */ /* 0x000fe200078e0213 */
[----:B------:R-:W-:Y:S02]  /*14a0*/  IADD3 R21, PT, PT, R21, UR6, RZ ;  /* 0x0000000615157c10 */ /* 0x000fe4000fffe0ff */
[----:B------:R-:W-:Y:S02]  /*14b0*/  SHF.L.U32 R23, R26, 0x2, RZ ;  /* 0x000000021a177819 */ /* 0x000fe400000006ff */
[----:B------:R-:W-:Y:S01]  /*14c0*/  SHF.R.U32.HI R27, RZ, 0x4, R25 ;  /* 0x00000004ff1b7819 */ /* 0x000fe20000011619 */
[----:B------:R-:W-:Y:S01]  /*14d0*/  IMAD R21, R20, UR4, R21 ;  /* 0x0000000414157c24 */ /* 0x000fe2000f8e0215 */
[----:B------:R-:W-:-:S02]  /*14e0*/  LOP3.LUT R20, R22, 0x3c, RZ, 0xc0, !PT ;  /* 0x0000003c16147812 */ /* 0x000fc400078ec0ff */
[----:B------:R-:W-:Y:S01]  /*14f0*/  LOP3.LUT R54, R23, 0x3c, RZ, 0xc0, !PT ;  /* 0x0000003c17367812 */ /* 0x000fe200078ec0ff */
[----:B------:R-:W-:Y:S01]  /*1500*/  IMAD.WIDE R22, R21, 0x4, R16 ;  /* 0x0000000415167825 */ /* 0x000fe200078e0210 */
[----:B------:R-:W-:Y:S02]  /*1510*/  SHF.R.U32.HI R63, RZ, 0x4, R26 ;  /* 0x00000004ff3f7819 */ /* 0x000fe4000001161a */
[----:B------:R-:W-:Y:S02]  /*1520*/  IADD3 R20, PT, PT, R20, UR6, RZ ;  /* 0x0000000614147c10 */ /* 0x000fe4000fffe0ff */
[----:B------:R-:W-:Y:S02]  /*1530*/  IADD3 R54, PT, PT, R54, UR6, RZ ;  /* 0x0000000636367c10 */ /* 0x000fe4000fffe0ff */
[----:B------:R-:W-:-:S05]  /*1540*/  LEA R21, R2, R63, 0x3 ;  /* 0x0000003f02157211 */ /* 0x000fca00078e18ff */
[----:B------:R-:W-:Y:S01]  /*1550*/  IMAD R21, R21, UR4, R54 ;  /* 0x0000000415157c24 */ /* 0x000fe2000f8e0236 */
[----:B------:R-:W-:Y:S01]  /*1560*/  SHF.L.U32 R54, R18, 0x4, RZ ;  /* 0x0000000412367819 */ /* 0x000fe200000006ff */
[----:B--2---:R0:W-:Y:S02]  /*1570*/  STS.128 [R19], R12 ;  /* 0x0000000c13007388 */ /* 0x0041e40000000c00 */
[----:B0-----:R-:W-:Y:S02]  /*1580*/  IMAD R19, R2, 0x8, R27 ;  /* 0x0000000802137824 */ /* 0x001fe400078e021b */
[----:B------:R-:W2:Y:S01]  /*1590*/  LDG.E.128.CONSTANT R12, desc[UR12][R22.64] ;  /* 0x0000000c160c7981 */ /* 0x000ea2000c1e9d00 */
[----:B------:R-:W-:Y:S01]  /*15a0*/  LOP3.LUT R54, R54, 0xf0, RZ, 0xc0, !PT ;  /* 0x000000f036367812 */ /* 0x000fe200078ec0ff */
[----:B------:R-:W-:Y:S02]  /*15b0*/  IMAD R19, R19, UR4, R20 ;  /* 0x0000000413137c24 */ /* 0x000fe4000f8e0214 */
[----:B------:R-:W-:Y:S01]  /*15c0*/  IMAD.WIDE R20, R21, 0x4, R16 ;  /* 0x0000000415147825 */ /* 0x000fe200078e0210 */
[----:B------:R-:W-:-:S02]  /*15d0*/  SHF.L.U32 R56, R26, 0x4, RZ ;  /* 0x000000041a387819 */ /* 0x000fc400000006ff */
[----:B------:R-:W-:Y:S01]  /*15e0*/  SHF.L.U32 R25, R25, 0x4, RZ ;  /* 0x0000000419197819 */ /* 0x000fe200000006ff */
[----:B------:R-:W-:Y:S01]  /*15f0*/  IMAD.WIDE R18, R19, 0x4, R16 ;  /* 0x0000000413127825 */ /* 0x000fe200078e0210 */
[----:B------:R-:W-:Y:S01]  /*1600*/  LEA R65, R65, R54, 0x8 ;  /* 0x0000003641417211 */ /* 0x000fe200078e40ff */
[----:B------:R-:W3:Y:S04]  /*1610*/  LDG.E.128.CONSTANT R20, desc[UR12][R20.64] ;  /* 0x0000000c14147981 */ /* 0x000ee8000c1e9d00 */
[----:B------:R-:W4:Y:S01]  /*1620*/  LDG.E.128.CONSTANT R16, desc[UR12][R18.64] ;  /* 0x0000000c12107981 */ /* 0x000f22000c1e9d00 */
[----:B------:R-:W-:Y:S02]  /*1630*/  LOP3.LUT R56, R56, 0xf0, RZ, 0xc0, !PT ;  /* 0x000000f038387812 */ /* 0x000fe400078ec0ff */
[----:B------:R-:W-:-:S03]  /*1640*/  LOP3.LUT R54, R25, 0xf0, RZ, 0xc0, !PT ;  /* 0x000000f019367812 */ /* 0x000fc600078ec0ff */
[----:B------:R-:W-:Y:S01]  /*1650*/  IMAD R63, R63, 0x100, R56 ;  /* 0x000001003f3f7824 */ /* 0x000fe200078e0238 */
[----:B------:R-:W-:Y:S01]  /*1660*/  LEA R27, R27, R54, 0x8 ;  /* 0x000000361b1b7211 */ /* 0x000fe200078e40ff */
[----:B------:R-:W-:-:S03]  /*1670*/  IMAD.IADD R65, R24, 0x1, R65 ;  /* 0x0000000118417824 */ /* 0x000fc600078e0241 */
[C---:B------:R-:W-:Y:S02]  /*1680*/  IADD3 R27, PT, PT, R24.reuse, R27, RZ ;  /* 0x0000001b181b7210 */ /* 0x040fe40007ffe0ff */
[----:B------:R-:W-:Y:S02]  /*1690*/  IADD3 R63, PT, PT, R24, R63, RZ ;  /* 0x0000003f183f7210 */ /* 0x000fe40007ffe0ff */
[----:B------:R-:W-:-:S04]  /*16a0*/  IADD3 R26, PT, PT, R26, UR7, RZ ;  /* 0x000000071a1a7c10 */ /* 0x000fc8000fffe0ff */
[----:B------:R-:W-:Y:S01]  /*16b0*/  ISETP.GE.U32.AND P0, PT, R26, 0x80, PT ;  /* 0x000000801a00780c */ /* 0x000fe20003f06070 */
[----:B--2---:R0:W-:Y:S04]  /*16c0*/  STS.128 [R65], R12 ;  /* 0x0000000c41007388 */ /* 0x0041e80000000c00 */
[----:B----4-:R0:W-:Y:S04]  /*16d0*/  STS.128 [R27], R16 ;  /* 0x000000101b007388 */ /* 0x0101e80000000c00 */
[----:B---3--:R0:W-:Y:S04]  /*16e0*/  STS.128 [R63], R20 ;  /* 0x000000143f007388 */ /* 0x0081e80000000c00 */
[----:B------:R-:W-:Y:S05]  /*16f0*/  @!P0 BRA `(.L_x_406) ;  /* 0xfffffffc00148947 */ /* 0x000fea000383ffff */
.L_x_403:
[----:B0-----:R-:W-:Y:S05]  /*1700*/  BSYNC.RECONVERGENT B0 ;  /* 0x0000000000007941 */ /* 0x001fea0003800200 */
.L_x_402:
[----:B------:R-:W0:Y:S08]  /*1710*/  S2UR UR8, SR_CgaCtaId ;  /* 0x00000000000879c3 */ /* 0x000e300000008800 */
[----:B------:R-:W-:Y:S06]  /*1720*/  BAR.SYNC.DEFER_BLOCKING 0x0 ;  /* 0x0000000000007b1d */ /* 0x000fec0000010000 */
[----:B------:R-:W-:-:S02]  /*1730*/  UMOV UR4, 0x400 ;  /* 0x0000040000047882 */ /* 0x000fc40000000000 */
[----:B------:R-:W-:Y:S02]  /*1740*/  UIADD3 UR10, UPT, UPT, UR4, 0x1000, URZ ;  /* 0x00001000040a7890 */ /* 0x000fe4000fffe0ff */
[----:B0-----:R-:W-:Y:S02]  /*1750*/  ULEA UR9, UR8, UR4, 0x18 ;  /* 0x0000000408097291 */ /* 0x001fe4000f8ec0ff */
[----:B------:R-:W-:Y:S01]  /*1760*/  ULEA UR10, UR8, UR10, 0x18 ;  /* 0x0000000a080a7291 */ /* 0x000fe2000f8ec0ff */
[----:B------:R-:W-:-:S11]  /*1770*/  UMOV UR4, URZ ;  /* 0x000000ff00047c82 */ /* 0x000fd60008000000 */
.L_x_407:
[----:B-1234-:R-:W-:Y:S01]  /*1780*/  IMAD.U32 R13, RZ, RZ, UR4 ;  /* 0x00000004ff0d7e24 */ /* 0x01efe2000f8e00ff */
[----:B------:R-:W-:Y:S01]  /*1790*/  MOV R54, UR4 ;  /* 0x0000000400367c02 */ /* 0x000fe20008000f00 */
        /* <DEDUP_REMOVED lines=10> */
[----:B------:R-:W1:Y:S04]  /*1840*/  LDS.128 R16, [R54+0x10] ;  /* 0x0000100036107984 */ /* 0x000e680000000c00 */
[----:B------:R-:W-:Y:S01]  /*1850*/  LDS.128 R24, [R54+0x100] ;  /* 0x0001000036187984 */ /* 0x000fe20000000c00 */
[C---:B0-----:R-:W-:Y:S01]  /*1860*/  FFMA R37, R12.reuse, R20, R37 ;  /* 0x000000140c257223 */ /* 0x041fe20000000025 */
[C---:B------:R-:W-:Y:S01]  /*1870*/  FFMA R45, R12.reuse, R21, R45 ;  /* 0x000000150c2d7223 */ /* 0x040fe2000000002d */
[C---:B------:R-:W-:Y:S01]  /*1880*/  FFMA R51, R12.reuse, R22, R51 ;  /* 0x000000160c337223 */ /* 0x040fe20000000033 */
[C---:B------:R-:W-:Y:S01]  /*1890*/  FFMA R55, R12.reuse, R23, R55 ;  /* 0x000000170c377223 */ /* 0x040fe20000000037 */
[C---:B-1----:R-:W-:Y:S01]  /*18a0*/  FFMA R59, R12.reuse, R16, R59 ;  /* 0x000000100c3b7223 */ /* 0x042fe2000000003b */
        /* <DEDUP_REMOVED lines=16> */
[----:B------:R-:W-:Y:S01]  /*19b0*/  FFMA R61, R16, R14, R29 ;  /* 0x0000000e103d7223 */ /* 0x000fe2000000001d */
[C---:B------:R-:W-:Y:S01]  /*19c0*/  FFMA R52, R14.reuse, R17, R31 ;  /* 0x000000110e347223 */ /* 0x040fe2000000001f */
[----:B------:R-:W-:Y:S01]  /*19d0*/  FFMA R62, R14, R19, R30 ;  /* 0x000000130e3e7223 */ /* 0x000fe2000000001e */
[----:B------:R-:W0:Y:S01]  /*19e0*/  LDS.128 R20, [R56+0x200] ;  /* 0x0002000038147984 */ /* 0x000e220000000c00 */
[----:B------:R-:W-:Y:S01]  /*19f0*/  FFMA R47, R16, R13, R47 ;  /* 0x0000000d102f7223 */ /* 0x000fe2000000002f */
[C---:B------:R-:W-:Y:S01]  /*1a00*/  FFMA R10, R13.reuse, R17, R10 ;  /* 0x000000110d0a7223 */ /* 0x040fe2000000000a */
[-C--:B------:R-:W-:Y:S01]  /*1a10*/  FFMA R11, R13, R18.reuse, R11 ;  /* 0x000000120d0b7223 */ /* 0x080fe2000000000b */
[----:B------:R-:W1:Y:S01]  /*1a20*/  LDS.128 R28, [R54+0x110] ;  /* 0x00011000361c7984 */ /* 0x000e620000000c00 */
[-C--:B------:R-:W-:Y:S01]  /*1a30*/  FFMA R33, R14, R18.reuse, R33 ;  /* 0x000000120e217223 */ /* 0x080fe20000000021 */
        /* <DEDUP_REMOVED lines=60> */
[----:B------:R-:W0:Y:S01]  /*1e00*/  LDS.128 R20, [R56+0x600] ;  /* 0x0006000038147984 */ /* 0x000e220000000c00 */
        /* <DEDUP_REMOVED lines=55> */
.L_x_396:
        /* <DEDUP_REMOVED lines=24> */
[----:B------:R-:W1:Y:S08]  /*2300*/  @!P4 LDC R17, c[0x0][0x3a8] ;  /* 0x0000ea00ff11cb82 */ /* 0x000e700000000800 */
[----:B------:R-:W1:Y:S08]  /*2310*/  @!P3 LDC R15, c[0x0][0x3a4] ;  /* 0x0000e900ff0fbb82 */ /* 0x000e700000000800 */
[----:B------:R-:W1:Y:S01]  /*2320*/  @!P4 LDC R16, c[0x0][0x3a4] ;  /* 0x0000e900ff10cb82 */ /* 0x000e620000000800 */
[----:B---3--:R-:W-:-:S04]  /*2330*/  @P2 FMUL R4, R4, R9 ;  /* 0x0000000904042220 */ /* 0x008fc80000400000 */
[----:B----4-:R-:W-:Y:S01]  /*2340*/  @P2 FFMA R37, R37, R8, R4 ;  /* 0x0000000825252223 */ /* 0x010fe20000000004 */
[----:B------:R-:W-:Y:S02]  /*2350*/  IADD3 R8, PT, PT, R14, 0x3, RZ ;  /* 0x000000030e087810 */ /* 0x000fe40007ffe0ff */
[C---:B--2---:R-:W-:Y:S02]  /*2360*/  LEA R4, P5, R5.reuse, UR4, 0x2 ;  /* 0x0000000405047c11 */ /* 0x044fe4000f8a10ff */
[----:B------:R-:W-:Y:S01]  /*2370*/  ISETP.GE.AND P1, PT, R8, UR9, PT ;  /* 0x0000000908007c0c */ /* 0x000fe2000bf26270 */
[----:B------:R2:W-:Y:S01]  /*2380*/  @P2 STG.E desc[UR12][R2.64], R37 ;  /* 0x0000002502002986 */ /* 0x0005e2000c10190c */
[----:B------:R-:W-:Y:S02]  /*2390*/  LEA.HI.X R5, R5, UR5, R6, 0x2, P5 ;  /* 0x0000000505057c11 */ /* 0x000fe4000a8f1406 */
[----:B------:R-:W-:-:S03]  /*23a0*/  ISETP.GE.OR P5, PT, R0, UR8, P1 ;  /* 0x0000000800007c0c */ /* 0x000fc60008fa6670 */
[----:B------:R-:W0:Y:S04]  /*23b0*/  @!P3 LDG.E R6, desc[UR12][R4.64+0x4] ;  /* 0x0000040c0406b981 */ /* 0x000e28000c1e1900 */
[----:B------:R-:W1:Y:S06]  /*23c0*/  @!P4 LDG.E R8, desc[UR12][R4.64+0x8] ;  /* 0x0000080c0408c981 */ /* 0x000e6c000c1e1900 */
[----:B------:R-:W3:Y:S01]  /*23d0*/  @!P5 LDG.E R9, desc[UR12][R4.64+0xc] ;  /* 0x00000c0c0409d981 */ /* 0x000ee2000c1e1900 */
[----:B------:R-:W3:Y:S01]  /*23e0*/  @!P5 LDC R20, c[0x0][0x3a8] ;  /* 0x0000ea00ff14db82 */ /* 0x000ee20000000800 */
[C---:B--2---:R-:W-:Y:S01]  /*23f0*/  IADD3 R2, PT, PT, R14.reuse, 0x4, RZ ;  /* 0x000000040e027810 */ /* 0x044fe20007ffe0ff */
[----:B------:R-:W-:-:S03]  /*2400*/  VIADD R3, R14, 0x5 ;  /* 0x000000050e037836 */ /* 0x000fc60000000000 */
[----:B------:R-:W-:-:S03]  /*2410*/  ISETP.GE.AND P2, PT, R2, UR9, PT ;  /* 0x0000000902007c0c */ /* 0x000fc6000bf46270 */
[----:B------:R-:W2:Y:S01]  /*2420*/  @!P5 LDC R19, c[0x0][0x3a4] ;  /* 0x0000e900ff13db82 */ /* 0x000ea20000000800 */
[----:B0-----:R-:W-:Y:S01]  /*2430*/  @!P3 FMUL R6, R6, R13 ;  /* 0x0000000d0606b220 */ /* 0x001fe20000400000 */
[----:B-1----:R-:W-:-:S03]  /*2440*/  @!P4 FMUL R8, R8, R17 ;  /* 0x000000110808c220 */ /* 0x002fc60000400000 */
[----:B------:R-:W-:Y:S01]  /*2450*/  @!P3 FFMA R45, R45, R15, R6 ;  /* 0x0000000f2d2db223 */ /* 0x000fe20000000006 */
[----:B------:R-:W-:Y:S01]  /*2460*/  @!P4 FFMA R51, R51, R16, R8 ;  /* 0x000000103333c223 */ /* 0x000fe20000000008 */
[----:B---3--:R-:W-:-:S03]  /*2470*/  @!P5 FMUL R2, R9, R20 ;  /* 0x000000140902d220 */ /* 0x008fc60000400000 */
[----:B------:R-:W-:Y:S01]  /*2480*/  @!P3 STG.E desc[UR12][R4.64+0x4], R45 ;  /* 0x0000042d0400b986 */ /* 0x000fe2000c10190c */
[----:B------:R-:W-:Y:S01]  /*2490*/  ISETP.GE.AND P3, PT, R3, UR9, PT ;  /* 0x0000000903007c0c */ /* 0x000fe2000bf66270 */
[----:B--2---:R-:W-:Y:S02]  /*24a0*/  @!P5 FFMA R55, R55, R19, R2 ;  /* 0x000000133737d223 */ /* 0x004fe40000000002 */
        /* <DEDUP_REMOVED lines=109> */
[----:B0-----:R-:W-:Y:S01]  /*2b80*/  @!P6 FMUL R5, R4, R11 ;  /* 0x0000000b0405e220 */ /* 0x001fe20000400000 */
[----:B------:R-:W-:-:S03]  /*2b90*/  VIADD R4, R0, 0x2 ;  /* 0x0000000200047836 */ /* 0x000fc60000000000 */
[----:B--2---:R-:W-:-:S05]  /*2ba0*/  @!P6 FFMA R5, R28, R10, R5 ;  /* 0x0000000a1c05e223 */ /* 0x004fca0000000005 */
        /* <DEDUP_REMOVED lines=8> */
[----:B------:R-:W1:Y:S02]  /*2c30*/  @!P6 LDG.E R12, desc[UR12][R10.64] ;  /* 0x0000000c0a0ce981 */ /* 0x000e64000c1e1900 */
[----:B-1----:R-:W-:-:S04]  /*2c40*/  @!P6 FMUL R12, R12, R13 ;  /* 0x0000000d0c0ce220 */ /* 0x002fc80000400000 */
[----:B---3--:R-:W-:-:S05]  /*2c50*/  @!P6 FFMA R41, R41, R16, R12 ;  /* 0x000000102929e223 */ /* 0x008fca000000000c */
        /* <DEDUP_REMOVED lines=65> */
[----:B------:R-:W2:Y:S08]  /*3070*/  @!P0 LDC R14, c[0x0][0x3a8] ;  /* 0x0000ea00ff0e8b82 */ /* 0x000eb00000000800 */
[----:B------:R-:W4:Y:S08]  /*3080*/  @!P0 LDC R13, c[0x0][0x3a4] ;  /* 0x0000e900ff0d8b82 */ /* 0x000f300000000800 */
[----:B0-----:R-:W0:Y:S08]  /*3090*/  @!P1 LDC R9, c[0x0][0x3a8] ;  /* 0x0000ea00ff099b82 */ /* 0x001e300000000800 */
[----:B------:R-:W0:Y:S08]  /*30a0*/  @!P1 LDC R15, c[0x0][0x3a4] ;  /* 0x0000e900ff0f9b82 */ /* 0x000e300000000800 */
[----:B------:R-:W0:Y:S08]  /*30b0*/  @!P2 LDC R16, c[0x0][0x3a4] ;  /* 0x0000e900ff10ab82 */ /* 0x000e300000000800 */
[----:B------:R-:W0:Y:S01]  /*30c0*/  @!P3 LDC R17, c[0x0][0x3a8] ;  /* 0x0000ea00ff11bb82 */ /* 0x000e220000000800 */
[----:B-1----:R-:W-:-:S04]  /*30d0*/  @!P6 FMUL R11, R8, R11 ;  /* 0x0000000b080be220 */ /* 0x002fc80000400000 */
[----:B---3--:R-:W-:-:S05]  /*30e0*/  @!P6 FFMA R11, R36, R10, R11 ;  /* 0x0000000a240be223 */ /* 0x008fca000000000b */
[----:B------:R1:W-:Y:S01]  /*30f0*/  @!P6 STG.E desc[UR12][R4.64], R11 ;  /* 0x0000000b0400e986 */ /* 0x0003e2000c10190c */
[----:B------:R-:W-:Y:S02]  /*3100*/  ISETP.NE.AND P6, PT, R18, RZ, PT ;  /* 0x000000ff1200720c */ /* 0x000fe40003fc5270 */
[----:B------:R-:W3:Y:S01]  /*3110*/  @!P3 LDC R18, c[0x0][0x3a4] ;  /* 0x0000e900ff12bb82 */ /* 0x000ee20000000800 */
        /* <DEDUP_REMOVED lines=19> */
.L_x_410:
[----:B------:R-:W-:Y:S05]  /*3250*/  BSYNC.RECONVERGENT B0 ;  /* 0x0000000000007941 */ /* 0x000fea0003800200 */
.L_x_409:
        /* <DEDUP_REMOVED lines=22> */
.L_x_411:
        /* <DEDUP_REMOVED lines=12> */
.L_x_856:


//--------------------- .text._Z20sgemm_vectorize_smemILi64ELi128ELi32ELi8ELi8EEvPKfS1_Pfiiiff --------------------------
	.section	.text._Z20sgemm_vectorize_smemILi64ELi128ELi32ELi8ELi8EEvPKfS1_Pfiiiff,"ax",@progbits
	.align	128
        .global         _Z20sgemm_vectorize_smemILi64ELi128ELi32ELi8ELi8EEvPKfS1_Pfiiiff
        .type           _Z20sgemm_vectorize_smemILi64ELi128ELi32ELi8ELi8EEvPKfS1_Pfiiiff,@function
        .size           _Z20sgemm_vectorize_smemILi64ELi128ELi32ELi8ELi8EEvPKfS1_Pfiiiff,(.L_x_857 - _Z20sgemm_vectorize_smemILi64ELi128ELi32ELi8ELi8EEvPKfS1_Pfiiiff)
        .other          _Z20sgemm_vectorize_smemILi64ELi128ELi32ELi8ELi8EEvPKfS1_Pfiiiff,@"STO_CUDA_ENTRY STV_DEFAULT"
_Z20sgemm_vectorize_smemILi64ELi128ELi32ELi8ELi8EEvPKfS1_Pfiiiff:
.text._Z20sgemm_vectorize_smemILi64ELi128ELi32ELi8ELi8EEvPKfS1_Pfiiiff:
        /* <DEDUP_REMOVED lines=147> */
.L_x_424:
        /* <DEDUP_REMOVED lines=37> */
.L_x_416:
[----:B01----:R-:W-:Y:S05]  /*0b80*/  BSYNC.RECONVERGENT B1 ;  /* 0x0000000000017941 */ /* 0x003fea0003800200 */
.L_x_415:
        /* <DEDUP_REMOVED lines=12> */
.L_x_417:
        /* <DEDUP_REMOVED lines=68> */
.L_x_414:
[----:B01----:R-:W-:Y:S05]  /*1090*/  BSYNC.RECONVERGENT B0 ;  /* 0x0000000000007941 */ /* 0x003fea0003800200 */
.L_x_413:
        /* <DEDUP_REMOVED lines=32> */
.L_x_421:
[----:B0-----:R-:W-:Y:S05]  /*12a0*/  BSYNC.RECONVERGENT B1 ;  /* 0x0000000000017941 */ /* 0x001fea0003800200 */
.L_x_420:
[----:B------:R-:W-:Y:S05]  /*12b0*/  @!P1 BRA `(.L_x_419) ;  /* 0x0000000000fc9947 */ /* 0x000fea0003800000 */
[----:B-1234-:R-:W0:Y:S01]  /*12c0*/  S2R R29, SR_CgaCtaId ;  /* 0x00000000001d7919 */ /* 0x01ee220000008800 */
[----:B------:R-:W-:-:S05]  /*12d0*/  MOV R28, 0x400 ;  /* 0x00000400001c7802 */ /* 0x000fca0000000f00 */
[----:B------:R-:W-:-:S05]  /*12e0*/  VIADD R28, R28, 0x2000 ;  /* 0x000020001c1c7836 */ /* 0x000fca0000000000 */
[----:B0-----:R-:W-:-:S07]  /*12f0*/  LEA R106, R29, R28, 0x18 ;  /* 0x0000001c1d6a7211 */ /* 0x001fce00078ec0ff */
.L_x_422:
        /* <DEDUP_REMOVED lines=59> */
.L_x_419:
[----:B0-----:R-:W-:Y:S05]  /*16b0*/  BSYNC.RECONVERGENT B0 ;  /* 0x0000000000007941 */ /* 0x001fea0003800200 */
.L_x_418:
[----:B------:R-:W0:Y:S08]  /*16c0*/  S2UR UR9, SR_CgaCtaId ;  /* 0x00000000000979c3 */ /* 0x000e300000008800 */
[----:B------:R-:W-:Y:S01]  /*16d0*/  BAR.SYNC.DEFER_BLOCKING 0x0 ;  /* 0x0000000000007b1d */ /* 0x000fe20000010000 */
[----:B------:R-:W-:-:S05]  /*16e0*/  HFMA2 R106, -RZ, RZ, 0, 0 ;  /* 0x00000000ff6a7431 */ /* 0x000fca00000001ff */
[----:B------:R-:W-:Y:S02]  /*16f0*/  UMOV UR6, 0x400 ;  /* 0x0000040000067882 */ /* 0x000fe40000000000 */
[----:B------:R-:W-:Y:S02]  /*1700*/  UIADD3 UR10, UPT, UPT, UR6, 0x2000, URZ ;  /* 0x00002000060a7890 */ /* 0x000fe4000fffe0ff */
[----:B0-----:R-:W-:Y:S02]  /*1710*/  ULEA UR6, UR9, UR6, 0x18 ;  /* 0x0000000609067291 */ /* 0x001fe4000f8ec0ff */
[----:B------:R-:W-:-:S12]  /*1720*/  ULEA UR10, UR9, UR10, 0x18 ;  /* 0x0000000a090a7291 */ /* 0x000fd8000f8ec0ff */
.L_x_423:
        /* <DEDUP_REMOVED lines=81> */
.L_x_412:
        /* <DEDUP_REMOVED lines=536> */
.L_x_426:
[----:B------:R-:W-:Y:S05]  /*3dc0*/  BSYNC.RECONVERGENT B0 ;  /* 0x0000000000007941 */ /* 0x000fea0003800200 */
.L_x_425:
        /* <DEDUP_REMOVED lines=22> */
.L_x_427:
        /* <DEDUP_REMOVED lines=13> */
.L_x_857:


//--------------------- .text._Z20sgemm_vectorize_smemILi64ELi128ELi32ELi8ELi4EEvPKfS1_Pfiiiff --------------------------
	.section	.text._Z20sgemm_vectorize_smemILi64ELi128ELi32ELi8ELi4EEvPKfS1_Pfiiiff,"ax",@progbits
	.align	128
        .global         _Z20sgemm_vectorize_smemILi64ELi128ELi32ELi8ELi4EEvPKfS1_Pfiiiff
        .type           _Z20sgemm_vectorize_smemILi64ELi128ELi32ELi8ELi4EEvPKfS1_Pfiiiff,@function
        .size           _Z20sgemm_vectorize_smemILi64ELi128ELi32ELi8ELi4EEvPKfS1_Pfiiiff,(.L_x_858 - _Z20sgemm_vectorize_smemILi64ELi128ELi32ELi8ELi4EEvPKfS1_Pfiiiff)
        .other          _Z20sgemm_vectorize_smemILi64ELi128ELi32ELi8ELi4EEvPKfS1_Pfiiiff,@"STO_CUDA_ENTRY STV_DEFAULT"
_Z20sgemm_vectorize_smemILi64ELi128ELi32ELi8ELi4EEvPKfS1_Pfiiiff:
.text._Z20sgemm_vectorize_smemILi64ELi128ELi32ELi8ELi4EEvPKfS1_Pfiiiff:
        /* <DEDUP_REMOVED lines=78> */
.L_x_440:
        /* <DEDUP_REMOVED lines=65> */
.L_x_432:
[----:B01----:R-:W-:Y:S05]  /*08f0*/  BSYNC.RECONVERGENT B1 ;  /* 0x0000000000017941 */ /* 0x003fea0003800200 */
.L_x_431:
        /* <DEDUP_REMOVED lines=16> */
.L_x_433:
        /* <DEDUP_REMOVED lines=76> */
.L_x_430:
[----:B01----:R-:W-:Y:S05]  /*0ec0*/  BSYNC.RECONVERGENT B0 ;  /* 0x0000000000007941 */ /* 0x003fea0003800200 */
.L_x_429:
        /* <DEDUP_REMOVED lines=61> */
.L_x_437:
[----:B0-----:R-:W-:Y:S05]  /*12a0*/  BSYNC.RECONVERGENT B1 ;  /* 0x0000000000017941 */ /* 0x001fea0003800200 */
.L_x_436:
[----:B------:R-:W-:Y:S05]  /*12b0*/  @!P1 BRA `(.L_x_435) ;  /* 0x0000000000fc9947 */ /* 0x000fea0003800000 */
[----:B------:R-:W0:Y:S01]  /*12c0*/  S2R R25, SR_CgaCtaId ;  /* 0x0000000000197919 */ /* 0x000e220000008800 */
[----:B-1234-:R-:W-:-:S04]  /*12d0*/  MOV R12, 0x400 ;  /* 0x00000400000c7802 */ /* 0x01efc80000000f00 */
[----:B------:R-:W-:-:S04]  /*12e0*/  IADD3 R12, PT, PT, R12, 0x2000, RZ ;  /* 0x000020000c0c7810 */ /* 0x000fc80007ffe0ff */
[----:B0-----:R-:W-:-:S07]  /*12f0*/  LEA R25, R25, R12, 0x18 ;  /* 0x0000000c19197211 */ /* 0x001fce00078ec0ff */
.L_x_438:
        /* <DEDUP_REMOVED lines=59> */
.L_x_435:
[----:B0-----:R-:W-:Y:S05]  /*16b0*/  BSYNC.RECONVERGENT B0 ;  /* 0x0000000000007941 */ /* 0x001fea0003800200 */
.L_x_434:
[----:B------:R-:W0:Y:S08]  /*16c0*/  S2UR UR8, SR_CgaCtaId ;  /* 0x00000000000879c3 */ /* 0x000e300000008800 */
[----:B------:R-:W-:Y:S06]  /*16d0*/  BAR.SYNC.DEFER_BLOCKING 0x0 ;  /* 0x0000000000007b1d */ /* 0x000fec0000010000 */
[----:B------:R-:W-:-:S02]  /*16e0*/  UMOV UR4, 0x400 ;  /* 0x0000040000047882 */ /* 0x000fc40000000000 */
[----:B------:R-:W-:Y:S02]  /*16f0*/  UIADD3 UR10, UPT, UPT, UR4, 0x2000, URZ ;  /* 0x00002000040a7890 */ /* 0x000fe4000fffe0ff */
[----:B0-----:R-:W-:Y:S02]  /*1700*/  ULEA UR9, UR8, UR4, 0x18 ;  /* 0x0000000408097291 */ /* 0x001fe4000f8ec0ff */
[----:B------:R-:W-:Y:S01]  /*1710*/  ULEA UR10, UR8, UR10, 0x18 ;  /* 0x0000000a080a7291 */ /* 0x000fe2000f8ec0ff */
[----:B------:R-:W-:-:S11]  /*1720*/  UMOV UR4, URZ ;  /* 0x000000ff00047c82 */ /* 0x000fd60008000000 */
.L_x_439:
        /* <DEDUP_REMOVED lines=160> */
.L_x_428:
        /* <DEDUP_REMOVED lines=303> */
.L_x_442:
[----:B------:R-:W-:Y:S05]  /*3420*/  BSYNC.RECONVERGENT B0 ;  /* 0x0000000000007941 */ /* 0x000fea0003800200 */
.L_x_441:
        /* <DEDUP_REMOVED lines=9> */
.L_x_443:
        /* <DEDUP_REMOVED lines=12> */
.L_x_858:


//--------------------- .text._Z20sgemm_vectorize_smemILi64ELi128ELi32ELi4ELi8EEvPKfS1_Pfiiiff --------------------------
	.section	.text._Z20sgemm_vectorize_smemILi64ELi128ELi32ELi4ELi8EEvPKfS1_Pfiiiff,"ax",@progbits
	.align	128
        .global         _Z20sgemm_vectorize_smemILi64ELi128ELi32ELi4ELi8EEvPKfS1_Pfiiiff
        .type           _Z20sgemm_vectorize_smemILi64ELi128ELi32ELi4ELi8EEvPKfS1_Pfiiiff,@function
        .size           _Z20sgemm_vectorize_smemILi64ELi128ELi32ELi4ELi8EEvPKfS1_Pfiiiff,(.L_x_859 - _Z20sgemm_vectorize_smemILi64ELi128ELi32ELi4ELi8EEvPKfS1_Pfiiiff)
        .other          _Z20sgemm_vectorize_smemILi64ELi128ELi32ELi4ELi8EEvPKfS1_Pfiiiff,@"STO_CUDA_ENTRY STV_DEFAULT"
_Z20sgemm_vectorize_smemILi64ELi128ELi32ELi4ELi8EEvPKfS1_Pfiiiff:
.text._Z20sgemm_vectorize_smemILi64ELi128ELi32ELi4ELi8EEvPKfS1_Pfiiiff:
        /* <DEDUP_REMOVED lines=81> */
.L_x_456:
        /* <DEDUP_REMOVED lines=65> */
.L_x_448:
[----:B0-----:R-:W-:Y:S05]  /*0920*/  BSYNC.RECONVERGENT B1 ;  /* 0x0000000000017941 */ /* 0x001fea0003800200 */
.L_x_447:
        /* <DEDUP_REMOVED lines=12> */
.L_x_449:
        /* <DEDUP_REMOVED lines=68> */
.L_x_446:
[----:B0-----:R-:W-:Y:S05]  /*0e30*/  BSYNC.RECONVERGENT B0 ;  /* 0x0000000000007941 */ /* 0x001fea0003800200 */
.L_x_445:
        /* <DEDUP_REMOVED lines=61> */
.L_x_453:
[----:B0-----:R-:W-:Y:S05]  /*1210*/  BSYNC.RECONVERGENT B1 ;  /* 0x0000000000017941 */ /* 0x001fea0003800200 */
.L_x_452:
[----:B------:R-:W-:Y:S05]  /*1220*/  @!P1 BRA `(.L_x_451) ;  /* 0x0000000000fc9947 */ /* 0x000fea0003800000 */
[----:B------:R-:W0:Y:S01]  /*1230*/  S2R R31, SR_CgaCtaId ;  /* 0x00000000001f7919 */ /* 0x000e220000008800 */
[----:B-1234-:R-:W-:-:S04]  /*1240*/  MOV R16, 0x400 ;  /* 0x0000040000107802 */ /* 0x01efc80000000f00 */
[----:B------:R-:W-:-:S04]  /*1250*/  IADD3 R16, PT, PT, R16, 0x2000, RZ ;  /* 0x0000200010107810 */ /* 0x000fc80007ffe0ff */
[----:B0-----:R-:W-:-:S07]  /*1260*/  LEA R31, R31, R16, 0x18 ;  /* 0x000000101f1f7211 */ /* 0x001fce00078ec0ff */
.L_x_454:
        /* <DEDUP_REMOVED lines=59> */
.L_x_451:
[----:B0-----:R-:W-:Y:S05]  /*1620*/  BSYNC.RECONVERGENT B0 ;  /* 0x0000000000007941 */ /* 0x001fea0003800200 */
.L_x_450:
[----:B------:R-:W0:Y:S08]  /*1630*/  S2UR UR7, SR_CgaCtaId ;  /* 0x00000000000779c3 */ /* 0x000e300000008800 */
[----:B------:R-:W-:Y:S01]  /*1640*/  BAR.SYNC.DEFER_BLOCKING 0x0 ;  /* 0x0000000000007b1d */ /* 0x000fe20000010000 */
[----:B------:R-:W-:-:S05]  /*1650*/  IMAD.MOV.U32 R50, RZ, RZ, RZ ;  /* 0x000000ffff327224 */ /* 0x000fca00078e00ff */
[----:B------:R-:W-:Y:S02]  /*1660*/  UMOV UR6, 0x400 ;  /* 0x0000040000067882 */ /* 0x000fe40000000000 */
[----:B------:R-:W-:Y:S02]  /*1670*/  UIADD3 UR8, UPT, UPT, UR6, 0x2000, URZ ;  /* 0x0000200006087890 */ /* 0x000fe4000fffe0ff */
[----:B0-----:R-:W-:Y:S02]  /*1680*/  ULEA UR6, UR7, UR6, 0x18 ;  /* 0x0000000607067291 */ /* 0x001fe4000f8ec0ff */
[----:B------:R-:W-:-:S12]  /*1690*/  ULEA UR8, UR7, UR8, 0x18 ;  /* 0x0000000807087291 */ /* 0x000fd8000f8ec0ff */
.L_x_455:
        /* <DEDUP_REMOVED lines=158> */
.L_x_444:
        /* <DEDUP_REMOVED lines=269> */
.L_x_458:
[----:B------:R-:W-:Y:S05]  /*3150*/  BSYNC.RECONVERGENT B0 ;  /* 0x0000000000007941 */ /* 0x000fea0003800200 */
.L_x_457:
        /* <DEDUP_REMOVED lines=22> */
.L_x_459:
        /* <DEDUP_REMOVED lines=12> */
.L_x_859:


//--------------------- .text._Z20sgemm_vectorize_smemILi64ELi128ELi16ELi8ELi8EEvPKfS1_Pfiiiff --------------------------
	.section	.text._Z20sgemm_vectorize_smemILi64ELi128ELi16ELi8ELi8EEvPKfS1_Pfiiiff,"ax",@progbits
	.align	128
        .global         _Z20sgemm_vectorize_smemILi64ELi128ELi16ELi8ELi8EEvPKfS1_Pfiiiff
        .type           _Z20sgemm_vectorize_smemILi64ELi128ELi16ELi8ELi8EEvPKfS1_Pfiiiff,@function
        .size           _Z20sgemm_vectorize_smemILi64ELi128ELi16ELi8ELi8EEvPKfS1_Pfiiiff,(.L_x_860 - _Z20sgemm_vectorize_smemILi64ELi128ELi16ELi8ELi8EEvPKfS1_Pfiiiff)
        .other          _Z20sgemm_vectorize_smemILi64ELi128ELi16ELi8ELi8EEvPKfS1_Pfiiiff,@"STO_CUDA_ENTRY STV_DEFAULT"
_Z20sgemm_vectorize_smemILi64ELi128ELi16ELi8ELi8EEvPKfS1_Pfiiiff:
.text._Z20sgemm_vectorize_smemILi64ELi128ELi16ELi8ELi8EEvPKfS1_Pfiiiff:
        /* <DEDUP_REMOVED lines=147> */
.L_x_472:
        /* <DEDUP_REMOVED lines=37> */
.L_x_464:
[----:B01----:R-:W-:Y:S05]  /*0b80*/  BSYNC.RECONVERGENT B1 ;  /* 0x0000000000017941 */ /* 0x003fea0003800200 */
.L_x_463:
        /* <DEDUP_REMOVED lines=12> */
.L_x_465:
        /* <DEDUP_REMOVED lines=68> */
.L_x_462:
[----:B01----:R-:W-:Y:S05]  /*1090*/  BSYNC.RECONVERGENT B0 ;  /* 0x0000000000007941 */ /* 0x003fea0003800200 */
.L_x_461:
        /* <DEDUP_REMOVED lines=32> */
.L_x_469:
[----:B0-----:R-:W-:Y:S05]  /*12a0*/  BSYNC.RECONVERGENT B1 ;  /* 0x0000000000017941 */ /* 0x001fea0003800200 */
.L_x_468:
[----:B------:R-:W-:Y:S05]  /*12b0*/  @!P1 BRA `(.L_x_467) ;  /* 0x0000000000fc9947 */ /* 0x000fea0003800000 */
[----:B-1234-:R-:W0:Y:S01]  /*12c0*/  S2R R29, SR_CgaCtaId ;  /* 0x00000000001d7919 */ /* 0x01ee220000008800 */
[----:B------:R-:W-:-:S05]  /*12d0*/  MOV R28, 0x400 ;  /* 0x00000400001c7802 */ /* 0x000fca0000000f00 */
[----:B------:R-:W-:-:S05]  /*12e0*/  VIADD R28, R28, 0x1000 ;  /* 0x000010001c1c7836 */ /* 0x000fca0000000000 */
[----:B0-----:R-:W-:-:S07]  /*12f0*/  LEA R106, R29, R28, 0x18 ;  /* 0x0000001c1d6a7211 */ /* 0x001fce00078ec0ff */
.L_x_470:
        /* <DEDUP_REMOVED lines=59> */
.L_x_467:
[----:B0-----:R-:W-:Y:S05]  /*16b0*/  BSYNC.RECONVERGENT B0 ;  /* 0x0000000000007941 */ /* 0x001fea0003800200 */
.L_x_466:
[----:B------:R-:W0:Y:S08]  /*16c0*/  S2UR UR9, SR_CgaCtaId ;  /* 0x00000000000979c3 */ /* 0x000e300000008800 */
[----:B------:R-:W-:Y:S01]  /*16d0*/  BAR.SYNC.DEFER_BLOCKING 0x0 ;  /* 0x0000000000007b1d */ /* 0x000fe20000010000 */
[----:B------:R-:W-:-:S05]  /*16e0*/  HFMA2 R106, -RZ, RZ, 0, 0 ;  /* 0x00000000ff6a7431 */ /* 0x000fca00000001ff */
[----:B------:R-:W-:Y:S02]  /*16f0*/  UMOV UR6, 0x400 ;  /* 0x0000040000067882 */ /* 0x000fe40000000000 */
[----:B------:R-:W-:Y:S02]  /*1700*/  UIADD3 UR10, UPT, UPT, UR6, 0x1000, URZ ;  /* 0x00001000060a7890 */ /* 0x000fe4000fffe0ff */
[----:B0-----:R-:W-:Y:S02]  /*1710*/  ULEA UR6, UR9, UR6, 0x18 ;  /* 0x0000000609067291 */ /* 0x001fe4000f8ec0ff */
[----:B------:R-:W-:-:S12]  /*1720*/  ULEA UR10, UR9, UR10, 0x18 ;  /* 0x0000000a090a7291 */ /* 0x000fd8000f8ec0ff */
.L_x_471:
        /* <DEDUP_REMOVED lines=81> */
.L_x_460:
        /* <DEDUP_REMOVED lines=536> */
.L_x_474:
[----:B------:R-:W-:Y:S05]  /*3dc0*/  BSYNC.RECONVERGENT B0 ;  /* 0x0000000000007941 */ /* 0x000fea0003800200 */
.L_x_473:
        /* <DEDUP_REMOVED lines=22> */
.L_x_475:
        /* <DEDUP_REMOVED lines=13> */
.L_x_860:


//--------------------- .text._Z20sgemm_vectorize_smemILi64ELi128ELi16ELi8ELi4EEvPKfS1_Pfiiiff --------------------------
	.section	.text._Z20sgemm_vectorize_smemILi64ELi128ELi16ELi8ELi4EEvPKfS1_Pfiiiff,"ax",@progbits
	.align	128
        .global         _Z20sgemm_vectorize_smemILi64ELi128ELi16ELi8ELi4EEvPKfS1_Pfiiiff
        .type           _Z20sgemm_vectorize_smemILi64ELi128ELi16ELi8ELi4EEvPKfS1_Pfiiiff,@function
        .size           _Z20sgemm_vectorize_smemILi64ELi128ELi16ELi8ELi4EEvPKfS1_Pfiiiff,(.L_x_861 - _Z20sgemm_vectorize_smemILi64ELi128ELi16ELi8ELi4EEvPKfS1_Pfiiiff)
        .other          _Z20sgemm_vectorize_smemILi64ELi128ELi16ELi8ELi4EEvPKfS1_Pfiiiff,@"STO_CUDA_ENTRY STV_DEFAULT"
_Z20sgemm_vectorize_smemILi64ELi128ELi16ELi8ELi4EEvPKfS1_Pfiiiff:
.text._Z20sgemm_vectorize_smemILi64ELi128ELi16ELi8ELi4EEvPKfS1_Pfiiiff:
        /* <DEDUP_REMOVED lines=78> */
.L_x_488:
        /* <DEDUP_REMOVED lines=65> */
.L_x_480:
[----:B01----:R-:W-:Y:S05]  /*08f0*/  BSYNC.RECONVERGENT B1 ;  /* 0x0000000000017941 */ /* 0x003fea0003800200 */
.L_x_479:
        /* <DEDUP_REMOVED lines=16> */
.L_x_481:
        /* <DEDUP_REMOVED lines=76> */
.L_x_478:
[----:B01----:R-:W-:Y:S05]  /*0ec0*/  BSYNC.RECONVERGENT B0 ;  /* 0x0000000000007941 */ /* 0x003fea0003800200 */
.L_x_477:
        /* <DEDUP_REMOVED lines=61> */
.L_x_485:
[----:B0-----:R-:W-:Y:S05]  /*12a0*/  BSYNC.RECONVERGENT B1 ;  /* 0x0000000000017941 */ /* 0x001fea0003800200 */
.L_x_484:
[----:B------:R-:W-:Y:S05]  /*12b0*/  @!P1 BRA `(.L_x_483) ;  /* 0x0000000000fc9947 */ /* 0x000fea0003800000 */
[----:B------:R-:W0:Y:S01]  /*12c0*/  S2R R25, SR_CgaCtaId ;  /* 0x0000000000197919 */ /* 0x000e220000008800 */
[----:B-1234-:R-:W-:-:S04]  /*12d0*/  MOV R12, 0x400 ;  /* 0x00000400000c7802 */ /* 0x01efc80000000f00 */
[----:B------:R-:W-:-:S04]  /*12e0*/  IADD3 R12, PT, PT, R12, 0x1000, RZ ;  /* 0x000010000c0c7810 */ /* 0x000fc80007ffe0ff */
[----:B0-----:R-:W-:-:S07]  /*12f0*/  LEA R25, R25, R12, 0x18 ;  /* 0x0000000c19197211 */ /* 0x001fce00078ec0ff */
.L_x_486:
        /* <DEDUP_REMOVED lines=59> */
.L_x_483:
[----:B0-----:R-:W-:Y:S05]  /*16b0*/  BSYNC.RECONVERGENT B0 ;  /* 0x0000000000007941 */ /* 0x001fea0003800200 */
.L_x_482:
[----:B------:R-:W0:Y:S08]  /*16c0*/  S2UR UR8, SR_CgaCtaId ;  /* 0x00000000000879c3 */ /* 0x000e300000008800 */
[----:B------:R-:W-:Y:S06]  /*16d0*/  BAR.SYNC.DEFER_BLOCKING 0x0 ;  /* 0x0000000000007b1d */ /* 0x000fec0000010000 */
[----:B------:R-:W-:-:S02]  /*16e0*/  UMOV UR4, 0x400 ;  /* 0x0000040000047882 */ /* 0x000fc40000000000 */
[----:B------:R-:W-:Y:S02]  /*16f0*/  UIADD3 UR10, UPT, UPT, UR4, 0x1000, URZ ;  /* 0x00001000040a7890 */ /* 0x000fe4000fffe0ff */
[----:B0-----:R-:W-:Y:S02]  /*1700*/  ULEA UR9, UR8, UR4, 0x18 ;  /* 0x0000000408097291 */ /* 0x001fe4000f8ec0ff */
[----:B------:R-:W-:Y:S01]  /*1710*/  ULEA UR10, UR8, UR10, 0x18 ;  /* 0x0000000a080a7291 */ /* 0x000fe2000f8ec0ff */
[----:B------:R-:W-:-:S11]  /*1720*/  UMOV UR4, URZ ;  /* 0x000000ff00047c82 */ /* 0x000fd60008000000 */
.L_x_487:
        /* <DEDUP_REMOVED lines=160> */
.L_x_476:
        /* <DEDUP_REMOVED lines=303> */
.L_x_490:
[----:B------:R-:W-:Y:S05]  /*3420*/  BSYNC.RECONVERGENT B0 ;  /* 0x0000000000007941 */ /* 0x000fea0003800200 */
.L_x_489:
        /* <DEDUP_REMOVED lines=9> */
.L_x_491:
        /* <DEDUP_REMOVED lines=12> */
.L_x_861:


//--------------------- .text._Z20sgemm_vectorize_smemILi64ELi128ELi16ELi4ELi8EEvPKfS1_Pfiiiff --------------------------
	.section	.text._Z20sgemm_vectorize_smemILi64ELi128ELi16ELi4ELi8EEvPKfS1_Pfiiiff,"ax",@progbits
	.align	128
        .global         _Z20sgemm_vectorize_smemILi64ELi128ELi16ELi4ELi8EEvPKfS1_Pfiiiff
        .type           _Z20sgemm_vectorize_smemILi64ELi128ELi16ELi4ELi8EEvPKfS1_Pfiiiff,@function
        .size           _Z20sgemm_vectorize_smemILi64ELi128ELi16ELi4ELi8EEvPKfS1_Pfiiiff,(.L_x_862 - _Z20sgemm_vectorize_smemILi64ELi128ELi16ELi4ELi8EEvPKfS1_Pfiiiff)
        .other          _Z20sgemm_vectorize_smemILi64ELi128ELi16ELi4ELi8EEvPKfS1_Pfiiiff,@"STO_CUDA_ENTRY STV_DEFAULT"
_Z20sgemm_vectorize_smemILi64ELi128ELi16ELi4ELi8EEvPKfS1_Pfiiiff:
.text._Z20sgemm_vectorize_smemILi64ELi128ELi16ELi4ELi8EEvPKfS1_Pfiiiff:
        /* <DEDUP_REMOVED lines=81> */
.L_x_504:
        /* <DEDUP_REMOVED lines=65> */
.L_x_496:
[----:B0-----:R-:W-:Y:S05]  /*0920*/  BSYNC.RECONVERGENT B1 ;  /* 0x0000000000017941 */ /* 0x001fea0003800200 */
.L_x_495:
        /* <DEDUP_REMOVED lines=12> */
.L_x_497:
        /* <DEDUP_REMOVED lines=68> */
.L_x_494:
[----:B0-----:R-:W-:Y:S05]  /*0e30*/  BSYNC.RECONVERGENT B0 ;  /* 0x0000000000007941 */ /* 0x001fea0003800200 */
.L_x_493:
        /* <DEDUP_REMOVED lines=61> */
.L_x_501:
[----:B0-----:R-:W-:Y:S05]  /*1210*/  BSYNC.RECONVERGENT B1 ;  /* 0x0000000000017941 */ /* 0x001fea0003800200 */
.L_x_500:
[----:B------:R-:W-:Y:S05]  /*1220*/  @!P1 BRA `(.L_x_499) ;  /* 0x0000000000fc9947 */ /* 0x000fea0003800000 */
[----:B------:R-:W0:Y:S01]  /*1230*/  S2R R31, SR_CgaCtaId ;  /* 0x00000000001f7919 */ /* 0x000e220000008800 */
[----:B-1234-:R-:W-:-:S04]  /*1240*/  MOV R16, 0x400 ;  /* 0x0000040000107802 */ /* 0x01efc80000000f00 */
[----:B------:R-:W-:-:S04]  /*1250*/  IADD3 R16, PT, PT, R16, 0x1000, RZ ;  /* 0x0000100010107810 */ /* 0x000fc80007ffe0ff */
[----:B0-----:R-:W-:-:S07]  /*1260*/  LEA R31, R31, R16, 0x18 ;  /* 0x000000101f1f7211 */ /* 0x001fce00078ec0ff */
.L_x_502:
        /* <DEDUP_REMOVED lines=59> */
.L_x_499:
[----:B0-----:R-:W-:Y:S05]  /*1620*/  BSYNC.RECONVERGENT B0 ;  /* 0x0000000000007941 */ /* 0x001fea0003800200 */
.L_x_498:
[----:B------:R-:W0:Y:S08]  /*1630*/  S2UR UR7, SR_CgaCtaId ;  /* 0x00000000000779c3 */ /* 0x000e300000008800 */
[----:B------:R-:W-:Y:S01]  /*1640*/  BAR.SYNC.DEFER_BLOCKING 0x0 ;  /* 0x0000000000007b1d */ /* 0x000fe20000010000 */
[----:B------:R-:W-:-:S05]  /*1650*/  IMAD.MOV.U32 R50, RZ, RZ, RZ ;  /* 0x000000ffff327224 */ /* 0x000fca00078e00ff */
[----:B------:R-:W-:Y:S02]  /*1660*/  UMOV UR6, 0x400 ;  /* 0x0000040000067882 */ /* 0x000fe40000000000 */
[----:B------:R-:W-:Y:S02]  /*1670*/  UIADD3 UR8, UPT, UPT, UR6, 0x1000, URZ ;  /* 0x0000100006087890 */ /* 0x000fe4000fffe0ff */
[----:B0-----:R-:W-:Y:S02]  /*1680*/  ULEA UR6, UR7, UR6, 0x18 ;  /* 0x0000000607067291 */ /* 0x001fe4000f8ec0ff */
[----:B------:R-:W-:-:S12]  /*1690*/  ULEA UR8, UR7, UR8, 0x18 ;  /* 0x0000000807087291 */ /* 0x000fd8000f8ec0ff */
.L_x_503:
        /* <DEDUP_REMOVED lines=158> */
.L_x_492:
        /* <DEDUP_REMOVED lines=269> */
.L_x_506:
[----:B------:R-:W-:Y:S05]  /*3150*/  BSYNC.RECONVERGENT B0 ;  /* 0x0000000000007941 */ /* 0x000fea0003800200 */
.L_x_505:
        /* <DEDUP_REMOVED lines=22> */
.L_x_507:
        /* <DEDUP_REMOVED lines=12> */
.L_x_862:


//--------------------- .text._Z20sgemm_vectorize_smemILi64ELi128ELi8ELi8ELi8EEvPKfS1_Pfiiiff --------------------------
	.section	.text._Z20sgemm_vectorize_smemILi64ELi128ELi8ELi8ELi8EEvPKfS1_Pfiiiff,"ax",@progbits
	.align	128
        .global         _Z20sgemm_vectorize_smemILi64ELi128ELi8ELi8ELi8EEvPKfS1_Pfiiiff
        .type           _Z20sgemm_vectorize_smemILi64ELi128ELi8ELi8ELi8EEvPKfS1_Pfiiiff,@function
        .size           _Z20sgemm_vectorize_smemILi64ELi128ELi8ELi8ELi8EEvPKfS1_Pfiiiff,(.L_x_863 - _Z20sgemm_vectorize_smemILi64ELi128ELi8ELi8ELi8EEvPKfS1_Pfiiiff)
        .other          _Z20sgemm_vectorize_smemILi64ELi128ELi8ELi8ELi8EEvPKfS1_Pfiiiff,@"STO_CUDA_ENTRY STV_DEFAULT"
_Z20sgemm_vectorize_smemILi64ELi128ELi8ELi8ELi8EEvPKfS1_Pfiiiff:
.text._Z20sgemm_vectorize_smemILi64ELi128ELi8ELi8ELi8EEvPKfS1_Pfiiiff:
        /* <DEDUP_REMOVED lines=150> */
.L_x_520:
        /* <DEDUP_REMOVED lines=37> */
.L_x_512:
[----:B01----:R-:W-:Y:S05]  /*0bb0*/  BSYNC.RECONVERGENT B1 ;  /* 0x0000000000017941 */ /* 0x003fea0003800200 */
.L_x_511:
        /* <DEDUP_REMOVED lines=12> */
.L_x_513:
        /* <DEDUP_REMOVED lines=72> */
.L_x_510:
[----:B01----:R-:W-:Y:S05]  /*1100*/  BSYNC.RECONVERGENT B0 ;  /* 0x0000000000007941 */ /* 0x003fea0003800200 */
.L_x_509:
        /* <DEDUP_REMOVED lines=32> */
.L_x_517:
[----:B0-----:R-:W-:Y:S05]  /*1310*/  BSYNC.RECONVERGENT B1 ;  /* 0x0000000000017941 */ /* 0x001fea0003800200 */
.L_x_516:
[----:B------:R-:W-:Y:S05]  /*1320*/  @!P1 BRA `(.L_x_515) ;  /* 0x0000000000fc9947 */ /* 0x000fea0003800000 */
[----:B-1234-:R-:W0:Y:S01]  /*1330*/  S2R R29, SR_CgaCtaId ;  /* 0x00000000001d7919 */ /* 0x01ee220000008800 */
[----:B------:R-:W-:-:S05]  /*1340*/  MOV R28, 0x400 ;  /* 0x00000400001c7802 */ /* 0x000fca0000000f00 */
[----:B------:R-:W-:-:S05]  /*1350*/  VIADD R28, R28, 0x800 ;  /* 0x000008001c1c7836 */ /* 0x000fca0000000000 */
[----:B0-----:R-:W-:-:S07]  /*1360*/  LEA R106, R29, R28, 0x18 ;  /* 0x0000001c1d6a7211 */ /* 0x001fce00078ec0ff */
.L_x_518:
        /* <DEDUP_REMOVED lines=59> */
.L_x_515:
[----:B0-----:R-:W-:Y:S05]  /*1720*/  BSYNC.RECONVERGENT B0 ;  /* 0x0000000000007941 */ /* 0x001fea0003800200 */
.L_x_514:
[----:B------:R-:W0:Y:S08]  /*1730*/  S2UR UR9, SR_CgaCtaId ;  /* 0x00000000000979c3 */ /* 0x000e300000008800 */
[----:B------:R-:W-:Y:S01]  /*1740*/  BAR.SYNC.DEFER_BLOCKING 0x0 ;  /* 0x0000000000007b1d */ /* 0x000fe20000010000 */
[----:B------:R-:W-:-:S05]  /*1750*/  HFMA2 R106, -RZ, RZ, 0, 0 ;  /* 0x00000000ff6a7431 */ /* 0x000fca00000001ff */
[----:B------:R-:W-:Y:S02]  /*1760*/  UMOV UR6, 0x400 ;  /* 0x0000040000067882 */ /* 0x000fe40000000000 */
[----:B------:R-:W-:Y:S02]  /*1770*/  UIADD3 UR10, UPT, UPT, UR6, 0x800, URZ ;  /* 0x00000800060a7890 */ /* 0x000fe4000fffe0ff */
[----:B0-----:R-:W-:Y:S02]  /*1780*/  ULEA UR6, UR9, UR6, 0x18 ;  /* 0x0000000609067291 */ /* 0x001fe4000f8ec0ff */
[----:B------:R-:W-:-:S12]  /*1790*/  ULEA UR10, UR9, UR10, 0x18 ;  /* 0x0000000a090a7291 */ /* 0x000fd8000f8ec0ff */
.L_x_519:
        /* <DEDUP_REMOVED lines=81> */
.L_x_508:
        /* <DEDUP_REMOVED lines=536> */
.L_x_522:
[----:B------:R-:W-:Y:S05]  /*3e30*/  BSYNC.RECONVERGENT B0 ;  /* 0x0000000000007941 */ /* 0x000fea0003800200 */
.L_x_521:
        /* <DEDUP_REMOVED lines=22> */
.L_x_523:
        /* <DEDUP_REMOVED lines=14> */
.L_x_863:


//--------------------- .text._Z20sgemm_vectorize_smemILi64ELi128ELi8ELi8ELi4EEvPKfS1_Pfiiiff --------------------------
	.section	.text._Z20sgemm_vectorize_smemILi64ELi128ELi8ELi8ELi4EEvPKfS1_Pfiiiff,"ax",@progbits
	.align	128
        .global         _Z20sgemm_vectorize_smemILi64ELi128ELi8ELi8ELi4EEvPKfS1_Pfiiiff
        .type           _Z20sgemm_vectorize_smemILi64ELi128ELi8ELi8ELi4EEvPKfS1_Pfiiiff,@function
        .size           _Z20sgemm_vectorize_smemILi64ELi128ELi8ELi8ELi4EEvPKfS1_Pfiiiff,(.L_x_864 - _Z20sgemm_vectorize_smemILi64ELi128ELi8ELi8ELi4EEvPKfS1_Pfiiiff)
        .other          _Z20sgemm_vectorize_smemILi64ELi128ELi8ELi8ELi4EEvPKfS1_Pfiiiff,@"STO_CUDA_ENTRY STV_DEFAULT"
_Z20sgemm_vectorize_smemILi64ELi128ELi8ELi8ELi4EEvPKfS1_Pfiiiff:
.text._Z20sgemm_vectorize_smemILi64ELi128ELi8ELi8ELi4EEvPKfS1_Pfiiiff:
        /* <DEDUP_REMOVED lines=79> */
.L_x_536:
        /* <DEDUP_REMOVED lines=67> */
.L_x_528:
[----:B0-----:R-:W-:Y:S05]  /*0920*/  BSYNC.RECONVERGENT B1 ;  /* 0x0000000000017941 */ /* 0x001fea0003800200 */
.L_x_527:
        /* <DEDUP_REMOVED lines=12> */
.L_x_529:
        /* <DEDUP_REMOVED lines=72> */
.L_x_526:
[----:B0-----:R-:W-:Y:S05]  /*0e70*/  BSYNC.RECONVERGENT B0 ;  /* 0x0000000000007941 */ /* 0x001fea0003800200 */
.L_x_525:
        /* <DEDUP_REMOVED lines=61> */
.L_x_533:
[----:B0-----:R-:W-:Y:S05]  /*1250*/  BSYNC.RECONVERGENT B1 ;  /* 0x0000000000017941 */ /* 0x001fea0003800200 */
.L_x_532:
[----:B------:R-:W-:Y:S05]  /*1260*/  @!P1 BRA `(.L_x_531) ;  /* 0x0000000000fc9947 */ /* 0x000fea0003800000 */
[----:B-1234-:R-:W0:Y:S01]  /*1270*/  S2R R13, SR_CgaCtaId ;  /* 0x00000000000d7919 */ /* 0x01ee220000008800 */
[----:B------:R-:W-:-:S04]  /*1280*/  MOV R12, 0x400 ;  /* 0x00000400000c7802 */ /* 0x000fc80000000f00 */
[----:B------:R-:W-:-:S04]  /*1290*/  IADD3 R12, PT, PT, R12, 0x800, RZ ;  /* 0x000008000c0c7810 */ /* 0x000fc80007ffe0ff */
[----:B0-----:R-:W-:-:S07]  /*12a0*/  LEA R24, R13, R12, 0x18 ;  /* 0x0000000c0d187211 */ /* 0x001fce00078ec0ff */
.L_x_534:
        /* <DEDUP_REMOVED lines=59> */
.L_x_531:
[----:B0-----:R-:W-:Y:S05]  /*1660*/  BSYNC.RECONVERGENT B0 ;  /* 0x0000000000007941 */ /* 0x001fea0003800200 */
.L_x_530:
[----:B------:R-:W0:Y:S08]  /*1670*/  S2UR UR7, SR_CgaCtaId ;  /* 0x00000000000779c3 */ /* 0x000e300000008800 */
[----:B------:R-:W-:Y:S01]  /*1680*/  BAR.SYNC.DEFER_BLOCKING 0x0 ;  /* 0x0000000000007b1d */ /* 0x000fe20000010000 */
[----:B------:R-:W-:-:S05]  /*1690*/  IMAD.MOV.U32 R59, RZ, RZ, RZ ;  /* 0x000000ffff3b7224 */ /* 0x000fca00078e00ff */
[----:B------:R-:W-:Y:S02]  /*16a0*/  UMOV UR6, 0x400 ;  /* 0x0000040000067882 */ /* 0x000fe40000000000 */
[----:B------:R-:W-:Y:S02]  /*16b0*/  UIADD3 UR8, UPT, UPT, UR6, 0x800, URZ ;  /* 0x0000080006087890 */ /* 0x000fe4000fffe0ff */
[----:B0-----:R-:W-:Y:S02]  /*16c0*/  ULEA UR6, UR7, UR6, 0x18 ;  /* 0x0000000607067291 */ /* 0x001fe4000f8ec0ff */
[----:B------:R-:W-:-:S12]  /*16d0*/  ULEA UR8, UR7, UR8, 0x18 ;  /* 0x0000000807087291 */ /* 0x000fd8000f8ec0ff */
.L_x_535:
        /* <DEDUP_REMOVED lines=158> */
.L_x_524:
        /* <DEDUP_REMOVED lines=303> */
.L_x_538:
[----:B------:R-:W-:Y:S05]  /*33b0*/  BSYNC.RECONVERGENT B0 ;  /* 0x0000000000007941 */ /* 0x000fea0003800200 */
.L_x_537:
        /* <DEDUP_REMOVED lines=9> */
.L_x_539:
        /* <DEDUP_REMOVED lines=11> */
.L_x_864:


//--------------------- .text._Z20sgemm_vectorize_smemILi64ELi128ELi8ELi4ELi8EEvPKfS1_Pfiiiff --------------------------
	.section	.text._Z20sgemm_vectorize_smemILi64ELi128ELi8ELi4ELi8EEvPKfS1_Pfiiiff,"ax",@progbits
	.align	128
        .global         _Z20sgemm_vectorize_smemILi64ELi128ELi8ELi4ELi8EEvPKfS1_Pfiiiff
        .type           _Z20sgemm_vectorize_smemILi64ELi128ELi8ELi4ELi8EEvPKfS1_Pfiiiff,@function
        .size           _Z20sgemm_vectorize_smemILi64ELi128ELi8ELi4ELi8EEvPKfS1_Pfiiiff,(.L_x_865 - _Z20sgemm_vectorize_smemILi64ELi128ELi8ELi4ELi8EEvPKfS1_Pfiiiff)
        .other          _Z20sgemm_vectorize_smemILi64ELi128ELi8ELi4ELi8EEvPKfS1_Pfiiiff,@"STO_CUDA_ENTRY STV_DEFAULT"
_Z20sgemm_vectorize_smemILi64ELi128ELi8ELi4ELi8EEvPKfS1_Pfiiiff:
.text._Z20sgemm_vectorize_smemILi64ELi128ELi8ELi4ELi8EEvPKfS1_Pfiiiff:
        /* <DEDUP_REMOVED lines=80> */
.L_x_552:
        /* <DEDUP_REMOVED lines=67> */
.L_x_544:
[----:B01----:R-:W-:Y:S05]  /*0930*/  BSYNC.RECONVERGENT B1 ;  /* 0x0000000000017941 */ /* 0x003fea0003800200 */
.L_x_543:
        /* <DEDUP_REMOVED lines=16> */
.L_x_545:
        /* <DEDUP_REMOVED lines=77> */
.L_x_542:
[----:B01----:R-:W-:Y:S05]  /*0f10*/  BSYNC.RECONVERGENT B0 ;  /* 0x0000000000007941 */ /* 0x003fea0003800200 */
.L_x_541:
        /* <DEDUP_REMOVED lines=61> */
.L_x_549:
[----:B0-----:R-:W-:Y:S05]  /*12f0*/  BSYNC.RECONVERGENT B1 ;  /* 0x0000000000017941 */ /* 0x001fea0003800200 */
.L_x_548:
[----:B------:R-:W-:Y:S05]  /*1300*/  @!P1 BRA `(.L_x_547) ;  /* 0x0000000000fc9947 */ /* 0x000fea0003800000 */
[----:B-1234-:R-:W0:Y:S01]  /*1310*/  S2R R13, SR_CgaCtaId ;  /* 0x00000000000d7919 */ /* 0x01ee220000008800 */
[----:B------:R-:W-:-:S04]  /*1320*/  MOV R12, 0x400 ;  /* 0x00000400000c7802 */ /* 0x000fc80000000f00 */
[----:B------:R-:W-:-:S04]  /*1330*/  IADD3 R12, PT, PT, R12, 0x800, RZ ;  /* 0x000008000c0c7810 */ /* 0x000fc80007ffe0ff */
[----:B0-----:R-:W-:-:S07]  /*1340*/  LEA R24, R13, R12, 0x18 ;  /* 0x0000000c0d187211 */ /* 0x001fce00078ec0ff */
.L_x_550:
        /* <DEDUP_REMOVED lines=59> */
.L_x_547:
[----:B0-----:R-:W-:Y:S05]  /*1700*/  BSYNC.RECONVERGENT B0 ;  /* 0x0000000000007941 */ /* 0x001fea0003800200 */
.L_x_546:
[----:B------:R-:W0:Y:S08]  /*1710*/  S2UR UR8, SR_CgaCtaId ;  /* 0x00000000000879c3 */ /* 0x000e300000008800 */
[----:B------:R-:W-:Y:S06]  /*1720*/  BAR.SYNC.DEFER_BLOCKING 0x0 ;  /* 0x0000000000007b1d */ /* 0x000fec0000010000 */
[----:B------:R-:W-:-:S02]  /*1730*/  UMOV UR4, 0x400 ;  /* 0x0000040000047882 */ /* 0x000fc40000000000 */
[----:B------:R-:W-:Y:S02]  /*1740*/  UIADD3 UR10, UPT, UPT, UR4, 0x800, URZ ;  /* 0x00000800040a7890 */ /* 0x000fe4000fffe0ff */
[----:B0-----:R-:W-:Y:S02]  /*1750*/  ULEA UR9, UR8, UR4, 0x18 ;  /* 0x0000000408097291 */ /* 0x001fe4000f8ec0ff */
[----:B------:R-:W-:Y:S01]  /*1760*/  ULEA UR10, UR8, UR10, 0x18 ;  /* 0x0000000a080a7291 */ /* 0x000fe2000f8ec0ff */
[----:B------:R-:W-:-:S11]  /*1770*/  UMOV UR4, URZ ;  /* 0x000000ff00047c82 */ /* 0x000fd60008000000 */
.L_x_551:
        /* <DEDUP_REMOVED lines=160> */
.L_x_540:
        /* <DEDUP_REMOVED lines=269> */
.L_x_554:
[----:B------:R-:W-:Y:S05]  /*3250*/  BSYNC.RECONVERGENT B0 ;  /* 0x0000000000007941 */ /* 0x000fea0003800200 */
.L_x_553:
        /* <DEDUP_REMOVED lines=22> */
.L_x_555:
        /* <DEDUP_REMOVED lines=12> */
.L_x_865:


//--------------------- .text._Z20sgemm_vectorize_smemILi64ELi64ELi32ELi8ELi8EEvPKfS1_Pfiiiff --------------------------
	.section	.text._Z20sgemm_vectorize_smemILi64ELi64ELi32ELi8ELi8EEvPKfS1_Pfiiiff,"ax",@progbits
	.align	128
        .global         _Z20sgemm_vectorize_smemILi64ELi64ELi32ELi8ELi8EEvPKfS1_Pfiiiff
        .type           _Z20sgemm_vectorize_smemILi64ELi64ELi32ELi8ELi8EEvPKfS1_Pfiiiff,@function
        .size           _Z20sgemm_vectorize_smemILi64ELi64ELi32ELi8ELi8EEvPKfS1_Pfiiiff,(.L_x_866 - _Z20sgemm_vectorize_smemILi64ELi64ELi32ELi8ELi8EEvPKfS1_Pfiiiff)
        .other          _Z20sgemm_vectorize_smemILi64ELi64ELi32ELi8ELi8EEvPKfS1_Pfiiiff,@"STO_CUDA_ENTRY STV_DEFAULT"
_Z20sgemm_vectorize_smemILi64ELi64ELi32ELi8ELi8EEvPKfS1_Pfiiiff:
.text._Z20sgemm_vectorize_smemILi64ELi64ELi32ELi8ELi8EEvPKfS1_Pfiiiff:
        /* <DEDUP_REMOVED lines=132> */
.L_x_568:
        /* <DEDUP_REMOVED lines=37> */
.L_x_560:
[----:B01----:R-:W-:Y:S05]  /*0a90*/  BSYNC.RECONVERGENT B1 ;  /* 0x0000000000017941 */ /* 0x003fea0003800200 */
.L_x_559:
        /* <DEDUP_REMOVED lines=13> */
.L_x_563:
        /* <DEDUP_REMOVED lines=68> */
.L_x_562:
[----:B------:R-:W-:Y:S05]  /*0fb0*/  BSYNC.RECONVERGENT B1 ;  /* 0x0000000000017941 */ /* 0x000fea0003800200 */
.L_x_561:
        /* <DEDUP_REMOVED lines=26> */
.L_x_565:
[----:B------:R-:W-:Y:S05]  /*1160*/  BSYNC.RECONVERGENT B1 ;  /* 0x0000000000017941 */ /* 0x000fea0003800200 */
.L_x_564:
[----:B------:R-:W-:Y:S05]  /*1170*/  @!P2 BRA `(.L_x_558) ;  /* 0x000000040000a947 */ /* 0x000fea0003800000 */
[----:B01234-:R-:W0:Y:S01]  /*1180*/  S2R R29, SR_CgaCtaId ;  /* 0x00000000001d7919 */ /* 0x01fe220000008800 */
[----:B------:R-:W-:-:S05]  /*1190*/  MOV R28, 0x400 ;  /* 0x00000400001c7802 */ /* 0x000fca0000000f00 */
[----:B------:R-:W-:-:S05]  /*11a0*/  VIADD R28, R28, 0x2000 ;  /* 0x000020001c1c7836 */ /* 0x000fca0000000000 */
[----:B0-----:R-:W-:-:S07]  /*11b0*/  LEA R106, R29, R28, 0x18 ;  /* 0x0000001c1d6a7211 */ /* 0x001fce00078ec0ff */
.L_x_566:
        /* <DEDUP_REMOVED lines=60> */
.L_x_558:
[----:B01----:R-:W-:Y:S05]  /*1580*/  BSYNC.RECONVERGENT B0 ;  /* 0x0000000000007941 */ /* 0x003fea0003800200 */
.L_x_557:
[----:B------:R-:W0:Y:S08]  /*1590*/  S2UR UR9, SR_CgaCtaId ;  /* 0x00000000000979c3 */ /* 0x000e300000008800 */
[----:B------:R-:W-:Y:S06]  /*15a0*/  BAR.SYNC.DEFER_BLOCKING 0x0 ;  /* 0x0000000000007b1d */ /* 0x000fec0000010000 */
[----:B------:R-:W-:-:S02]  /*15b0*/  UMOV UR4, 0x400 ;  /* 0x0000040000047882 */ /* 0x000fc40000000000 */
[----:B------:R-:W-:Y:S02]  /*15c0*/  UIADD3 UR11, UPT, UPT, UR4, 0x2000, URZ ;  /* 0x00002000040b7890 */ /* 0x000fe4000fffe0ff */
[----:B0-----:R-:W-:Y:S02]  /*15d0*/  ULEA UR10, UR9, UR4, 0x18 ;  /* 0x00000004090a7291 */ /* 0x001fe4000f8ec0ff */
[----:B------:R-:W-:Y:S01]  /*15e0*/  ULEA UR11, UR9, UR11, 0x18 ;  /* 0x0000000b090b7291 */ /* 0x000fe2000f8ec0ff */
[----:B------:R-:W-:-:S11]  /*15f0*/  UMOV UR4, URZ ;  /* 0x000000ff00047c82 */ /* 0x000fd60008000000 */
.L_x_567:
        /* <DEDUP_REMOVED lines=80> */
.L_x_556:
        /* <DEDUP_REMOVED lines=536> */
.L_x_570:
[----:B------:R-:W-:Y:S05]  /*3c80*/  BSYNC.RECONVERGENT B0 ;  /* 0x0000000000007941 */ /* 0x000fea0003800200 */
.L_x_569:
        /* <DEDUP_REMOVED lines=22> */
.L_x_571:
        /* <DEDUP_REMOVED lines=9> */
.L_x_866:


//--------------------- .text._Z20sgemm_vectorize_smemILi64ELi64ELi32ELi8ELi4EEvPKfS1_Pfiiiff --------------------------
	.section	.text._Z20sgemm_vectorize_smemILi64ELi64ELi32ELi8ELi4EEvPKfS1_Pfiiiff,"ax",@progbits
	.align	128
        .global         _Z20sgemm_vectorize_smemILi64ELi64ELi32ELi8ELi4EEvPKfS1_Pfiiiff
        .type           _Z20sgemm_vectorize_smemILi64ELi64ELi32ELi8ELi4EEvPKfS1_Pfiiiff,@function
        .size           _Z20sgemm_vectorize_smemILi64ELi64ELi32ELi8ELi4EEvPKfS1_Pfiiiff,(.L_x_867 - _Z20sgemm_vectorize_smemILi64ELi64ELi32ELi8ELi4EEvPKfS1_Pfiiiff)
        .other          _Z20sgemm_vectorize_smemILi64ELi64ELi32ELi8ELi4EEvPKfS1_Pfiiiff,@"STO_CUDA_ENTRY STV_DEFAULT"
_Z20sgemm_vectorize_smemILi64ELi64ELi32ELi8ELi4EEvPKfS1_Pfiiiff:
.text._Z20sgemm_vectorize_smemILi64ELi64ELi32ELi8ELi4EEvPKfS1_Pfiiiff:
        /* <DEDUP_REMOVED lines=16> */
[----:B------:R-:W-:Y:S02]  /*0100*/  MOV R56, RZ ;  /* 0x000000ff00387202 */ /* 0x000fe40000000f00 */
        /* <DEDUP_REMOVED lines=8> */
[----:B------:R-:W-:Y:S01]  /*0190*/  CS2R R34, SRZ ;  /* 0x0000000000227805 */ /* 0x000fe2000001ff00 */
[----:B------:R-:W0:Y:S01]  /*01a0*/  LDCU.64 UR10, c[0x0][0x358] ;  /* 0x00006b00ff0a77ac */ /* 0x000e220008000a00 */
[----:B-1----:R-:W-:Y:S01]  /*01b0*/  USHF.L.U32 UR5, UR5, 0x6, URZ ;  /* 0x0000000605057899 */ /* 0x002fe200080006ff */
[----:B---3--:R-:W-:Y:S01]  /*01c0*/  IMAD R3, R3, UR4, RZ ;  /* 0x0000000403037c24 */ /* 0x008fe2000f8e02ff */
[----:B-----5:R-:W-:Y:S01]  /*01d0*/  USHF.L.U32 UR6, UR6, 0x6, URZ ;  /* 0x0000000606067899 */ /* 0x020fe200080006ff */
[----:B0-2-4-:R-:W-:Y:S11]  /*01e0*/  BRA.U !UP0, `(.L_x_572) ;  /* 0x0000001d08447547 */ /* 0x015ff6000b800000 */
[----:B------:R-:W0:Y:S01]  /*01f0*/  I2F.U32.RP R12, R3 ;  /* 0x00000003000c7306 */ /* 0x000e220000209000 */
[----:B------:R-:W-:Y:S01]  /*0200*/  IMAD R4, R0, UR4, R2 ;  /* 0x0000000400047c24 */ /* 0x000fe2000f8e0202 */
[----:B------:R-:W-:Y:S01]  /*0210*/  ISETP.NE.U32.AND P2, PT, R3, RZ, PT ;  /* 0x000000ff0300720c */ /* 0x000fe20003f45070 */
[----:B------:R-:W-:Y:S02]  /*0220*/  IMAD.MOV R13, RZ, RZ, -R3 ;  /* 0x000000ffff0d7224 */ /* 0x000fe400078e0a03 */
[----:B------:R-:W-:Y:S01]  /*0230*/  IMAD.MOV.U32 R38, RZ, RZ, RZ ;  /* 0x000000ffff267224 */ /* 0x000fe200078e00ff */
[----:B------:R-:W-:-:S04]  /*0240*/  IADD3 R5, PT, PT, R4, R3, RZ ;  /* 0x0000000304057210 */ /* 0x000fc80007ffe0ff */
[C---:B------:R-:W-:Y:S02]  /*0250*/  ISETP.GE.U32.AND P0, PT, R5.reuse, 0x200, PT ;  /* 0x000002000500780c */ /* 0x040fe40003f06070 */
[----:B------:R-:W-:Y:S02]  /*0260*/  VIMNMX.U32 R8, PT, PT, R5, 0x200, !PT ;  /* 0x0000020005087848 */ /* 0x000fe40007fe0000 */
[----:B------:R-:W-:Y:S01]  /*0270*/  SEL R9, RZ, 0x1, P0 ;  /* 0x00000001ff097807 */ /* 0x000fe20000000000 */
[----:B0-----:R-:W0:Y:S03]  /*0280*/  MUFU.RCP R12, R12 ;  /* 0x0000000c000c7308 */ /* 0x001e260000001000 */
[----:B------:R-:W-:Y:S02]  /*0290*/  IADD3 R8, PT, PT, R8, -R5, -R9 ;  /* 0x8000000508087210 */ /* 0x000fe40007ffe809 */
[----:B0-----:R-:W-:-:S04]  /*02a0*/  IADD3 R6, PT, PT, R12, 0xffffffe, RZ ;  /* 0x0ffffffe0c067810 */ /* 0x001fc80007ffe0ff */
[----:B------:R0:W1:Y:S02]  /*02b0*/  F2I.FTZ.U32.TRUNC.NTZ R7, R6 ;  /* 0x0000000600077305 */ /* 0x000064000021f000 */
[----:B0-----:R-:W-:Y:S01]  /*02c0*/  MOV R6, RZ ;  /* 0x000000ff00067202 */ /* 0x001fe20000000f00 */
[----:B-1----:R-:W-:-:S04]  /*02d0*/  IMAD R13, R13, R7, RZ ;  /* 0x000000070d0d7224 */ /* 0x002fc800078e02ff */
[----:B------:R-:W-:-:S06]  /*02e0*/  IMAD.HI.U32 R7, R7, R13, R6 ;  /* 0x0000000d07077227 */ /* 0x000fcc00078e0006 */
[----:B------:R-:W-:-:S04]  /*02f0*/  IMAD.HI.U32 R12, R7, R8, RZ ;  /* 0x00000008070c7227 */ /* 0x000fc800078e00ff */
[----:B------:R-:W-:-:S04]  /*0300*/  IMAD.MOV R6, RZ, RZ, -R12 ;  /* 0x000000ffff067224 */ /* 0x000fc800078e0a0c */
[C---:B------:R-:W-:Y:S01]  /*0310*/  IMAD R8, R3.reuse, R6, R8 ;  /* 0x0000000603087224 */ /* 0x040fe200078e0208 */
[----:B------:R-:W-:-:S04]  /*0320*/  IADD3 R6, PT, PT, R3, R5, RZ ;  /* 0x0000000503067210 */ /* 0x000fc80007ffe0ff */
[----:B------:R-:W-:Y:S01]  /*0330*/  ISETP.GE.U32.AND P0, PT, R8, R3, PT ;  /* 0x000000030800720c */ /* 0x000fe20003f06070 */
[C---:B------:R-:W-:Y:S01]  /*0340*/  IMAD.SHL.U32 R7, R6.reuse, 0x4, RZ ;  /* 0x0000000406077824 */ /* 0x040fe200078e00ff */
[----:B------:R-:W-:-:S11]  /*0350*/  LEA.HI R13, R6, UR5, RZ, 0x1d ;  /* 0x00000005060d7c11 */ /* 0x000fd6000f8fe8ff */
[----:B------:R-:W-:Y:S02]  /*0360*/  @P0 IADD3 R8, PT, PT, -R3, R8, RZ ;  /* 0x0000000803080210 */ /* 0x000fe40007ffe1ff */
[----:B------:R-:W-:Y:S02]  /*0370*/  @P0 IADD3 R12, PT, PT, R12, 0x1, RZ ;  /* 0x000000010c0c0810 */ /* 0x000fe40007ffe0ff */
[----:B------:R-:W-:Y:S02]  /*0380*/  ISETP.GE.U32.AND P1, PT, R8, R3, PT ;  /* 0x000000030800720c */ /* 0x000fe40003f26070 */
[----:B------:R-:W-:Y:S02]  /*0390*/  LOP3.LUT R8, R7, 0x1c, RZ, 0xc0, !PT ;  /* 0x0000001c07087812 */ /* 0x000fe400078ec0ff */
[----:B------:R-:W-:-:S03]  /*03a0*/  MOV R7, RZ ;  /* 0x000000ff00077202 */ /* 0x000fc60000000f00 */
[----:B------:R-:W-:-:S06]  /*03b0*/  IMAD R8, R13, UR7, R8 ;  /* 0x000000070d087c24 */ /* 0x000fcc000f8e0208 */
[----:B------:R-:W-:Y:S02]  /*03c0*/  @P1 IADD3 R12, PT, PT, R12, 0x1, RZ ;  /* 0x000000010c0c1810 */ /* 0x000fe40007ffe0ff */
[----:B------:R-:W-:-:S04]  /*03d0*/  @!P2 LOP3.LUT R12, RZ, R3, RZ, 0x33, !PT ;  /* 0x00000003ff0ca212 */ /* 0x000fc800078e33ff */
[----:B------:R-:W-:-:S07]  /*03e0*/  IADD3 R9, PT, PT, R9, R12, RZ ;  /* 0x0000000c09097210 */ /* 0x000fce0007ffe0ff */
.L_x_584:
[----:B------:R-:W-:Y:S01]  /*03f0*/  ISETP.GT.U32.AND P0, PT, R4, 0x1ff, PT ;  /* 0x000001ff0400780c */ /* 0x000fe20003f04070 */
[----:B------:R-:W0:Y:S01]  /*0400*/  LDCU UR4, c[0x0][0x3a0] ;  /* 0x00007400ff0477ac */ /* 0x000e220008000800 */
[----:B------:R-:W-:Y:S11]  /*0410*/  BSSY.RECONVERGENT B0, `(.L_x_573) ;  /* 0x000010a000007945 */ /* 0x000ff60003800200 */
[----:B------:R-:W-:Y:S05]  /*0420*/  @P0 BRA `(.L_x_574) ;  /* 0x0000001000200947 */ /* 0x000fea0003800000 */
[----:B------:R-:W1:Y:S01]  /*0430*/  S2R R14, SR_CgaCtaId ;  /* 0x00000000000e7919 */ /* 0x000e620000008800 */
[----:B------:R-:W-:Y:S01]  /*0440*/  IADD3 R18, PT, PT, R9, 0x1, RZ ;  /* 0x0000000109127810 */ /* 0x000fe20007ffe0ff */
[----:B------:R-:W-:Y:S01]  /*0450*/  BSSY.RECONVERGENT B1, `(.L_x_575) ;  /* 0x0000039000017945 */ /* 0x000fe20003800200 */
[----:B------:R-:W-:Y:S02]  /*0460*/  SHF.L.U32 R12, R4, 0x8, RZ ;  /* 0x00000008040c7819 */ /* 0x000fe400000006ff */
[----:B------:R-:W-:Y:S02]  /*0470*/  LOP3.LUT R18, R18, 0x3, RZ, 0xc0, !PT ;  /* 0x0000000312127812 */ /* 0x000fe400078ec0ff */
[----:B------:R-:W-:Y:S02]  /*0480*/  MOV R19, 0x400 ;  /* 0x0000040000137802 */ /* 0x000fe40000000f00 */
[----:B------:R-:W-:Y:S02]  /*0490*/  ISETP.NE.AND P1, PT, R18, RZ, PT ;  /* 0x000000ff1200720c */ /* 0x000fe40003f25270 */
[----:B------:R-:W-:-:S02]  /*04a0*/  LOP3.LUT R13, R12, 0x700, RZ, 0xc0, !PT ;  /* 0x000007000c0d7812 */ /* 0x000fc400078ec0ff */
[----:B------:R-:W-:Y:S02]  /*04b0*/  MOV R62, R4 ;  /* 0x00000004003e7202 */ /* 0x000fe40000000f00 */
[----:B------:R-:W-:Y:S02]  /*04c0*/  LEA.HI R12, R4, R13, RZ, 0x1d ;  /* 0x0000000d040c7211 */ /* 0x000fe400078fe8ff */
[----:B-1----:R-:W-:-:S05]  /*04d0*/  LEA R19, R14, R19, 0x18 ;  /* 0x000000130e137211 */ /* 0x002fca00078ec0ff */
[----:B------:R-:W-:Y:S01]  /*04e0*/  IMAD R21, R12, 0x4, R19 ;  /* 0x000000040c157824 */ /* 0x000fe200078e0213 */
[----:B------:R-:W-:Y:S06]  /*04f0*/  @!P1 BRA `(.L_x_576) ;  /* 0x0000000000b89947 */ /* 0x000fec0003800000 */
        /* <DEDUP_REMOVED lines=9> */
[----:B------:R-:W-:Y:S01]  /*0590*/  ISETP.NE.AND P0, PT, R18, 0x1, PT ;  /* 0x000000011200780c */ /* 0x000fe20003f05270 */
[----:B------:R-:W-:Y:S01]  /*05a0*/  IMAD.MOV.U32 R62, RZ, RZ, R5 ;  /* 0x000000ffff3e7224 */ /* 0x000fe200078e0005 */
[----:B------:R-:W-:-:S04]  /*05b0*/  SHF.L.U32 R22, R5, 0x8, RZ ;  /* 0x0000000805167819 */ /* 0x000fc800000006ff */
[----:B------:R-:W-:-:S04]  /*05c0*/  LOP3.LUT R22, R22, 0x700, RZ, 0xc0, !PT ;  /* 0x0000070016167812 */ /* 0x000fc800078ec0ff */
[----:B------:R-:W-:-:S04]  /*05d0*/  LEA.HI R22, R5, R22, RZ, 0x1d ;  /* 0x0000001605167211 */ /* 0x000fc800078fe8ff */
[----:B------:R-:W-:Y:S01]  /*05e0*/  LEA R22, R22, R19, 0x2 ;  /* 0x0000001316167211 */ /* 0x000fe200078e10ff */
        /* <DEDUP_REMOVED lines=13> */
[----:B------:R-:W-:Y:S01]  /*06c0*/  IMAD.SHL.U32 R20, R6, 0x100, RZ ;  /* 0x0000010006147824 */ /* 0x000fe200078e00ff */
[----:B------:R-:W-:-:S04]  /*06d0*/  MOV R62, R6 ;  /* 0x00000006003e7202 */ /* 0x000fc80000000f00 */
        /* <DEDUP_REMOVED lines=11> */
[----:B------:R-:W-:-:S03]  /*0790*/  IMAD.IADD R62, R3, 0x1, R6 ;  /* 0x00000001033e7824 */ /* 0x000fc600078e0206 */
[----:B--2---:R3:W-:Y:S04]  /*07a0*/  STS [R18], R12 ;  /* 0x0000000c12007388 */ /* 0x0047e80000000800 */
[----:B------:R3:W-:Y:S04]  /*07b0*/  STS [R18+0x100], R13 ;  /* 0x0001000d12007388 */ /* 0x0007e80000000800 */
[----:B------:R3:W-:Y:S04]  /*07c0*/  STS [R18+0x200], R14 ;  /* 0x0002000e12007388 */ /* 0x0007e80000000800 */
[----:B------:R3:W-:Y:S02]  /*07d0*/  STS [R18+0x300], R15 ;  /* 0x0003000f12007388 */ /* 0x0007e40000000800 */
.L_x_576:
[----:B0-----:R-:W-:Y:S05]  /*07e0*/  BSYNC.RECONVERGENT B1 ;  /* 0x0000000000017941 */ /* 0x001fea0003800200 */
.L_x_575:
[----:B------:R-:W-:Y:S01]  /*07f0*/  ISETP.GE.U32.AND P2, PT, R9, 0x3, PT ;  /* 0x000000030900780c */ /* 0x000fe20003f46070 */
[----:B------:R-:W-:-:S12]  /*0800*/  BSSY.RECONVERGENT B1, `(.L_x_577) ;  /* 0x0000050000017945 */ /* 0x000fd80003800200 */
[----:B------:R-:W-:Y:S05]  /*0810*/  @!P2 BRA `(.L_x_578) ;  /* 0x000000040038a947 */ /* 0x000fea0003800000 */
[----:B-123--:R-:W0:Y:S01]  /*0820*/  S2R R12, SR_CgaCtaId ;  /* 0x00000000000c7919 */ /* 0x00ee220000008800 */
[----:B------:R-:W-:Y:S01]  /*0830*/  SHF.L.U32 R61, R62, 0x2, RZ ;  /* 0x000000023e3d7819 */ /* 0x000fe200000006ff */
[C---:B------:R-:W-:Y:S01]  /*0840*/  IMAD R25, R3.reuse, 0x3, R62 ;  /* 0x0000000303197824 */ /* 0x040fe200078e023e */
[----:B------:R-:W-:Y:S02]  /*0850*/  MOV R27, 0x400 ;  /* 0x00000400001b7802 */ /* 0x000fe40000000f00 */
[CC--:B------:R-:W-:Y:S01]  /*0860*/  IADD3 R26, PT, PT, R3.reuse, R62.reuse, RZ ;  /* 0x0000003e031a7210 */ /* 0x0c0fe20007ffe0ff */
[C-C-:B------:R-:W-:Y:S01]  /*0870*/  IMAD R60, R3.reuse, 0x8, R61.reuse ;  /* 0x00000008033c7824 */ /* 0x140fe200078e023d */
[C---:B------:R-:W-:Y:S01]  /*0880*/  LEA R59, R3.reuse, R62, 0x1 ;  /* 0x0000003e033b7211 */ /* 0x040fe200078e08ff */
[----:B------:R-:W-:Y:S01]  /*0890*/  IMAD R58, R3, 0xc, R61 ;  /* 0x0000000c033a7824 */ /* 0x000fe200078e023d */
[----:B------:R-:W-:Y:S02]  /*08a0*/  SHF.L.U32 R57, R26, 0x2, RZ ;  /* 0x000000021a397819 */ /* 0x000fe400000006ff */
[----:B0-----:R-:W-:-:S07]  /*08b0*/  LEA R27, R12, R27, 0x18 ;  /* 0x0000001b0c1b7211 */ /* 0x001fce00078ec0ff */
.L_x_579:
        /* <DEDUP_REMOVED lines=9> */
[C---:B------:R-:W-:Y:S02]  /*0950*/  LOP3.LUT R12, R57.reuse, 0x1c, RZ, 0xc0, !PT ;  /* 0x0000001c390c7812 */ /* 0x040fe400078ec0ff */
[----:B------:R-:W-:Y:S02]  /*0960*/  LEA.HI R22, R62, R13, RZ, 0x1d ;  /* 0x0000000d3e167211 */ /* 0x000fe400078fe8ff */
[----:B------:R-:W-:Y:S02]  /*0970*/  SHF.L.U32 R23, R57, 0x6, RZ ;  /* 0x0000000639177819 */ /* 0x000fe400000006ff */
[----:B------:R-:W-:Y:S01]  /*0980*/  LEA R12, R7, R12, 0x5 ;  /* 0x0000000c070c7211 */ /* 0x000fe200078e28ff */
[----:B------:R-:W-:Y:S01]  /*0990*/  IMAD R22, R22, 0x4, R27 ;  /* 0x0000000416167824 */ /* 0x000fe200078e021b */
[----:B------:R-:W-:-:S02]  /*09a0*/  LEA.HI R13, R26, UR5, RZ, 0x1d ;  /* 0x000000051a0d7c11 */ /* 0x000fc4000f8fe8ff */
[----:B------:R-:W-:-:S03]  /*09b0*/  LOP3.LUT R23, R23, 0x700, RZ, 0xc0, !PT ;  /* 0x0000070017177812 */ /* 0x000fc600078ec0ff */
[----:B------:R-:W-:-:S04]  /*09c0*/  IMAD R13, R13, UR4, R12 ;  /* 0x000000040d0d7c24 */ /* 0x000fc8000f8e020c */
[----:B------:R-:W-:-:S06]  /*09d0*/  IMAD.WIDE R12, R13, 0x4, R20 ;  /* 0x000000040d0c7825 */ /* 0x000fcc00078e0214 */
[----:B------:R-:W3:Y:S04]  /*09e0*/  LDG.E.128.CONSTANT R12, desc[UR10][R12.64] ;  /* 0x0000000a0c0c7981 */ /* 0x000ee8000c1e9d00 */
[----:B--2---:R0:W-:Y:S02]  /*09f0*/  STS [R22], R16 ;  /* 0x0000001016007388 */ /* 0x0041e40000000800 */
[----:B0-----:R-:W-:-:S04]  /*0a00*/  LEA.HI R16, R26, R23, RZ, 0x1d ;  /* 0x000000171a107211 */ /* 0x001fc800078fe8ff */
[----:B------:R-:W-:Y:S02]  /*0a10*/  LEA R63, R16, R27, 0x2 ;  /* 0x0000001b103f7211 */ /* 0x000fe400078e10ff */
[----:B------:R-:W-:Y:S01]  /*0a20*/  LOP3.LUT R16, R60, 0x1c, RZ, 0xc0, !PT ;  /* 0x0000001c3c107812 */ /* 0x000fe200078ec0ff */
[----:B------:R0:W-:Y:S01]  /*0a30*/  STS [R22+0x100], R17 ;  /* 0x0001001116007388 */ /* 0x0001e20000000800 */
[----:B------:R-:W-:-:S03]  /*0a40*/  LEA.HI R23, R59, UR5, RZ, 0x1d ;  /* 0x000000053b177c11 */ /* 0x000fc6000f8fe8ff */
[----:B------:R-:W-:Y:S01]  /*0a50*/  STS [R22+0x200], R18 ;  /* 0x0002001216007388 */ /* 0x000fe20000000800 */
[----:B------:R-:W-:-:S03]  /*0a60*/  IMAD R16, R7, 0x20, R16 ;  /* 0x0000002007107824 */ /* 0x000fc600078e0210 */
[----:B------:R1:W-:Y:S01]  /*0a70*/  STS [R22+0x300], R19 ;  /* 0x0003001316007388 */ /* 0x0003e20000000800 */
[----:B0-----:R-:W-:Y:S01]  /*0a80*/  IMAD R17, R23, UR4, R16 ;  /* 0x0000000417117c24 */ /* 0x001fe2000f8e0210 */
[----:B------:R-:W-:Y:S02]  /*0a90*/  LEA.HI R23, R25, UR5, RZ, 0x1d ;  /* 0x0000000519177c11 */ /* 0x000fe4000f8fe8ff */
[----:B-1----:R-:W-:-:S04]  /*0aa0*/  LOP3.LUT R22, R58, 0x1c, RZ, 0xc0, !PT ;  /* 0x0000001c3a167812 */ /* 0x002fc800078ec0ff */
[----:B------:R-:W-:Y:S01]  /*0ab0*/  LEA R22, R7, R22, 0x5 ;  /* 0x0000001607167211 */ /* 0x000fe200078e28ff */
[----:B------:R-:W-:-:S04]  /*0ac0*/  IMAD.WIDE R16, R17, 0x4, R20 ;  /* 0x0000000411107825 */ /* 0x000fc800078e0214 */
[----:B------:R-:W-:Y:S02]  /*0ad0*/  IMAD R23, R23, UR4, R22 ;  /* 0x0000000417177c24 */ /* 0x000fe4000f8e0216 */
[----:B------:R-:W2:Y:S02]  /*0ae0*/  LDG.E.128.CONSTANT R16, desc[UR10][R16.64] ;  /* 0x0000000a10107981 */ /* 0x000ea4000c1e9d00 */
[----:B------:R-:W-:-:S06]  /*0af0*/  IMAD.WIDE R20, R23, 0x4, R20 ;  /* 0x0000000417147825 */ /* 0x000fcc00078e0214 */
[----:B------:R-:W4:Y:S04]  /*0b00*/  LDG.E.128.CONSTANT R20, desc[UR10][R20.64] ;  /* 0x0000000a14147981 */ /* 0x000f28000c1e9d00 */
[----:B---3--:R0:W-:Y:S04]  /*0b10*/  STS [R63], R12 ;  /* 0x0000000c3f007388 */ /* 0x0081e80000000800 */
[----:B------:R1:W-:Y:S01]  /*0b20*/  STS [R63+0x100], R13 ;  /* 0x0001000d3f007388 */ /* 0x0003e20000000800 */
[----:B0-----:R-:W-:Y:S01]  /*0b30*/  SHF.L.U32 R12, R60, 0x6, RZ ;  /* 0x000000063c0c7819 */ /* 0x001fe200000006ff */
[----:B-1----:R-:W-:-:S02]  /*0b40*/  IMAD.SHL.U32 R13, R58, 0x40, RZ ;  /* 0x000000403a0d7824 */ /* 0x002fc400078e00ff */
[----:B------:R0:W-:Y:S01]  /*0b50*/  STS [R63+0x200], R14 ;  /* 0x0002000e3f007388 */ /* 0x0001e20000000800 */
[----:B------:R-:W-:-:S04]  /*0b60*/  LOP3.LUT R12, R12, 0x700, RZ, 0xc0, !PT ;  /* 0x000007000c0c7812 */ /* 0x000fc800078ec0ff */
[----:B------:R-:W-:Y:S02]  /*0b70*/  LEA.HI R12, R59, R12, RZ, 0x1d ;  /* 0x0000000c3b0c7211 */ /* 0x000fe400078fe8ff */
[----:B0-----:R-:W-:-:S04]  /*0b80*/  LOP3.LUT R14, R13, 0x700, RZ, 0xc0, !PT ;  /* 0x000007000d0e7812 */ /* 0x001fc800078ec0ff */
[----:B------:R-:W-:Y:S02]  /*0b90*/  LEA.HI R14, R25, R14, RZ, 0x1d ;  /* 0x0000000e190e7211 */ /* 0x000fe400078fe8ff */
[-C--:B------:R-:W-:Y:S02]  /*0ba0*/  LEA R12, R12, R27.reuse, 0x2 ;  /* 0x0000001b0c0c7211 */ /* 0x080fe400078e10ff */
[----:B------:R-:W-:Y:S01]  /*0bb0*/  LEA R14, R14, R27, 0x2 ;  /* 0x0000001b0e0e7211 */ /* 0x000fe200078e10ff */
[----:B------:R0:W-:Y:S01]  /*0bc0*/  STS [R63+0x300], R15 ;  /* 0x0003000f3f007388 */ /* 0x0001e20000000800 */
        /* <DEDUP_REMOVED lines=19> */
.L_x_578:
[----:B------:R-:W-:Y:S05]  /*0d00*/  BSYNC.RECONVERGENT B1 ;  /* 0x0000000000017941 */ /* 0x000fea0003800200 */
.L_x_577:
        /* <DEDUP_REMOVED lines=13> */
[----:B------:R-:W-:Y:S02]  /*0de0*/  SHF.L.U32 R19, R4, 0x4, RZ ;  /* 0x0000000404137819 */ /* 0x000fe400000006ff */
[----:B------:R-:W-:Y:S01]  /*0df0*/  MOV R20, 0x400 ;  /* 0x0000040000147802 */ /* 0x000fe20000000f00 */
[----:B------:R-:W0:Y:S01]  /*0e00*/  S2R R21, SR_CgaCtaId ;  /* 0x0000000000157919 */ /* 0x000e220000008800 */
[----:B------:R-:W-:Y:S02]  /*0e10*/  LOP3.LUT R19, R19, 0xf0, RZ, 0xc0, !PT ;  /* 0x000000f013137812 */ /* 0x000fe400078ec0ff */
[----:B------:R-:W-:Y:S02]  /*0e20*/  IADD3 R20, PT, PT, R20, 0x2000, RZ ;  /* 0x0000200014147810 */ /* 0x000fe40007ffe0ff */
[----:B------:R-:W-:Y:S02]  /*0e30*/  LEA R19, R22, R19, 0x8 ;  /* 0x0000001316137211 */ /* 0x000fe400078e40ff */
[----:B------:R-:W-:-:S02]  /*0e40*/  MOV R26, R5 ;  /* 0x00000005001a7202 */ /* 0x000fc40000000f00 */
[----:B0-----:R-:W-:Y:S02]  /*0e50*/  LEA R20, R21, R20, 0x18 ;  /* 0x0000001415147211 */ /* 0x001fe400078ec0ff */
[----:B------:R-:W-:-:S03]  /*0e60*/  IADD3 R21, PT, PT, R9, 0x1, RZ ;  /* 0x0000000109157810 */ /* 0x000fc60007ffe0ff */
[----:B------:R-:W-:Y:S01]  /*0e70*/  IMAD.IADD R19, R19, 0x1, R20 ;  /* 0x0000000113137824 */ /* 0x000fe200078e0214 */
[----:B------:R-:W-:-:S04]  /*0e80*/  LOP3.LUT R21, R21, 0x3, RZ, 0xc0, !PT ;  /* 0x0000000315157812 */ /* 0x000fc800078ec0ff */
[----:B------:R-:W-:Y:S01]  /*0e90*/  ISETP.NE.AND P0, PT, R21, 0x1, PT ;  /* 0x000000011500780c */ /* 0x000fe20003f05270 */
[----:B--2---:R4:W-:-:S12]  /*0ea0*/  STS.128 [R19], R12 ;  /* 0x0000000c13007388 */ /* 0x0049d80000000c00 */
[----:B------:R-:W-:Y:S05]  /*0eb0*/  @!P0 BRA `(.L_x_581) ;  /* 0x0000000000748947 */ /* 0x000fea0003800000 */
[----:B------:R-:W-:Y:S02]  /*0ec0*/  ISETP.NE.AND P0, PT, R21, 0x2, PT ;  /* 0x000000021500780c */ /* 0x000fe40003f05270 */
[----:B----4-:R-:W-:Y:S02]  /*0ed0*/  SHF.L.U32 R12, R5, 0x2, RZ ;  /* 0x00000002050c7819 */ /* 0x010fe400000006ff */
[----:B------:R-:W-:Y:S02]  /*0ee0*/  SHF.R.U32.HI R26, RZ, 0x4, R5 ;  /* 0x00000004ff1a7819 */ /* 0x000fe40000011605 */
[----:B------:R-:W-:Y:S02]  /*0ef0*/  LOP3.LUT R12, R12, 0x3c, RZ, 0xc0, !PT ;  /* 0x0000003c0c0c7812 */ /* 0x000fe400078ec0ff */
[----:B------:R-:W-:Y:S02]  /*0f00*/  SHF.R.U32.HI R22, RZ, 0x4, R6 ;  /* 0x00000004ff167819 */ /* 0x000fe40000011606 */
[----:B------:R-:W-:-:S02]  /*0f10*/  LEA R13, R7, R26, 0x5 ;  /* 0x0000001a070d7211 */ /* 0x000fc400078e28ff */
[----:B------:R-:W-:Y:S01]  /*0f20*/  IADD3 R12, PT, PT, R12, UR6, RZ ;  /* 0x000000060c0c7c10 */ /* 0x000fe2000fffe0ff */
[----:B------:R-:W-:Y:S01]  /*0f30*/  @P0 IMAD.SHL.U32 R14, R6, 0x4, RZ ;  /* 0x00000004060e0824 */ /* 0x000fe200078e00ff */
[----:B------:R-:W-:-:S03]  /*0f40*/  @P0 LEA R15, R7, R22, 0x5 ;  /* 0x00000016070f0211 */ /* 0x000fc600078e28ff */
[----:B------:R-:W-:Y:S01]  /*0f50*/  IMAD R13, R13, R18, R12 ;  /* 0x000000120d0d7224 */ /* 0x000fe200078e020c */
[----:B------:R-:W-:-:S03]  /*0f60*/  @P0 LOP3.LUT R14, R14, 0x3c, RZ, 0xc0, !PT ;  /* 0x0000003c0e0e0812 */ /* 0x000fc600078ec0ff */
[----:B------:R-:W-:-:S04]  /*0f70*/  IMAD.WIDE R12, R13, 0x4, R16 ;  /* 0x000000040d0c7825 */ /* 0x000fc800078e0210 */
[----:B------:R-:W-:-:S04]  /*0f80*/  @P0 VIADD R14, R14, UR6 ;  /* 0x000000060e0e0c36 */ /* 0x000fc80008000000 */
[----:B------:R-:W-:-:S04]  /*0f90*/  @P0 IMAD R15, R15, R18, R14 ;  /* 0x000000120f0f0224 */ /* 0x000fc800078e020e */
[----:B------:R-:W-:Y:S02]  /*0fa0*/  @P0 IMAD.WIDE R16, R15, 0x4, R16 ;  /* 0x000000040f100825 */ /* 0x000fe400078e0210 */
[----:B------:R-:W2:Y:S04]  /*0fb0*/  LDG.E.128.CONSTANT R12, desc[UR10][R12.64] ;  /* 0x0000000a0c0c7981 */ /* 0x000ea8000c1e9d00 */
[----:B------:R-:W3:Y:S01]  /*0fc0*/  @P0 LDG.E.128.CONSTANT R16, desc[UR10][R16.64] ;  /* 0x0000000a10100981 */ /* 0x000ee2000c1e9d00 */
[----:B------:R-:W-:Y:S02]  /*0fd0*/  @P0 SHF.L.U32 R23, R6, 0x4, RZ ;  /* 0x0000000406170819 */ /* 0x000fe400000006ff */
[----:B------:R-:W-:Y:S02]  /*0fe0*/  SHF.L.U32 R21, R5, 0x4, RZ ;  /* 0x0000000405157819 */ /* 0x000fe400000006ff */
[----:B------:R-:W-:-:S02]  /*0ff0*/  @P0 LOP3.LUT R23, R23, 0xf0, RZ, 0xc0, !PT ;  /* 0x000000f017170812 */ /* 0x000fc400078ec0ff */
[----:B------:R-:W-:-:S03]  /*1000*/  LOP3.LUT R21, R21, 0xf0, RZ, 0xc0, !PT ;  /* 0x000000f015157812 */ /* 0x000fc600078ec0ff */
[----:B------:R-:W-:Y:S01]  /*1010*/  @P0 IMAD R23, R22, 0x100, R23 ;  /* 0x0000010016170824 */ /* 0x000fe200078e0217 */
[----:B------:R-:W-:Y:S02]  /*1020*/  LEA R21, R26, R21, 0x8 ;  /* 0x000000151a157211 */ /* 0x000fe400078e40ff */
[----:B------:R-:W-:Y:S01]  /*1030*/  MOV R26, R6 ;  /* 0x00000006001a7202 */ /* 0x000fe20000000f00 */
[----:B------:R-:W-:Y:S01]  /*1040*/  @P0 IMAD.IADD R26, R3, 0x1, R6 ;  /* 0x00000001031a0824 */ /* 0x000fe200078e0206 */
[C---:B------:R-:W-:Y:S02]  /*1050*/  IADD3 R21, PT, PT, R20.reuse, R21, RZ ;  /* 0x0000001514157210 */ /* 0x040fe40007ffe0ff */
[----:B------:R-:W-:-:S03]  /*1060*/  @P0 IADD3 R23, PT, PT, R20, R23, RZ ;  /* 0x0000001714170210 */ /* 0x000fc60007ffe0ff */
[----:B--2---:R0:W-:Y:S04]  /*1070*/  STS.128 [R21], R12 ;  /* 0x0000000c15007388 */ /* 0x0041e80000000c00 */
[----:B---3--:R0:W-:Y:S02]  /*1080*/  @P0 STS.128 [R23], R16 ;  /* 0x0000001017000388 */ /* 0x0081e40000000c00 */
.L_x_581:
[----:B------:R-:W-:Y:S05]  /*1090*/  BSYNC.RECONVERGENT B1 ;  /* 0x0000000000017941 */ /* 0x000fea0003800200 */
.L_x_580:
[----:B------:R-:W-:Y:S05]  /*10a0*/  @!P2 BRA `(.L_x_574) ;  /* 0x000000040000a947 */ /* 0x000fea0003800000 */
[----:B------:R-:W5:Y:S01]  /*10b0*/  S2R R25, SR_CgaCtaId ;  /* 0x0000000000197919 */ /* 0x000f620000008800 */
[----:B01234-:R-:W-:-:S04]  /*10c0*/  MOV R12, 0x400 ;  /* 0x00000400000c7802 */ /* 0x01ffc80000000f00 */
[----:B------:R-:W-:-:S04]  /*10d0*/  IADD3 R12, PT, PT, R12, 0x2000, RZ ;  /* 0x000020000c0c7810 */ /* 0x000fc80007ffe0ff */
[----:B-----5:R-:W-:-:S07]  /*10e0*/  LEA R25, R25, R12, 0x18 ;  /* 0x0000000c19197211 */ /* 0x020fce00078ec0ff */
.L_x_582:
[----:B0-----:R-:W0:Y:S01]  /*10f0*/  LDC.64 R16, c[0x0][0x388] ;  /* 0x0000e200ff107b82 */ /* 0x001e220000000a00 */
[----:B------:R-:W1:Y:S01]  /*1100*/  LDCU UR7, c[0x0][0x39c] ;  /* 0x00007380ff0777ac */ /* 0x000e620008000800 */
[----:B------:R-:W-:Y:S02]  /*1110*/  SHF.L.U32 R12, R26, 0x2, RZ ;  /* 0x000000021a0c7819 */ /* 0x000fe400000006ff */
[----:B------:R-:W-:Y:S02]  /*1120*/  SHF.R.U32.HI R20, RZ, 0x4, R26 ;  /* 0x00000004ff147819 */ /* 0x000fe4000001161a */
[----:B------:R-:W-:Y:S02]  /*1130*/  LOP3.LUT R12, R12, 0x3c, RZ, 0xc0, !PT ;  /* 0x0000003c0c0c7812 */ /* 0x000fe400078ec0ff */
[----:B------:R-:W-:-:S03]  /*1140*/  LEA R13, R7, R20, 0x5 ;  /* 0x00000014070d7211 */ /* 0x000fc600078e28ff */
[----:B------:R-:W-:-:S04]  /*1150*/  VIADD R12, R12, UR6 ;  /* 0x000000060c0c7c36 */ /* 0x000fc80008000000 */
[----:B-1----:R-:W-:-:S04]  /*1160*/  IMAD R13, R13, UR7, R12 ;  /* 0x000000070d0d7c24 */ /* 0x002fc8000f8e020c */
[----:B0-----:R-:W-:-:S06]  /*1170*/  IMAD.WIDE R12, R13, 0x4, R16 ;  /* 0x000000040d0c7825 */ /* 0x001fcc00078e0210 */
[----:B------:R-:W2:Y:S01]  /*1180*/  LDG.E.128.CONSTANT R12, desc[UR10][R12.64] ;  /* 0x0000000a0c0c7981 */ /* 0x000ea2000c1e9d00 */
[C---:B------:R-:W-:Y:S02]  /*1190*/  IADD3 R18, PT, PT, R3.reuse, R26, RZ ;  /* 0x0000001a03127210 */ /* 0x040fe40007ffe0ff */
[----:B------:R-:W-:Y:S02]  /*11a0*/  SHF.L.U32 R19, R26, 0x4, RZ ;  /* 0x000000041a137819 */ /* 0x000fe400000006ff */
[----:B------:R-:W-:Y:S02]  /*11b0*/  IADD3 R26, PT, PT, R3, R18, RZ ;  /* 0x00000012031a7210 */ /* 0x000fe40007ffe0ff */
[----:B------:R-:W-:Y:S02]  /*11c0*/  LOP3.LUT R19, R19, 0xf0, RZ, 0xc0, !PT ;  /* 0x000000f013137812 */ /* 0x000fe400078ec0ff */
[----:B------:R-:W-:Y:S02]  /*11d0*/  SHF.L.U32 R21, R18, 0x2, RZ ;  /* 0x0000000212157819 */ /* 0x000fe400000006ff */
[----:B------:R-:W-:Y:S01]  /*11e0*/  IADD3 R27, PT, PT, R3, R26, RZ ;  /* 0x0000001a031b7210 */ /* 0x000fe20007ffe0ff */
[----:B------:R-:W-:Y:S01]  /*11f0*/  IMAD R20, R20, 0x100, R19 ;  /* 0x0000010014147824 */ /* 0x000fe200078e0213 */
[----:B------:R-:W-:-:S02]  /*1200*/  SHF.R.U32.HI R59, RZ, 0x4, R18 ;  /* 0x00000004ff3b7819 */ /* 0x000fc40000011612 */
[----:B------:R-:W-:Y:S02]  /*1210*/  LOP3.LUT R21, R21, 0x3c, RZ, 0xc0, !PT ;  /* 0x0000003c15157812 */ /* 0x000fe400078ec0ff */
[----:B------:R-:W-:Y:S02]  /*1220*/  SHF.L.U32 R23, R27, 0x2, RZ ;  /* 0x000000021b177819 */ /* 0x000fe400000006ff */
[----:B------:R-:W-:Y:S01]  /*1230*/  SHF.L.U32 R19, R26, 0x2, RZ ;  /* 0x000000021a137819 */ /* 0x000fe200000006ff */
[----:B------:R-:W-:Y:S01]  /*1240*/  VIADD R21, R21, UR6 ;  /* 0x0000000615157c36 */ /* 0x000fe20008000000 */
[----:B------:R-:W-:Y:S02]  /*1250*/  LEA R22, R7, R59, 0x5 ;  /* 0x0000003b07167211 */ /* 0x000fe400078e28ff */
[----:B------:R-:W-:Y:S02]  /*1260*/  IADD3 R20, PT, PT, R25, R20, RZ ;  /* 0x0000001419147210 */ /* 0x000fe40007ffe0ff */
[----:B------:R-:W-:Y:S01]  /*1270*/  LOP3.LUT R23, R23, 0x3c, RZ, 0xc0, !PT ;  /* 0x0000003c17177812 */ /* 0x000fe200078ec0ff */
[----:B------:R-:W-:Y:S01]  /*1280*/  IMAD R21, R22, UR7, R21 ;  /* 0x0000000716157c24 */ /* 0x000fe2000f8e0215 */
[----:B------:R-:W-:-:S02]  /*1290*/  SHF.R.U32.HI R58, RZ, 0x4, R27 ;  /* 0x00000004ff3a7819 */ /* 0x000fc4000001161b */
[----:B------:R-:W-:Y:S02]  /*12a0*/  LOP3.LUT R19, R19, 0x3c, RZ, 0xc0, !PT ;  /* 0x0000003c13137812 */ /* 0x000fe400078ec0ff */
[----:B------:R-:W-:Y:S02]  /*12b0*/  SHF.R.U32.HI R57, RZ, 0x4, R26 ;  /* 0x00000004ff397819 */ /* 0x000fe4000001161a */
[----:B------:R-:W-:Y:S01]  /*12c0*/  IADD3 R23, PT, PT, R23, UR6, RZ ;  /* 0x0000000617177c10 */ /* 0x000fe2000fffe0ff */
[----:B------:R-:W-:Y:S01]  /*12d0*/  VIADD R19, R19, UR6 ;  /* 0x0000000613137c36 */ /* 0x000fe20008000000 */
[C---:B------:R-:W-:Y:S01]  /*12e0*/  LEA R22, R7.reuse, R58, 0x5 ;  /* 0x0000003a07167211 */ /* 0x040fe200078e28ff */
[----:B--2---:R0:W-:Y:S02]  /*12f0*/  STS.128 [R20], R12 ;  /* 0x0000000c14007388 */ /* 0x0041e40000000c00 */
[----:B0-----:R-:W-:Y:S01]  /*1300*/  LEA R20, R7, R57, 0x5 ;  /* 0x0000003907147211 */ /* 0x001fe200078e28ff */
[----:B------:R-:W-:-:S04]  /*1310*/  IMAD.WIDE R12, R21, 0x4, R16 ;  /* 0x00000004150c7825 */ /* 0x000fc800078e0210 */
[----:B------:R-:W-:Y:S02]  /*1320*/  IMAD R21, R22, UR7, R23 ;  /* 0x0000000716157c24 */ /* 0x000fe4000f8e0217 */
[----:B------:R-:W-:Y:S01]  /*1330*/  IMAD R19, R20, UR7, R19 ;  /* 0x0000000714137c24 */ /* 0x000fe2000f8e0213 */
[----:B------:R-:W2:Y:S01]  /*1340*/  LDG.E.128.CONSTANT R12, desc[UR10][R12.64] ;  /* 0x0000000a0c0c7981 */ /* 0x000ea2000c1e9d00 */
[----:B------:R-:W-:Y:S02]  /*1350*/  IMAD.SHL.U32 R22, R18, 0x10, RZ ;  /* 0x0000001012167824 */ /* 0x000fe400078e00ff */
[----:B------:R-:W-:-:S03]  /*1360*/  IMAD.WIDE R18, R19, 0x4, R16 ;  /* 0x0000000413127825 */ /* 0x000fc600078e0210 */
[----:B------:R-:W-:Y:S01]  /*1370*/  LOP3.LUT R22, R22, 0xf0, RZ, 0xc0, !PT ;  /* 0x000000f016167812 */ /* 0x000fe200078ec0ff */
[----:B------:R-:W-:Y:S02]  /*1380*/  IMAD.WIDE R20, R21, 0x4, R16 ;  /* 0x0000000415147825 */ /* 0x000fe400078e0210 */
[----:B------:R-:W3:Y:S01]  /*1390*/  LDG.E.128.CONSTANT R16, desc[UR10][R18.64] ;  /* 0x0000000a12107981 */ /* 0x000ee2000c1e9d00 */
[----:B------:R-:W-:-:S03]  /*13a0*/  LEA R59, R59, R22, 0x8 ;  /* 0x000000163b3b7211 */ /* 0x000fc600078e40ff */
[----:B------:R-:W4:Y:S01]  /*13b0*/  LDG.E.128.CONSTANT R20, desc[UR10][R20.64] ;  /* 0x0000000a14147981 */ /* 0x000f22000c1e9d00 */
[----:B------:R-:W-:Y:S01]  /*13c0*/  IMAD.SHL.U32 R60, R27, 0x10, RZ ;  /* 0x000000101b3c7824 */ /* 0x000fe200078e00ff */
[----:B------:R-:W-:-:S04]  /*13d0*/  SHF.L.U32 R26, R26, 0x4, RZ ;  /* 0x000000041a1a7819 */ /* 0x000fc800000006ff */
[----:B------:R-:W-:Y:S02]  /*13e0*/  LOP3.LUT R26, R26, 0xf0, RZ, 0xc0, !PT ;  /* 0x000000f01a1a7812 */ /* 0x000fe400078ec0ff */
[----:B------:R-:W-:Y:S02]  /*13f0*/  LOP3.LUT R61, R60, 0xf0, RZ, 0xc0, !PT ;  /* 0x000000f03c3d7812 */ /* 0x000fe400078ec0ff */
[----:B------:R-:W-:Y:S02]  /*1400*/  LEA R26, R57, R26, 0x8 ;  /* 0x0000001a391a7211 */ /* 0x000fe400078e40ff */
[----:B------:R-:W-:Y:S02]  /*1410*/  LEA R58, R58, R61, 0x8 ;  /* 0x0000003d3a3a7211 */ /* 0x000fe400078e40ff */
[C---:B------:R-:W-:Y:S02]  /*1420*/  IADD3 R59, PT, PT, R25.reuse, R59, RZ ;  /* 0x0000003b193b7210 */ /* 0x040fe40007ffe0ff */
[C---:B------:R-:W-:Y:S01]  /*1430*/  IADD3 R57, PT, PT, R25.reuse, R26, RZ ;  /* 0x0000001a19397210 */ /* 0x040fe20007ffe0ff */
[----:B------:R-:W-:Y:S01]  /*1440*/  IMAD.IADD R58, R25, 0x1, R58 ;  /* 0x00000001193a7824 */ /* 0x000fe200078e023a */
[----:B------:R-:W-:-:S04]  /*1450*/  IADD3 R26, PT, PT, R3, R27, RZ ;  /* 0x0000001b031a7210 */ /* 0x000fc80007ffe0ff */
[----:B------:R-:W-:Y:S01]  /*1460*/  ISETP.GE.U32.AND P0, PT, R26, 0x200, PT ;  /* 0x000002001a00780c */ /* 0x000fe20003f06070 */
[----:B--2---:R0:W-:Y:S04]  /*1470*/  STS.128 [R59], R12 ;  /* 0x0000000c3b007388 */ /* 0x0041e80000000c00 */
[----:B---3--:R0:W-:Y:S04]  /*1480*/  STS.128 [R57], R16 ;  /* 0x0000001039007388 */ /* 0x0081e80000000c00 */
[----:B----4-:R0:W-:Y:S04]  /*1490*/  STS.128 [R58], R20 ;  /* 0x000000143a007388 */ /* 0x0101e80000000c00 */
[----:B------:R-:W-:Y:S05]  /*14a0*/  @!P0 BRA `(.L_x_582) ;  /* 0xfffffffc00108947 */ /* 0x000fea000383ffff */
.L_x_574:
[----:B0-----:R-:W-:Y:S05]  /*14b0*/  BSYNC.RECONVERGENT B0 ;  /* 0x0000000000007941 */ /* 0x001fea0003800200 */
.L_x_573:
[----:B------:R-:W0:Y:S08]  /*14c0*/  S2UR UR7, SR_CgaCtaId ;  /* 0x00000000000779c3 */ /* 0x000e300000008800 */
[----:B------:R-:W-:Y:S06]  /*14d0*/  BAR.SYNC.DEFER_BLOCKING 0x0 ;  /* 0x0000000000007b1d */ /* 0x000fec0000010000 */
[----:B------:R-:W-:-:S02]  /*14e0*/  UMOV UR4, 0x400 ;  /* 0x0000040000047882 */ /* 0x000fc40000000000 */
[----:B------:R-:W-:Y:S02]  /*14f0*/  UIADD3 UR9, UPT, UPT, UR4, 0x2000, URZ ;  /* 0x0000200004097890 */ /* 0x000fe4000fffe0ff */
[----:B0-----:R-:W-:Y:S02]  /*1500*/  ULEA UR8, UR7, UR4, 0x18 ;  /* 0x0000000407087291 */ /* 0x001fe4000f8ec0ff */
[----:B------:R-:W-:Y:S01]  /*1510*/  ULEA UR9, UR7, UR9, 0x18 ;  /* 0x0000000907097291 */ /* 0x000fe2000f8ec0ff */
[----:B------:R-:W-:-:S11]  /*1520*/  UMOV UR4, URZ ;  /* 0x000000ff00047c82 */ /* 0x000fd60008000000 */
.L_x_583:
[----:B------:R-:W-:Y:S02]  /*1530*/  USHF.L.U32 UR7, UR4, 0x6, URZ ;  /* 0x0000000604077899 */ /* 0x000fe400080006ff */
[----:B------:R-:W-:-:S04]  /*1540*/  UIADD3 UR4, UPT, UPT, UR4, 0x4, URZ ;  /* 0x0000000404047890 */ /* 0x000fc8000fffe0ff */
[----:B------:R-:W-:Y:S01]  /*1550*/  LEA R57, R0, UR7, 0x3 ;  /* 0x0000000700397c11 */ /* 0x000fe2000f8e18ff */
[----:B------:R-:W-:Y:S01]  /*1560*/  UISETP.NE.AND UP0, UPT, UR4, 0x20, UPT ;  /* 0x000000200400788c */ /* 0x000fe2000bf05270 */
[----:B------:R-:W-:Y:S02]  /*1570*/  LEA R58, R2, UR7, 0x2 ;  /* 0x00000007023a7c11 */ /* 0x000fe4000f8e10ff */
[----:B------:R-:W-:Y:S02]  /*1580*/  LEA R57, R57, UR8, 0x2 ;  /* 0x0000000839397c11 */ /* 0x000fe4000f8e10ff */
[----:B------:R-:W-:-:S03]  /*1590*/  LEA R58, R58, UR9, 0x2 ;  /* 0x000000093a3a7c11 */ /* 0x000fc6000f8e10ff */
[----:B-12---:R-:W-:Y:S04]  /*15a0*/  LDS.128 R20, [R57] ;  /* 0x0000000039147984 */ /* 0x006fe80000000c00 */
[----:B---34-:R-:W0:Y:S04]  /*15b0*/  LDS.128 R16, [R58] ;  /* 0x000000003a107984 */ /* 0x018e280000000c00 */
        /* <DEDUP_REMOVED lines=148> */
.L_x_572:
        /* <DEDUP_REMOVED lines=19> */
[----:B-1----:R-:W-:-:S11]  /*2030*/  LEA R2, P2, R6, UR4, 0x2 ;  /* 0x0000000406027c11 */ /* 0x002fd6000f8410ff */
[----:B------:R-:W0:Y:S01]  /*2040*/  @!P4 LDC R17, c[0x0][0x3a8] ;  /* 0x0000ea00ff11cb82 */ /* 0x000e220000000800 */
[----:B--2---:R-:W-:Y:S01]  /*2050*/  @P1 FMUL R7, R3, R12 ;  /* 0x0000000c03071220 */ /* 0x004fe20000400000 */
[----:B------:R-:W-:-:S03]  /*2060*/  LEA.HI.X R3, R6, UR5, R15, 0x2, P2 ;  /* 0x0000000506037c11 */ /* 0x000fc600090f140f */
[----:B---3--:R-:W-:-:S05]  /*2070*/  @P1 FFMA R7, R34, R14, R7 ;  /* 0x0000000e22071223 */ /* 0x008fca0000000007 */
        /* <DEDUP_REMOVED lines=279> */
.L_x_586:
[----:B------:R-:W-:Y:S05]  /*31f0*/  BSYNC.RECONVERGENT B0 ;  /* 0x0000000000007941 */ /* 0x000fea0003800200 */
.L_x_585:
        /* <DEDUP_REMOVED lines=9> */
.L_x_587:
        /* <DEDUP_REMOVED lines=15> */
.L_x_867:


//--------------------- .text._Z20sgemm_vectorize_smemILi64ELi64ELi32ELi4ELi8EEvPKfS1_Pfiiiff --------------------------
	.section	.text._Z20sgemm_vectorize_smemILi64ELi64ELi32ELi4ELi8EEvPKfS1_Pfiiiff,"ax",@progbits
	.align	128
        .global         _Z20sgemm_vectorize_smemILi64ELi64ELi32ELi4ELi8EEvPKfS1_Pfiiiff
        .type           _Z20sgemm_vectorize_smemILi64ELi64ELi32ELi4ELi8EEvPKfS1_Pfiiiff,@function
        .size           _Z20sgemm_vectorize_smemILi64ELi64ELi32ELi4ELi8EEvPKfS1_Pfiiiff,(.L_x_868 - _Z20sgemm_vectorize_smemILi64ELi64ELi32ELi4ELi8EEvPKfS1_Pfiiiff)
        .other          _Z20sgemm_vectorize_smemILi64ELi64ELi32ELi4ELi8EEvPKfS1_Pfiiiff,@"STO_CUDA_ENTRY STV_DEFAULT"
_Z20sgemm_vectorize_smemILi64ELi64ELi32ELi4ELi8EEvPKfS1_Pfiiiff:
.text._Z20sgemm_vectorize_smemILi64ELi64ELi32ELi4ELi8EEvPKfS1_Pfiiiff:
        /* <DEDUP_REMOVED lines=18> */
[----:B------:R-:W5:Y:S01]  /*0120*/  S2UR UR6, SR_CTAID.X ;  /* 0x00000000000679c3 */ /* 0x000f620000002500 */
[----:B0-----:R-:W-:Y:S01]  /*0130*/  UISETP.GE.AND UP0, UPT, UR7, -0x1e, UPT ;  /* 0xffffffe20700788c */ /* 0x001fe2000bf06270 */
[----:B------:R-:W-:-:S02]  /*0140*/  MOV R55, RZ ;  /* 0x000000ff00377202 */ /* 0x000fc40000000f00 */
[----:B------:R-:W-:Y:S01]  /*0150*/  CS2R R42, SRZ ;  /* 0x00000000002a7805 */ /* 0x000fe2000001ff00 */
[----:B------:R-:W-:Y:S01]  /*0160*/  IMAD.MOV.U32 R8, RZ, RZ, RZ ;  /* 0x000000ffff087224 */ /* 0x000fe200078e00ff */
[----:B------:R-:W-:Y:S02]  /*0170*/  CS2R R48, SRZ ;  /* 0x0000000000307805 */ /* 0x000fe4000001ff00 */
[----:B------:R-:W-:Y:S02]  /*0180*/  CS2R R38, SRZ ;  /* 0x0000000000267805 */ /* 0x000fe4000001ff00 */
[----:B------:R-:W-:Y:S02]  /*0190*/  CS2R R52, SRZ ;  /* 0x0000000000347805 */ /* 0x000fe4000001ff00 */
        /* <DEDUP_REMOVED lines=10> */
[----:B------:R-:W-:Y:S01]  /*0240*/  IMAD.MOV R11, RZ, RZ, -R2 ;  /* 0x000000ffff0b7224 */ /* 0x000fe200078e0a02 */
[----:B------:R-:W-:Y:S02]  /*0250*/  MOV R32, RZ ;  /* 0x000000ff00207202 */ /* 0x000fe40000000f00 */
[----:B------:R-:W-:-:S04]  /*0260*/  IADD3 R7, PT, PT, R5, R2, RZ ;  /* 0x0000000205077210 */ /* 0x000fc80007ffe0ff */
[C---:B------:R-:W-:Y:S02]  /*0270*/  ISETP.GE.U32.AND P0, PT, R7.reuse, 0x200, PT ;  /* 0x000002000700780c */ /* 0x040fe40003f06070 */
[----:B------:R-:W-:Y:S02]  /*0280*/  VIMNMX.U32 R4, PT, PT, R7, 0x200, !PT ;  /* 0x0000020007047848 */ /* 0x000fe40007fe0000 */
[----:B------:R-:W-:Y:S01]  /*0290*/  SEL R6, RZ, 0x1, P0 ;  /* 0x00000001ff067807 */ /* 0x000fe20000000000 */
[----:B0-----:R-:W0:Y:S02]  /*02a0*/  MUFU.RCP R9, R9 ;  /* 0x0000000900097308 */ /* 0x001e240000001000 */
[----:B0-----:R-:W-:Y:S02]  /*02b0*/  IADD3 R16, PT, PT, R9, 0xffffffe, RZ ;  /* 0x0ffffffe09107810 */ /* 0x001fe40007ffe0ff */
[----:B------:R-:W-:-:S04]  /*02c0*/  IADD3 R9, PT, PT, R4, -R7, -R6 ;  /* 0x8000000704097210 */ /* 0x000fc80007ffe806 */
[----:B------:R0:W1:Y:S02]  /*02d0*/  F2I.FTZ.U32.TRUNC.NTZ R17, R16 ;  /* 0x0000001000117305 */ /* 0x000064000021f000 */
[----:B0-----:R-:W-:Y:S01]  /*02e0*/  MOV R16, RZ ;  /* 0x000000ff00107202 */ /* 0x001fe20000000f00 */
[----:B-1----:R-:W-:-:S04]  /*02f0*/  IMAD R11, R11, R17, RZ ;  /* 0x000000110b0b7224 */ /* 0x002fc800078e02ff */
[----:B------:R-:W-:-:S06]  /*0300*/  IMAD.HI.U32 R18, R17, R11, R16 ;  /* 0x0000000b11127227 */ /* 0x000fcc00078e0010 */
[----:B------:R-:W-:-:S05]  /*0310*/  IMAD.HI.U32 R17, R18, R9, RZ ;  /* 0x0000000912117227 */ /* 0x000fca00078e00ff */
[----:B------:R-:W-:-:S05]  /*0320*/  IADD3 R4, PT, PT, -R17, RZ, RZ ;  /* 0x000000ff11047210 */ /* 0x000fca0007ffe1ff */
[----:B------:R-:W-:-:S05]  /*0330*/  IMAD R9, R2, R4, R9 ;  /* 0x0000000402097224 */ /* 0x000fca00078e0209 */
[----:B------:R-:W-:-:S13]  /*0340*/  ISETP.GE.U32.AND P0, PT, R9, R2, PT ;  /* 0x000000020900720c */ /* 0x000fda0003f06070 */
[----:B------:R-:W-:Y:S01]  /*0350*/  @P0 IMAD.IADD R9, R9, 0x1, -R2 ;  /* 0x0000000109090824 */ /* 0x000fe200078e0a02 */
[----:B------:R-:W-:-:S04]  /*0360*/  @P0 IADD3 R17, PT, PT, R17, 0x1, RZ ;  /* 0x0000000111110810 */ /* 0x000fc80007ffe0ff */
[----:B------:R-:W-:Y:S02]  /*0370*/  ISETP.GE.U32.AND P1, PT, R9, R2, PT ;  /* 0x000000020900720c */ /* 0x000fe40003f26070 */
[----:B------:R-:W-:-:S04]  /*0380*/  IADD3 R9, PT, PT, R2, R7, RZ ;  /* 0x0000000702097210 */ /* 0x000fc80007ffe0ff */
[C---:B------:R-:W-:Y:S02]  /*0390*/  SHF.L.U32 R4, R9.reuse, 0x2, RZ ;  /* 0x0000000209047819 */ /* 0x040fe400000006ff */
[----:B------:R-:W-:Y:S02]  /*03a0*/  LEA.HI R16, R9, UR5, RZ, 0x1d ;  /* 0x0000000509107c11 */ /* 0x000fe4000f8fe8ff */
[----:B------:R-:W-:Y:S02]  /*03b0*/  LOP3.LUT R11, R4, 0x1c, RZ, 0xc0, !PT ;  /* 0x0000001c040b7812 */ /* 0x000fe400078ec0ff */
[----:B------:R-:W-:Y:S01]  /*03c0*/  MOV R4, RZ ;  /* 0x000000ff00047202 */ /* 0x000fe20000000f00 */
[----:B------:R-:W-:Y:S01]  /*03d0*/  @P1 VIADD R17, R17, 0x1 ;  /* 0x0000000111111836 */ /* 0x000fe20000000000 */
[----:B------:R-:W-:Y:S01]  /*03e0*/  @!P2 LOP3.LUT R17, RZ, R2, RZ, 0x33, !PT ;  /* 0x00000002ff11a212 */ /* 0x000fe200078e33ff */
[----:B------:R-:W-:-:S03]  /*03f0*/  IMAD R11, R16, UR7, R11 ;  /* 0x00000007100b7c24 */ /* 0x000fc6000f8e020b */
[----:B------:R-:W-:-:S07]  /*0400*/  IADD3 R6, PT, PT, R6, R17, RZ ;  /* 0x0000001106067210 */ /* 0x000fce0007ffe0ff */
.L_x_600:
[----:B------:R-:W-:Y:S01]  /*0410*/  ISETP.GT.U32.AND P0, PT, R5, 0x1ff, PT ;  /* 0x000001ff0500780c */ /* 0x000fe20003f04070 */
[----:B------:R-:W0:Y:S01]  /*0420*/  LDCU UR4, c[0x0][0x3a0] ;  /* 0x00007400ff0477ac */ /* 0x000e220008000800 */
[----:B------:R-:W-:Y:S11]  /*0430*/  BSSY.RECONVERGENT B0, `(.L_x_589) ;  /* 0x000010a000007945 */ /* 0x000ff60003800200 */
[----:B------:R-:W-:Y:S05]  /*0440*/  @P0 BRA `(.L_x_590) ;  /* 0x0000001000200947 */ /* 0x000fea0003800000 */
[----:B------:R-:W1:Y:S01]  /*0450*/  S2R R18, SR_CgaCtaId ;  /* 0x0000000000127919 */ /* 0x000e620000008800 */
[----:B------:R-:W-:Y:S01]  /*0460*/  VIADD R22, R6, 0x1 ;  /* 0x0000000106167836 */ /* 0x000fe20000000000 */
[----:B------:R-:W-:Y:S01]  /*0470*/  SHF.L.U32 R16, R5, 0x8, RZ ;  /* 0x0000000805107819 */ /* 0x000fe200000006ff */
[----:B------:R-:W-:Y:S01]  /*0480*/  BSSY.RECONVERGENT B1, `(.L_x_591) ;  /* 0x0000038000017945 */ /* 0x000fe20003800200 */
[----:B------:R-:W-:Y:S02]  /*0490*/  MOV R23, 0x400 ;  /* 0x0000040000177802 */ /* 0x000fe40000000f00 */
[----:B------:R-:W-:Y:S02]  /*04a0*/  LOP3.LUT R22, R22, 0x3, RZ, 0xc0, !PT ;  /* 0x0000000316167812 */ /* 0x000fe400078ec0ff */
[----:B------:R-:W-:Y:S02]  /*04b0*/  LOP3.LUT R16, R16, 0x700, RZ, 0xc0, !PT ;  /* 0x0000070010107812 */ /* 0x000fe400078ec0ff */
[----:B------:R-:W-:-:S02]  /*04c0*/  ISETP.NE.AND P1, PT, R22, RZ, PT ;  /* 0x000000ff1600720c */ /* 0x000fc40003f25270 */
[----:B------:R-:W-:Y:S02]  /*04d0*/  LEA.HI R16, R5, R16, RZ, 0x1d ;  /* 0x0000001005107211 */ /* 0x000fe400078fe8ff */
[----:B------:R-:W-:Y:S02]  /*04e0*/  MOV R54, R5 ;  /* 0x0000000500367202 */ /* 0x000fe40000000f00 */
[----:B-1----:R-:W-:-:S04]  /*04f0*/  LEA R23, R18, R23, 0x18 ;  /* 0x0000001712177211 */ /* 0x002fc800078ec0ff */
[----:B------:R-:W-:-:S03]  /*0500*/  LEA R25, R16, R23, 0x2 ;  /* 0x0000001710197211 */ /* 0x000fc600078e10ff */
[----:B------:R-:W-:Y:S05]  /*0510*/  @!P1 BRA `(.L_x_592) ;  /* 0x0000000000b89947 */ /* 0x000fea0003800000 */
[----:B------:R-:W1:Y:S01]  /*0520*/  LDC R24, c[0x0][0x3a0] ;  /* 0x0000e800ff187b82 */ /* 0x000e620000000800 */
[C---:B------:R-:W-:Y:S01]  /*0530*/  IMAD.SHL.U32 R16, R5.reuse, 0x4, RZ ;  /* 0x0000000405107824 */ /* 0x040fe200078e00ff */
[----:B------:R-:W-:-:S04]  /*0540*/  LEA.HI R18, R5, UR5, RZ, 0x1d ;  /* 0x0000000505127c11 */ /* 0x000fc8000f8fe8ff */
[----:B------:R-:W-:Y:S02]  /*0550*/  LOP3.LUT R17, R16, 0x1c, RZ, 0xc0, !PT ;  /* 0x0000001c10117812 */ /* 0x000fe400078ec0ff */
[----:B------:R-:W2:Y:S03]  /*0560*/  LDC.64 R20, c[0x0][0x380] ;  /* 0x0000e000ff147b82 */ /* 0x000ea60000000a00 */
[----:B-1----:R-:W-:-:S05]  /*0570*/  IMAD R17, R18, R24, R17 ;  /* 0x0000001812117224 */ /* 0x002fca00078e0211 */
[----:B------:R-:W-:-:S05]  /*0580*/  LEA R17, R4, R17, 0x5 ;  /* 0x0000001104117211 */ /* 0x000fca00078e28ff */
[----:B--2---:R-:W-:-:S06]  /*0590*/  IMAD.WIDE R16, R17, 0x4, R20 ;  /* 0x0000000411107825 */ /* 0x004fcc00078e0214 */
[----:B------:R-:W2:Y:S01]  /*05a0*/  LDG.E.128.CONSTANT R16, desc[UR10][R16.64] ;  /* 0x0000000a10107981 */ /* 0x000ea2000c1e9d00 */
[----:B------:R-:W-:Y:S02]  /*05b0*/  ISETP.NE.AND P0, PT, R22, 0x1, PT ;  /* 0x000000011600780c */ /* 0x000fe40003f05270 */
[----:B------:R-:W-:Y:S02]  /*05c0*/  SHF.L.U32 R26, R7, 0x8, RZ ;  /* 0x00000008071a7819 */ /* 0x000fe400000006ff */
[----:B------:R-:W-:Y:S02]  /*05d0*/  MOV R54, R7 ;  /* 0x0000000700367202 */ /* 0x000fe40000000f00 */
[----:B------:R-:W-:-:S04]  /*05e0*/  LOP3.LUT R26, R26, 0x700, RZ, 0xc0, !PT ;  /* 0x000007001a1a7812 */ /* 0x000fc800078ec0ff */
        /* <DEDUP_REMOVED lines=33> */
.L_x_592:
[----:B0-----:R-:W-:Y:S05]  /*0800*/  BSYNC.RECONVERGENT B1 ;  /* 0x0000000000017941 */ /* 0x001fea0003800200 */
.L_x_591:
[----:B------:R-:W-:Y:S01]  /*0810*/  ISETP.GE.U32.AND P2, PT, R6, 0x3, PT ;  /* 0x000000030600780c */ /* 0x000fe20003f46070 */
[----:B------:R-:W-:-:S12]  /*0820*/  BSSY.RECONVERGENT B1, `(.L_x_593) ;  /* 0x0000050000017945 */ /* 0x000fd80003800200 */
[----:B------:R-:W-:Y:S05]  /*0830*/  @!P2 BRA `(.L_x_594) ;  /* 0x000000040038a947 */ /* 0x000fea0003800000 */
[----:B-123--:R-:W0:Y:S01]  /*0840*/  S2R R17, SR_CgaCtaId ;  /* 0x0000000000117919 */ /* 0x00ee220000008800 */
[----:B------:R-:W-:Y:S01]  /*0850*/  IMAD.SHL.U32 R30, R54, 0x4, RZ ;  /* 0x00000004361e7824 */ /* 0x000fe200078e00ff */
[CC--:B------:R-:W-:Y:S01]  /*0860*/  IADD3 R31, PT, PT, R2.reuse, R54.reuse, RZ ;  /* 0x00000036021f7210 */ /* 0x0c0fe20007ffe0ff */
[C---:B------:R-:W-:Y:S01]  /*0870*/  IMAD R29, R2.reuse, 0x3, R54 ;  /* 0x00000003021d7824 */ /* 0x040fe200078e0236 */
[----:B------:R-:W-:Y:S01]  /*0880*/  MOV R28, 0x400 ;  /* 0x00000400001c7802 */ /* 0x000fe20000000f00 */
[C---:B------:R-:W-:Y:S01]  /*0890*/  IMAD R65, R2.reuse, 0xc, R30 ;  /* 0x0000000c02417824 */ /* 0x040fe200078e021e */
[C---:B------:R-:W-:Y:S01]  /*08a0*/  LEA R67, R2.reuse, R54, 0x1 ;  /* 0x0000003602437211 */ /* 0x040fe200078e08ff */
[----:B------:R-:W-:Y:S01]  /*08b0*/  IMAD.SHL.U32 R63, R31, 0x4, RZ ;  /* 0x000000041f3f7824 */ /* 0x000fe200078e00ff */
[----:B------:R-:W-:Y:S02]  /*08c0*/  LEA R69, R2, R30, 0x3 ;  /* 0x0000001e02457211 */ /* 0x000fe400078e18ff */
[----:B0-----:R-:W-:-:S07]  /*08d0*/  LEA R28, R17, R28, 0x18 ;  /* 0x0000001c111c7211 */ /* 0x001fce00078ec0ff */
.L_x_595:
        /* <DEDUP_REMOVED lines=9> */
[----:B------:R-:W-:Y:S02]  /*0970*/  LEA.HI R16, R31, UR5, RZ, 0x1d ;  /* 0x000000051f107c11 */ /* 0x000fe4000f8fe8ff */
[----:B------:R-:W-:-:S04]  /*0980*/  LEA.HI R17, R54, R17, RZ, 0x1d ;  /* 0x0000001136117211 */ /* 0x000fc800078fe8ff */
[----:B------:R-:W-:Y:S02]  /*0990*/  LEA R26, R17, R28, 0x2 ;  /* 0x0000001c111a7211 */ /* 0x000fe400078e10ff */
[----:B------:R-:W-:-:S05]  /*09a0*/  LOP3.LUT R17, R63, 0x1c, RZ, 0xc0, !PT ;  /* 0x0000001c3f117812 */ /* 0x000fca00078ec0ff */
[----:B------:R-:W-:Y:S01]  /*09b0*/  IMAD R17, R4, 0x20, R17 ;  /* 0x0000002004117824 */ /* 0x000fe200078e0211 */
[----:B------:R-:W-:-:S03]  /*09c0*/  SHF.L.U32 R27, R63, 0x6, RZ ;  /* 0x000000063f1b7819 */ /* 0x000fc600000006ff */
[----:B------:R-:W-:-:S04]  /*09d0*/  IMAD R17, R16, UR4, R17 ;  /* 0x0000000410117c24 */ /* 0x000fc8000f8e0211 */
[----:B------:R-:W-:-:S06]  /*09e0*/  IMAD.WIDE R16, R17, 0x4, R24 ;  /* 0x0000000411107825 */ /* 0x000fcc00078e0218 */
[----:B------:R-:W3:Y:S04]  /*09f0*/  LDG.E.128.CONSTANT R16, desc[UR10][R16.64] ;  /* 0x0000000a10107981 */ /* 0x000ee8000c1e9d00 */
[----:B--2---:R0:W-:Y:S02]  /*0a00*/  STS [R26], R20 ;  /* 0x000000141a007388 */ /* 0x0041e40000000800 */
[----:B0-----:R-:W-:-:S04]  /*0a10*/  LOP3.LUT R20, R27, 0x700, RZ, 0xc0, !PT ;  /* 0x000007001b147812 */ /* 0x001fc800078ec0ff */
[----:B------:R-:W-:-:S04]  /*0a20*/  LEA.HI R27, R31, R20, RZ, 0x1d ;  /* 0x000000141f1b7211 */ /* 0x000fc800078fe8ff */
[----:B------:R-:W-:Y:S02]  /*0a30*/  LEA R56, R27, R28, 0x2 ;  /* 0x0000001c1b387211 */ /* 0x000fe400078e10ff */
[----:B------:R-:W-:Y:S02]  /*0a40*/  LOP3.LUT R27, R69, 0x1c, RZ, 0xc0, !PT ;  /* 0x0000001c451b7812 */ /* 0x000fe400078ec0ff */
[----:B------:R-:W-:Y:S02]  /*0a50*/  LEA.HI R20, R67, UR5, RZ, 0x1d ;  /* 0x0000000543147c11 */ /* 0x000fe4000f8fe8ff */
[----:B------:R-:W-:Y:S01]  /*0a60*/  LEA R27, R4, R27, 0x5 ;  /* 0x0000001b041b7211 */ /* 0x000fe200078e28ff */
[----:B------:R0:W-:Y:S04]  /*0a70*/  STS [R26+0x100], R21 ;  /* 0x000100151a007388 */ /* 0x0001e80000000800 */
[----:B------:R-:W-:Y:S01]  /*0a80*/  STS [R26+0x200], R22 ;  /* 0x000200161a007388 */ /* 0x000fe20000000800 */
[----:B0-----:R-:W-:Y:S01]  /*0a90*/  IMAD R21, R20, UR4, R27 ;  /* 0x0000000414157c24 */ /* 0x001fe2000f8e021b */
[----:B------:R-:W-:-:S02]  /*0aa0*/  LOP3.LUT R27, R65, 0x1c, RZ, 0xc0, !PT ;  /* 0x0000001c411b7812 */ /* 0x000fc400078ec0ff */
[----:B------:R0:W-:Y:S03]  /*0ab0*/  STS [R26+0x300], R23 ;  /* 0x000300171a007388 */ /* 0x0001e60000000800 */
[----:B------:R-:W-:Y:S01]  /*0ac0*/  IMAD R27, R4, 0x20, R27 ;  /* 0x00000020041b7824 */ /* 0x000fe200078e021b */
[----:B0-----:R-:W-:Y:S01]  /*0ad0*/  LEA.HI R26, R29, UR5, RZ, 0x1d ;  /* 0x000000051d1a7c11 */ /* 0x001fe2000f8fe8ff */
[----:B------:R-:W-:-:S04]  /*0ae0*/  IMAD.WIDE R20, R21, 0x4, R24 ;  /* 0x0000000415147825 */ /* 0x000fc800078e0218 */
[----:B------:R-:W-:Y:S02]  /*0af0*/  IMAD R27, R26, UR4, R27 ;  /* 0x000000041a1b7c24 */ /* 0x000fe4000f8e021b */
[----:B------:R-:W2:Y:S02]  /*0b00*/  LDG.E.128.CONSTANT R20, desc[UR10][R20.64] ;  /* 0x0000000a14147981 */ /* 0x000ea4000c1e9d00 */
[----:B------:R-:W-:-:S06]  /*0b10*/  IMAD.WIDE R24, R27, 0x4, R24 ;  /* 0x000000041b187825 */ /* 0x000fcc00078e0218 */
[----:B------:R-:W4:Y:S04]  /*0b20*/  LDG.E.128.CONSTANT R24, desc[UR10][R24.64] ;  /* 0x0000000a18187981 */ /* 0x000f28000c1e9d00 */
[----:B---3--:R0:W-:Y:S02]  /*0b30*/  STS [R56], R16 ;  /* 0x0000001038007388 */ /* 0x0081e40000000800 */
[----:B0-----:R-:W-:Y:S02]  /*0b40*/  SHF.L.U32 R16, R69, 0x6, RZ ;  /* 0x0000000645107819 */ /* 0x001fe400000006ff */
[----:B------:R0:W-:Y:S02]  /*0b50*/  STS [R56+0x100], R17 ;  /* 0x0001001138007388 */ /* 0x0001e40000000800 */
        /* <DEDUP_REMOVED lines=28> */
.L_x_594:
[----:B------:R-:W-:Y:S05]  /*0d20*/  BSYNC.RECONVERGENT B1 ;  /* 0x0000000000017941 */ /* 0x000fea0003800200 */
.L_x_593:
[----:B------:R-:W-:Y:S01]  /*0d30*/  BSSY.RECONVERGENT B1, `(.L_x_596) ;  /* 0x0000038000017945 */ /* 0x000fe20003800200 */
[----:B------:R-:W-:-:S03]  /*0d40*/  IMAD.MOV.U32 R31, RZ, RZ, R5 ;  /* 0x000000ffff1f7224 */ /* 0x000fc600078e0005 */
[----:B------:R-:W-:Y:S05]  /*0d50*/  @!P1 BRA `(.L_x_597) ;  /* 0x0000000000d49947 */ /* 0x000fea0003800000 */
[----:B0-----:R-:W0:Y:S01]  /*0d60*/  LDC R22, c[0x0][0x39c] ;  /* 0x0000e700ff167b82 */ /* 0x001e220000000800 */
[----:B-123--:R-:W-:Y:S02]  /*0d70*/  SHF.L.U32 R16, R5, 0x2, RZ ;  /* 0x0000000205107819 */ /* 0x00efe400000006ff */
[----:B------:R-:W-:Y:S02]  /*0d80*/  SHF.R.U32.HI R26, RZ, 0x4, R5 ;  /* 0x00000004ff1a7819 */ /* 0x000fe40000011605 */
[----:B------:R-:W-:Y:S02]  /*0d90*/  LOP3.LUT R16, R16, 0x3c, RZ, 0xc0, !PT ;  /* 0x0000003c10107812 */ /* 0x000fe400078ec0ff */
[----:B------:R-:W-:Y:S01]  /*0da0*/  LEA R17, R4, R26, 0x5 ;  /* 0x0000001a04117211 */ /* 0x000fe200078e28ff */
[----:B------:R-:W1:Y:S01]  /*0db0*/  LDC.64 R20, c[0x0][0x388] ;  /* 0x0000e200ff147b82 */ /* 0x000e620000000a00 */
[----:B------:R-:W-:-:S05]  /*0dc0*/  IADD3 R16, PT, PT, R16, UR6, RZ ;  /* 0x0000000610107c10 */ /* 0x000fca000fffe0ff */
[----:B0-----:R-:W-:-:S04]  /*0dd0*/  IMAD R17, R17, R22, R16 ;  /* 0x0000001611117224 */ /* 0x001fc800078e0210 */
[----:B-1----:R-:W-:-:S06]  /*0de0*/  IMAD.WIDE R16, R17, 0x4, R20 ;  /* 0x0000000411107825 */ /* 0x002fcc00078e0214 */
[----:B------:R-:W2:Y:S01]  /*0df0*/  LDG.E.128.CONSTANT R16, desc[UR10][R16.64] ;  /* 0x0000000a10107981 */ /* 0x000ea2000c1e9d00 */
[----:B------:R-:W-:Y:S01]  /*0e00*/  IMAD.SHL.U32 R23, R5, 0x10, RZ ;  /* 0x0000001005177824 */ /* 0x000fe200078e00ff */
[----:B------:R-:W-:Y:S01]  /*0e10*/  MOV R24, 0x400 ;  /* 0x0000040000187802 */ /* 0x000fe20000000f00 */
[----:B------:R-:W0:Y:S01]  /*0e20*/  S2R R25, SR_CgaCtaId ;  /* 0x0000000000197919 */ /* 0x000e220000008800 */
[----:B------:R-:W-:Y:S02]  /*0e30*/  MOV R31, R7 ;  /* 0x00000007001f7202 */ /* 0x000fe40000000f00 */
[----:B------:R-:W-:Y:S02]  /*0e40*/  LOP3.LUT R23, R23, 0xf0, RZ, 0xc0, !PT ;  /* 0x000000f017177812 */ /* 0x000fe400078ec0ff */
[----:B------:R-:W-:Y:S02]  /*0e50*/  IADD3 R24, PT, PT, R24, 0x2000, RZ ;  /* 0x0000200018187810 */ /* 0x000fe40007ffe0ff */
[----:B------:R-:W-:-:S02]  /*0e60*/  LEA R23, R26, R23, 0x8 ;  /* 0x000000171a177211 */ /* 0x000fc400078e40ff */
[----:B0-----:R-:W-:Y:S01]  /*0e70*/  LEA R24, R25, R24, 0x18 ;  /* 0x0000001819187211 */ /* 0x001fe200078ec0ff */
[----:B------:R-:W-:-:S03]  /*0e80*/  VIADD R25, R6, 0x1 ;  /* 0x0000000106197836 */ /* 0x000fc60000000000 */
[----:B------:R-:W-:Y:S02]  /*0e90*/  IADD3 R23, PT, PT, R23, R24, RZ ;  /* 0x0000001817177210 */ /* 0x000fe40007ffe0ff */
        /* <DEDUP_REMOVED lines=8> */
[----:B------:R-:W-:Y:S01]  /*0f20*/  SHF.R.U32.HI R25, RZ, 0x4, R9 ;  /* 0x00000004ff197819 */ /* 0x000fe20000011609 */
[----:B------:R-:W-:Y:S01]  /*0f30*/  IMAD R17, R4, 0x20, R27 ;  /* 0x0000002004117824 */ /* 0x000fe200078e021b */
[----:B------:R-:W-:-:S03]  /*0f40*/  IADD3 R16, PT, PT, R16, UR6, RZ ;  /* 0x0000000610107c10 */ /* 0x000fc6000fffe0ff */
        /* <DEDUP_REMOVED lines=10> */
[----:B------:R-:W-:Y:S01]  /*0ff0*/  IMAD.SHL.U32 R26, R7, 0x10, RZ ;  /* 0x00000010071a7824 */ /* 0x000fe200078e00ff */
[----:B------:R-:W-:Y:S02]  /*1000*/  @P0 SHF.L.U32 R28, R9, 0x4, RZ ;  /* 0x00000004091c0819 */ /* 0x000fe400000006ff */
[----:B------:R-:W-:-:S02]  /*1010*/  MOV R31, R9 ;  /* 0x00000009001f7202 */ /* 0x000fc40000000f00 */
[----:B------:R-:W-:Y:S02]  /*1020*/  LOP3.LUT R26, R26, 0xf0, RZ, 0xc0, !PT ;  /* 0x000000f01a1a7812 */ /* 0x000fe400078ec0ff */
[----:B------:R-:W-:Y:S02]  /*1030*/  @P0 LOP3.LUT R28, R28, 0xf0, RZ, 0xc0, !PT ;  /* 0x000000f01c1c0812 */ /* 0x000fe400078ec0ff */
[----:B------:R-:W-:Y:S02]  /*1040*/  LEA R27, R27, R26, 0x8 ;  /* 0x0000001a1b1b7211 */ /* 0x000fe400078e40ff */
[----:B------:R-:W-:Y:S02]  /*1050*/  @P0 LEA R25, R25, R28, 0x8 ;  /* 0x0000001c19190211 */ /* 0x000fe400078e40ff */
[----:B------:R-:W-:Y:S01]  /*1060*/  @P0 IADD3 R31, PT, PT, R2, R9, RZ ;  /* 0x00000009021f0210 */ /* 0x000fe20007ffe0ff */
[C---:B------:R-:W-:Y:S01]  /*1070*/  IMAD.IADD R27, R24.reuse, 0x1, R27 ;  /* 0x00000001181b7824 */ /* 0x040fe200078e021b */
[----:B------:R-:W-:-:S04]  /*1080*/  @P0 IADD3 R25, PT, PT, R24, R25, RZ ;  /* 0x0000001918190210 */ /* 0x000fc80007ffe0ff */
[----:B--2---:R0:W-:Y:S04]  /*1090*/  STS.128 [R27], R16 ;  /* 0x000000101b007388 */ /* 0x0041e80000000c00 */
[----:B---3--:R0:W-:Y:S02]  /*10a0*/  @P0 STS.128 [R25], R20 ;  /* 0x0000001419000388 */ /* 0x0081e40000000c00 */
.L_x_597:
[----:B------:R-:W-:Y:S05]  /*10b0*/  BSYNC.RECONVERGENT B1 ;  /* 0x0000000000017941 */ /* 0x000fea0003800200 */
.L_x_596:
[----:B------:R-:W-:Y:S05]  /*10c0*/  @!P2 BRA `(.L_x_590) ;  /* 0x000000040000a947 */ /* 0x000fea0003800000 */
[----:B01234-:R-:W0:Y:S01]  /*10d0*/  S2R R17, SR_CgaCtaId ;  /* 0x0000000000117919 */ /* 0x01fe220000008800 */
[----:B------:R-:W-:-:S05]  /*10e0*/  MOV R16, 0x400 ;  /* 0x0000040000107802 */ /* 0x000fca0000000f00 */
[----:B------:R-:W-:-:S05]  /*10f0*/  VIADD R16, R16, 0x2000 ;  /* 0x0000200010107836 */ /* 0x000fca0000000000 */
[----:B0-----:R-:W-:-:S07]  /*1100*/  LEA R28, R17, R16, 0x18 ;  /* 0x00000010111c7211 */ /* 0x001fce00078ec0ff */
.L_x_598:
[----:B0-----:R-:W0:Y:S01]  /*1110*/  LDC.64 R20, c[0x0][0x388] ;  /* 0x0000e200ff147b82 */ /* 0x001e220000000a00 */
[----:B------:R-:W1:Y:S01]  /*1120*/  LDCU UR7, c[0x0][0x39c] ;  /* 0x00007380ff0777ac */ /* 0x000e620008000800 */
[----:B------:R-:W-:Y:S02]  /*1130*/  SHF.L.U32 R16, R31, 0x2, RZ ;  /* 0x000000021f107819 */ /* 0x000fe400000006ff */
[----:B------:R-:W-:Y:S02]  /*1140*/  SHF.R.U32.HI R25, RZ, 0x4, R31 ;  /* 0x00000004ff197819 */ /* 0x000fe4000001161f */
[----:B------:R-:W-:Y:S02]  /*1150*/  LOP3.LUT R16, R16, 0x3c, RZ, 0xc0, !PT ;  /* 0x0000003c10107812 */ /* 0x000fe400078ec0ff */
[----:B------:R-:W-:Y:S02]  /*1160*/  LEA R17, R4, R25, 0x5 ;  /* 0x0000001904117211 */ /* 0x000fe400078e28ff */
[----:B------:R-:W-:-:S05]  /*1170*/  IADD3 R16, PT, PT, R16, UR6, RZ ;  /* 0x0000000610107c10 */ /* 0x000fca000fffe0ff */
[----:B-1----:R-:W-:-:S04]  /*1180*/  IMAD R17, R17, UR7, R16 ;  /* 0x0000000711117c24 */ /* 0x002fc8000f8e0210 */
[----:B0-----:R-:W-:-:S06]  /*1190*/  IMAD.WIDE R16, R17, 0x4, R20 ;  /* 0x0000000411107825 */ /* 0x001fcc00078e0214 */
[----:B------:R-:W2:Y:S01]  /*11a0*/  LDG.E.128.CONSTANT R16, desc[UR10][R16.64] ;  /* 0x0000000a10107981 */ /* 0x000ea2000c1e9d00 */
[----:B------:R-:W-:Y:S01]  /*11b0*/  IADD3 R23, PT, PT, R2, R31, RZ ;  /* 0x0000001f02177210 */ /* 0x000fe20007ffe0ff */
[----:B------:R-:W-:-:S03]  /*11c0*/  IMAD.SHL.U32 R22, R31, 0x10, RZ ;  /* 0x000000101f167824 */ /* 0x000fc600078e00ff */
[----:B------:R-:W-:Y:S01]  /*11d0*/  SHF.L.U32 R24, R23, 0x2, RZ ;  /* 0x0000000217187819 */ /* 0x000fe200000006ff */
[--C-:B------:R-:W-:Y:S01]  /*11e0*/  IMAD.IADD R29, R2, 0x1, R23.reuse ;  /* 0x00000001021d7824 */ /* 0x100fe200078e0217 */
[----:B------:R-:W-:Y:S02]  /*11f0*/  LOP3.LUT R22, R22, 0xf0, RZ, 0xc0, !PT ;  /* 0x000000f016167812 */ /* 0x000fe400078ec0ff */
[----:B------:R-:W-:Y:S01]  /*1200*/  SHF.R.U32.HI R67, RZ, 0x4, R23 ;  /* 0x00000004ff437819 */ /* 0x000fe20000011617 */
[----:B------:R-:W-:Y:S01]  /*1210*/  IMAD.IADD R31, R2, 0x1, R29 ;  /* 0x00000001021f7824 */ /* 0x000fe200078e021d */
[----:B------:R-:W-:Y:S02]  /*1220*/  LOP3.LUT R24, R24, 0x3c, RZ, 0xc0, !PT ;  /* 0x0000003c18187812 */ /* 0x000fe400078ec0ff */
[----:B------:R-:W-:Y:S02]  /*1230*/  LEA R25, R25, R22, 0x8 ;  /* 0x0000001619197211 */ /* 0x000fe400078e40ff */
[----:B------:R-:W-:-:S02]  /*1240*/  LEA R27, R4, R67, 0x5 ;  /* 0x00000043041b7211 */ /* 0x000fc400078e28ff */
[----:B------:R-:W-:Y:S02]  /*1250*/  IADD3 R24, PT, PT, R24, UR6, RZ ;  /* 0x0000000618187c10 */ /* 0x000fe4000fffe0ff */
[----:B------:R-:W-:Y:S02]  /*1260*/  SHF.L.U32 R22, R29, 0x2, RZ ;  /* 0x000000021d167819 */ /* 0x000fe400000006ff */
[----:B------:R-:W-:Y:S01]  /*1270*/  SHF.L.U32 R26, R31, 0x2, RZ ;  /* 0x000000021f1a7819 */ /* 0x000fe200000006ff */
[----:B------:R-:W-:Y:S01]  /*1280*/  IMAD R27, R27, UR7, R24 ;  /* 0x000000071b1b7c24 */ /* 0x000fe2000f8e0218 */
[----:B------:R-:W-:Y:S02]  /*1290*/  IADD3 R25, PT, PT, R28, R25, RZ ;  /* 0x000000191c197210 */ /* 0x000fe40007ffe0ff */
[----:B------:R-:W-:Y:S02]  /*12a0*/  LOP3.LUT R22, R22, 0x3c, RZ, 0xc0, !PT ;  /* 0x0000003c16167812 */ /* 0x000fe400078ec0ff */
[----:B------:R-:W-:-:S02]  /*12b0*/  SHF.R.U32.HI R63, RZ, 0x4, R29 ;  /* 0x00000004ff3f7819 */ /* 0x000fc4000001161d */
[----:B------:R-:W-:Y:S01]  /*12c0*/  LOP3.LUT R24, R26, 0x3c, RZ, 0xc0, !PT ;  /* 0x0000003c1a187812 */ /* 0x000fe200078ec0ff */
[----:B------:R-:W-:Y:S01]  /*12d0*/  IMAD.WIDE R26, R27, 0x4, R20 ;  /* 0x000000041b1a7825 */ /* 0x000fe200078e0214 */
[----:B------:R-:W-:Y:S02]  /*12e0*/  SHF.R.U32.HI R65, RZ, 0x4, R31 ;  /* 0x00000004ff417819 */ /* 0x000fe4000001161f */
[----:B------:R-:W-:Y:S02]  /*12f0*/  IADD3 R22, PT, PT, R22, UR6, RZ ;  /* 0x0000000616167c10 */ /* 0x000fe4000fffe0ff */
[----:B------:R-:W-:Y:S02]  /*1300*/  IADD3 R24, PT, PT, R24, UR6, RZ ;  /* 0x0000000618187c10 */ /* 0x000fe4000fffe0ff */
[----:B------:R-:W-:Y:S02]  /*1310*/  LEA R69, R4, R65, 0x5 ;  /* 0x0000004104457211 */ /* 0x000fe400078e28ff */
[----:B------:R-:W-:-:S03]  /*1320*/  SHF.L.U32 R30, R23, 0x4, RZ ;  /* 0x00000004171e7819 */ /* 0x000fc600000006ff */
[----:B------:R-:W-:Y:S01]  /*1330*/  IMAD R69, R69, UR7, R24 ;  /* 0x0000000745457c24 */ /* 0x000fe2000f8e0218 */
[----:B--2---:R0:W-:Y:S02]  /*1340*/  STS.128 [R25], R16 ;  /* 0x0000001019007388 */ /* 0x0041e40000000c00 */
[----:B0-----:R-:W-:Y:S02]  /*1350*/  IMAD R25, R4, 0x20, R63 ;  /* 0x0000002004197824 */ /* 0x001fe400078e023f */
[----:B------:R-:W2:Y:S01]  /*1360*/  LDG.E.128.CONSTANT R16, desc[UR10][R26.64] ;  /* 0x0000000a1a107981 */ /* 0x000ea2000c1e9d00 */
[----:B------:R-:W-:Y:S01]  /*1370*/  LOP3.LUT R30, R30, 0xf0, RZ, 0xc0, !PT ;  /* 0x000000f01e1e7812 */ /* 0x000fe200078ec0ff */
[----:B------:R-:W-:Y:S01]  /*1380*/  IMAD R25, R25, UR7, R22 ;  /* 0x0000000719197c24 */ /* 0x000fe2000f8e0216 */
[----:B------:R-:W-:Y:S01]  /*1390*/  SHF.L.U32 R54, R31, 0x4, RZ ;  /* 0x000000041f367819 */ /* 0x000fe200000006ff */
[----:B------:R-:W-:Y:S01]  /*13a0*/  IMAD.SHL.U32 R29, R29, 0x10, RZ ;  /* 0x000000101d1d7824 */ /* 0x000fe200078e00ff */
[----:B------:R-:W-:Y:S01]  /*13b0*/  LEA R67, R67, R30, 0x8 ;  /* 0x0000001e43437211 */ /* 0x000fe200078e40ff */
[----:B------:R-:W-:-:S04]  /*13c0*/  IMAD.WIDE R22, R25, 0x4, R20 ;  /* 0x0000000419167825 */ /* 0x000fc800078e0214 */
[----:B------:R-:W-:Y:S02]  /*13d0*/  IMAD.WIDE R24, R69, 0x4, R20 ;  /* 0x0000000445187825 */ /* 0x000fe400078e0214 */
[----:B------:R-:W3:Y:S04]  /*13e0*/  LDG.E.128.CONSTANT R20, desc[UR10][R22.64] ;  /* 0x0000000a16147981 */ /* 0x000ee8000c1e9d00 */
[----:B------:R-:W4:Y:S01]  /*13f0*/  LDG.E.128.CONSTANT R24, desc[UR10][R24.64] ;  /* 0x0000000a18187981 */ /* 0x000f22000c1e9d00 */
[----:B------:R-:W-:Y:S02]  /*1400*/  LOP3.LUT R30, R29, 0xf0, RZ, 0xc0, !PT ;  /* 0x000000f01d1e7812 */ /* 0x000fe400078ec0ff */
[----:B------:R-:W-:Y:S02]  /*1410*/  LOP3.LUT R54, R54, 0xf0, RZ, 0xc0, !PT ;  /* 0x000000f036367812 */ /* 0x000fe400078ec0ff */
[----:B------:R-:W-:-:S02]  /*1420*/  LEA R63, R63, R30, 0x8 ;  /* 0x0000001e3f3f7211 */ /* 0x000fc400078e40ff */
        /* <DEDUP_REMOVED lines=10> */
.L_x_590:
[----:B0-----:R-:W-:Y:S05]  /*14d0*/  BSYNC.RECONVERGENT B0 ;  /* 0x0000000000007941 */ /* 0x001fea0003800200 */
.L_x_589:
[----:B------:R-:W0:Y:S08]  /*14e0*/  S2UR UR7, SR_CgaCtaId ;  /* 0x00000000000779c3 */ /* 0x000e300000008800 */
[----:B------:R-:W-:Y:S06]  /*14f0*/  BAR.SYNC.DEFER_BLOCKING 0x0 ;  /* 0x0000000000007b1d */ /* 0x000fec0000010000 */
[----:B------:R-:W-:-:S02]  /*1500*/  UMOV UR4, 0x400 ;  /* 0x0000040000047882 */ /* 0x000fc40000000000 */
[----:B------:R-:W-:Y:S02]  /*1510*/  UIADD3 UR9, UPT, UPT, UR4, 0x2000, URZ ;  /* 0x0000200004097890 */ /* 0x000fe4000fffe0ff */
[----:B0-----:R-:W-:Y:S02]  /*1520*/  ULEA UR8, UR7, UR4, 0x18 ;  /* 0x0000000407087291 */ /* 0x001fe4000f8ec0ff */
[----:B------:R-:W-:Y:S01]  /*1530*/  ULEA UR9, UR7, UR9, 0x18 ;  /* 0x0000000907097291 */ /* 0x000fe2000f8ec0ff */
[----:B------:R-:W-:-:S11]  /*1540*/  UMOV UR4, URZ ;  /* 0x000000ff00047c82 */ /* 0x000fd60008000000 */
.L_x_599:
[----:B------:R-:W-:Y:S02]  /*1550*/  USHF.L.U32 UR7, UR4, 0x6, URZ ;  /* 0x0000000604077899 */ /* 0x000fe400080006ff */
[----:B------:R-:W-:-:S04]  /*1560*/  UIADD3 UR4, UPT, UPT, UR4, 0x4, URZ ;  /* 0x0000000404047890 */ /* 0x000fc8000fffe0ff */
[----:B------:R-:W-:Y:S01]  /*1570*/  LEA R56, R0, UR7, 0x2 ;  /* 0x0000000700387c11 */ /* 0x000fe2000f8e10ff */
[----:B------:R-:W-:Y:S01]  /*1580*/  UISETP.NE.AND UP0, UPT, UR4, 0x20, UPT ;  /* 0x000000200400788c */ /* 0x000fe2000bf05270 */
[----:B------:R-:W-:Y:S02]  /*1590*/  LEA R54, R3, UR7, 0x3 ;  /* 0x0000000703367c11 */ /* 0x000fe4000f8e18ff */
[----:B------:R-:W-:Y:S02]  /*15a0*/  LEA R56, R56, UR8, 0x2 ;  /* 0x0000000838387c11 */ /* 0x000fe4000f8e10ff */
[----:B------:R-:W-:-:S03]  /*15b0*/  LEA R54, R54, UR9, 0x2 ;  /* 0x0000000936367c11 */ /* 0x000fc6000f8e10ff */
[----:B-1234-:R-:W-:Y:S04]  /*15c0*/  LDS.128 R16, [R56] ;  /* 0x0000000038107984 */ /* 0x01efe80000000c00 */
        /* <DEDUP_REMOVED lines=12> */
[CC--:B------:R-:W-:Y:S01]  /*1690*/  FFMA R48, R20.reuse, R18.reuse, R15 ;  /* 0x0000001214307223 */ /* 0x0c0fe2000000000f */
        /* <DEDUP_REMOVED lines=14> */
[C---:B------:R-:W-:Y:S01]  /*1780*/  FFMA R52, R18.reuse, R23, R12 ;  /* 0x0000001712347223 */ /* 0x040fe2000000000c */
[-C--:B------:R-:W-:Y:S01]  /*1790*/  FFMA R20, R19, R21.reuse, R14 ;  /* 0x0000001513147223 */ /* 0x080fe2000000000e */
[----:B------:R-:W0:Y:S01]  /*17a0*/  LDS.128 R24, [R56+0x100] ;  /* 0x0001000038187984 */ /* 0x000e220000000c00 */
[C---:B------:R-:W-:Y:S01]  /*17b0*/  FFMA R8, R17.reuse, R21, R8 ;  /* 0x0000001511087223 */ /* 0x040fe20000000008 */
[----:B------:R-:W-:Y:S01]  /*17c0*/  FFMA R10, R17, R23, R10 ;  /* 0x00000017110a7223 */ /* 0x000fe2000000000a */
[C---:B------:R-:W-:Y:S01]  /*17d0*/  FFMA R33, R18.reuse, R21, R33 ;  /* 0x0000001512217223 */ /* 0x040fe20000000021 */
[----:B------:R-:W1:Y:S01]  /*17e0*/  LDS.128 R12, [R54+0x110] ;  /* 0x00011000360c7984 */ /* 0x000e620000000c00 */
[-C--:B------:R-:W-:Y:S01]  /*17f0*/  FFMA R35, R18, R22.reuse, R35 ;  /* 0x0000001612237223 */ /* 0x080fe20000000023 */
[C---:B------:R-:W-:Y:S01]  /*1800*/  FFMA R37, R19.reuse, R22, R37 ;  /* 0x0000001613257223 */ /* 0x040fe20000000025 */
[----:B------:R-:W-:Y:S01]  /*1810*/  FFMA R32, R19, R23, R32 ;  /* 0x0000001713207223 */ /* 0x000fe20000000020 */
[C---:B0-----:R-:W-:Y:S01]  /*1820*/  FFMA R39, R24.reuse, R28, R39 ;  /* 0x0000001c18277223 */ /* 0x041fe20000000027 */
[C---:B------:R-:W-:Y:S01]  /*1830*/  FFMA R47, R24.reuse, R29, R47 ;  /* 0x0000001d182f7223 */ /* 0x040fe2000000002f */
[C---:B------:R-:W-:Y:S01]  /*1840*/  FFMA R53, R24.reuse, R30, R53 ;  /* 0x0000001e18357223 */ /* 0x040fe20000000035 */
[C---:B------:R-:W-:Y:S01]  /*1850*/  FFMA R57, R24.reuse, R31, R57 ;  /* 0x0000001f18397223 */ /* 0x040fe20000000039 */
[C---:B-1----:R-:W-:Y:S01]  /*1860*/  FFMA R62, R24.reuse, R12, R61 ;  /* 0x0000000c183e7223 */ /* 0x042fe2000000003d */
        /* <DEDUP_REMOVED lines=14> */
[C---:B------:R-:W-:Y:S01]  /*1950*/  FFMA R50, R27.reuse, R31, R50 ;  /* 0x0000001f1b327223 */ /* 0x040fe20000000032 */
[----:B------:R-:W-:Y:S01]  /*1960*/  FFMA R24, R24, R15, R16 ;  /* 0x0000000f18187223 */ /* 0x000fe20000000010 */
[-C--:B------:R-:W-:Y:S01]  /*1970*/  FFMA R46, R27, R13.reuse, R20 ;  /* 0x0000000d1b2e7223 */ /* 0x080fe20000000014 */
[----:B------:R-:W-:Y:S01]  /*1980*/  LDS.128 R16, [R56+0x200] ;  /* 0x0002000038107984 */ /* 0x000fe20000000c00 */
[C---:B------:R-:W-:Y:S01]  /*1990*/  FFMA R8, R25.reuse, R13, R8 ;  /* 0x0000000d19087223 */ /* 0x040fe20000000008 */
[C---:B------:R-:W-:Y:S01]  /*19a0*/  FFMA R49, R25.reuse, R14, R49 ;  /* 0x0000000e19317223 */ /* 0x040fe20000000031 */
[----:B------:R-:W-:Y:S01]  /*19b0*/  FFMA R10, R25, R15, R10 ;  /* 0x0000000f190a7223 */ /* 0x000fe2000000000a */
[----:B------:R-:W0:Y:S01]  /*19c0*/  LDS.128 R28, [R54+0x200] ;  /* 0x00020000361c7984 */ /* 0x000e220000000c00 */
[----:B------:R-:W-:Y:S01]  /*19d0*/  FFMA R63, R12, R26, R48 ;  /* 0x0000001a0c3f7223 */ /* 0x000fe20000000030 */
[C---:B------:R-:W-:Y:S01]  /*19e0*/  FFMA R33, R26.reuse, R13, R33 ;  /* 0x0000000d1a217223 */ /* 0x040fe20000000021 */
[CC--:B------:R-:W-:Y:S01]  /*19f0*/  FFMA R35, R26.reuse, R14.reuse, R35 ;  /* 0x0000000e1a237223 */ /* 0x0c0fe20000000023 */
[----:B------:R-:W1:Y:S01]  /*1a00*/  LDS.128 R20, [R54+0x210] ;  /* 0x0002100036147984 */ /* 0x000e620000000c00 */
[----:B------:R-:W-:Y:S01]  /*1a10*/  FFMA R52, R26, R15, R52 ;  /* 0x0000000f1a347223 */ /* 0x000fe20000000034 */
[----:B------:R-:W-:Y:S01]  /*1a20*/  FFMA R45, R12, R27, R45 ;  /* 0x0000001b0c2d7223 */ /* 0x000fe2000000002d */
        /* <DEDUP_REMOVED lines=25> */
[----:B------:R-:W-:Y:S01]  /*1bc0*/  FFMA R63, R20, R18, R63 ;  /* 0x00000012143f7223 */ /* 0x000fe2000000003f */
[C---:B------:R-:W-:Y:S01]  /*1bd0*/  FFMA R33, R18.reuse, R21, R33 ;  /* 0x0000001512217223 */ /* 0x040fe20000000021 */
[----:B------:R-:W1:Y:S01]  /*1be0*/  LDS.128 R28, [R54+0x310] ;  /* 0x00031000361c7984 */ /* 0x000e620000000c00 */
[-C--:B------:R-:W-:Y:S01]  /*1bf0*/  FFMA R35, R18, R22.reuse, R35 ;  /* 0x0000001612237223 */ /* 0x080fe20000000023 */
[----:B------:R-:W-:Y:S01]  /*1c00*/  FFMA R45, R20, R19, R45 ;  /* 0x00000013142d7223 */ /* 0x000fe2000000002d */
[C---:B------:R-:W-:Y:S01]  /*1c10*/  FFMA R8, R17.reuse, R21, R8 ;  /* 0x0000001511087223 */ /* 0x040fe20000000008 */
[CC--:B------:R-:W-:Y:S01]  /*1c20*/  FFMA R69, R17.reuse, R22.reuse, R49 ;  /* 0x0000001611457223 */ /* 0x0c0fe20000000031 */
[-C--:B------:R-:W-:Y:S01]  /*1c30*/  FFMA R10, R17, R23.reuse, R10 ;  /* 0x00000017110a7223 */ /* 0x080fe2000000000a */
        /* <DEDUP_REMOVED lines=46> */
.L_x_588:
        /* <DEDUP_REMOVED lines=13> */
[C---:B------:R-:W-:Y:S01]  /*1ff0*/  IADD3 R5, PT, PT, R9.reuse, 0x1, RZ ;  /* 0x0000000109057810 */ /* 0x040fe20007ffe0ff */
[----:B------:R-:W-:-:S03]  /*2000*/  VIADD R7, R9, 0x2 ;  /* 0x0000000209077836 */ /* 0x000fc60000000000 */
[----:B------:R-:W-:Y:S02]  /*2010*/  ISETP.GE.AND P3, PT, R5, UR9, PT ;  /* 0x0000000905007c0c */ /* 0x000fe4000bf66270 */
[----:B------:R-:W-:Y:S02]  /*2020*/  ISETP.GE.AND P0, PT, R7, UR9, PT ;  /* 0x0000000907007c0c */ /* 0x000fe4000bf06270 */
[C---:B------:R-:W-:Y:S02]  /*2030*/  IADD3 R5, P1, PT, R9.reuse, R6, RZ ;  /* 0x0000000609057210 */ /* 0x040fe40007f3e0ff */
[----:B------:R-:W-:Y:S02]  /*2040*/  IADD3 R7, PT, PT, R9, 0x3, RZ ;  /* 0x0000000309077810 */ /* 0x000fe40007ffe0ff */
[----:B------:R-:W-:Y:S02]  /*2050*/  P2R R21, PR, RZ, 0x8 ;  /* 0x00000008ff157803 */ /* 0x000fe40000000000 */
[----:B------:R-:W-:-:S02]  /*2060*/  ISETP.GE.OR P3, PT, R0, UR8, P3 ;  /* 0x0000000800007c0c */ /* 0x000fc40009f66670 */
[----:B------:R-:W-:-:S11]  /*2070*/  ISETP.GE.OR P4, PT, R0, UR8, P0 ;  /* 0x0000000800007c0c */ /* 0x000fd60008786670 */
[----:B------:R-:W0:Y:S08]  /*2080*/  @!P3 LDC R18, c[0x0][0x3a8] ;  /* 0x0000ea00ff12bb82 */ /* 0x000e300000000800 */
[----:B------:R-:W4:Y:S08]  /*2090*/  @!P4 LDC R23, c[0x0][0x3a8] ;  /* 0x0000ea00ff17cb82 */ /* 0x000f300000000800 */
[----:B------:R-:W4:Y:S08]  /*20a0*/  @!P3 LDC R19, c[0x0][0x3a4] ;  /* 0x0000e900ff13bb82 */ /* 0x000f300000000800 */
[----:B------:R-:W4:Y:S01]  /*20b0*/  @!P4 LDC R20, c[0x0][0x3a4] ;  /* 0x0000e900ff14cb82 */ /* 0x000f220000000800 */
[----:B--2---:R-:W-:Y:S01]  /*20c0*/  @P2 FMUL R4, R4, R11 ;  /* 0x0000000b04042220 */ /* 0x004fe20000400000 */
[----:B------:R-:W-:-:S03]  /*20d0*/  SHF.R.S32.HI R11, RZ, 0x1f, R9 ;  /* 0x0000001fff0b7819 */ /* 0x000fc60000011409 */
[----:B---3--:R-:W-:Y:S01]  /*20e0*/  @P2 FFMA R39, R39, R16, R4 ;  /* 0x0000001027272223 */ /* 0x008fe20000000004 */
[----:B------:R-:W-:Y:S02]  /*20f0*/  LEA.HI.X.SX32 R16, R6, R11, 0x1, P1 ;  /* 0x0000000b06107211 */ /* 0x000fe400008f0eff */
[----:B-1----:R-:W-:Y:S02]  /*2100*/  LEA R4, P5, R5, UR4, 0x2 ;  /* 0x0000000405047c11 */ /* 0x002fe4000f8a10ff */
        /* <DEDUP_REMOVED lines=8> */
[----:B-1----:R-:W-:-:S04]  /*2190*/  IADD3 R3, PT, PT, R9, 0x4, RZ ;  /* 0x0000000409037810 */ /* 0x002fc80007ffe0ff */
[----:B------:R-:W-:Y:S02]  /*21a0*/  ISETP.GE.AND P2, PT, R3, UR9, PT ;  /* 0x0000000903007c0c */ /* 0x000fe4000bf46270 */
[----:B------:R-:W-:Y:S01]  /*21b0*/  IADD3 R3, PT, PT, R9, 0x5, RZ ;  /* 0x0000000509037810 */ /* 0x000fe20007ffe0ff */
        /* <DEDUP_REMOVED lines=30> */
[----:B------:R-:W-:-:S05]  /*23a0*/  VIADD R24, R6, UR9 ;  /* 0x0000000906187c36 */ /* 0x000fca0008000000 */
[----:B------:R-:W-:Y:S02]  /*23b0*/  IADD3 R22, PT, PT, R24, UR9, RZ ;  /* 0x0000000918167c10 */ /* 0x000fe4000fffe0ff */
[----:B------:R-:W1:Y:S02]  /*23c0*/  @!P5 LDC R19, c[0x0][0x3a4] ;  /* 0x0000e900ff13db82 */ /* 0x000e640000000800 */
        /* <DEDUP_REMOVED lines=86> */
[----:B------:R-:W-:-:S03]  /*2930*/  IADD3 R4, PT, PT, R0, 0x2, RZ ;  /* 0x0000000200047810 */ /* 0x000fc60007ffe0ff */
[----:B--2---:R-:W-:-:S05]  /*2940*/  @!P6 FFMA R5, R10, R8, R5 ;  /* 0x000000080a05e223 */ /* 0x004fca0000000005 */
[----:B------:R0:W-:Y:S01]  /*2950*/  @!P6 STG.E desc[UR10][R16.64+0x1c], R5 ;  /* 0x00001c051000e986 */ /* 0x0001e2000c10190a */
[----:B------:R-:W-:-:S04]  /*2960*/  ISETP.NE.AND P6, PT, R23, RZ, PT ;  /* 0x000000ff1700720c */ /* 0x000fc80003fc5270 */
[----:B------:R-:W-:-:S13]  /*2970*/  ISETP.GE.OR P6, PT, R4, UR8, P6 ;  /* 0x0000000804007c0c */ /* 0x000fda000b7c6670 */
[----:B------:R-:W2:Y:S01]  /*2980*/  @!P6 LDC.64 R10, c[0x0][0x390] ;  /* 0x0000e400ff0aeb82 */ /* 0x000ea20000000a00 */
[----:B-1----:R-:W-:-:S07]  /*2990*/  @!P6 IADD3 R13, PT, PT, R9, R22, RZ ;  /* 0x00000016090de210 */ /* 0x002fce0007ffe0ff */
[----:B------:R-:W1:Y:S01]  /*29a0*/  @!P6 LDC R18, c[0x0][0x3a4] ;  /* 0x0000e900ff12eb82 */ /* 0x000e620000000800 */
[----:B--2---:R-:W-:-:S07]  /*29b0*/  @!P6 IMAD.WIDE R10, R13, 0x4, R10 ;  /* 0x000000040d0ae825 */ /* 0x004fce00078e020a */
[----:B------:R-:W2:Y:S01]  /*29c0*/  @!P6 LDC R13, c[0x0][0x3a8] ;  /* 0x0000ea00ff0deb82 */ /* 0x000ea20000000800 */
[----:B------:R-:W2:Y:S02]  /*29d0*/  @!P6 LDG.E R8, desc[UR10][R10.64] ;  /* 0x0000000a0a08e981 */ /* 0x000ea4000c1e1900 */
[----:B--2---:R-:W-:-:S04]  /*29e0*/  @!P6 FMUL R8, R8, R13 ;  /* 0x0000000d0808e220 */ /* 0x004fc80000400000 */
[----:B-1----:R-:W-:-:S05]  /*29f0*/  @!P6 FFMA R43, R43, R18, R8 ;  /* 0x000000122b2be223 */ /* 0x002fca0000000008 */
        /* <DEDUP_REMOVED lines=46> */
[----:B------:R-:W2:Y:S01]  /*2ce0*/  @!P6 LDC R5, c[0x0][0x3a8] ;  /* 0x0000ea00ff05eb82 */ /* 0x000ea20000000800 */
[----:B------:R-:W-:-:S07]  /*2cf0*/  IADD3 R0, PT, PT, R0, 0x3, RZ ;  /* 0x0000000300007810 */ /* 0x000fce0007ffe0ff */
[----:B------:R-:W1:Y:S01]  /*2d00*/  @!P6 LDC R11, c[0x0][0x3a4] ;  /* 0x0000e900ff0beb82 */ /* 0x000e620000000800 */
[----:B--2---:R-:W-:-:S04]  /*2d10*/  @!P6 FMUL R5, R4, R5 ;  /* 0x000000050405e220 */ /* 0x004fc80000400000 */
[----:B-1----:R-:W-:-:S05]  /*2d20*/  @!P6 FFMA R11, R12, R11, R5 ;  /* 0x0000000b0c0be223 */ /* 0x002fca0000000005 */
        /* <DEDUP_REMOVED lines=14> */
[----:B------:R-:W4:Y:S08]  /*2e10*/  @!P0 LDC R12, c[0x0][0x3a8] ;  /* 0x0000ea00ff0c8b82 */ /* 0x000f300000000800 */
[----:B------:R-:W1:Y:S08]  /*2e20*/  @!P0 LDC R13, c[0x0][0x3a4] ;  /* 0x0000e900ff0d8b82 */ /* 0x000e700000000800 */
        /* <DEDUP_REMOVED lines=9> */
[----:B-1----:R1:W5:Y:S01]  /*2ec0*/  @!P0 LDG.E R7, desc[UR10][R2.64+0x8] ;  /* 0x0000080a02078981 */ /* 0x002362000c1e1900 */
[----:B------:R-:W-:-:S03]  /*2ed0*/  ISETP.GE.OR P6, PT, R0, UR8, P6 ;  /* 0x0000000800007c0c */ /* 0x000fc6000b7c6670 */
[----:B------:R1:W5:Y:S04]  /*2ee0*/  @!P1 LDG.E R8, desc[UR10][R2.64+0xc] ;  /* 0x00000c0a02089981 */ /* 0x000368000c1e1900 */
[----:B------:R1:W5:Y:S01]  /*2ef0*/  @!P2 LDG.E R10, desc[UR10][R2.64+0x10] ;  /* 0x0000100a020aa981 */ /* 0x000362000c1e1900 */
[----:B--2---:R-:W2:Y:S03]  /*2f00*/  @!P1 LDC R9, c[0x0][0x3a8] ;  /* 0x0000ea00ff099b82 */ /* 0x004ea60000000800 */
[----:B------:R1:W5:Y:S04]  /*2f10*/  @!P3 LDG.E R11, desc[UR10][R2.64+0x14] ;  /* 0x0000140a020bb981 */ /* 0x000368000c1e1900 */
[----:B------:R-:W3:Y:S01]  /*2f20*/  @!P6 LDG.E R6, desc[UR10][R2.64+0x4] ;  /* 0x0000040a0206e981 */ /* 0x000ee2000c1e1900 */
[----:B------:R-:W3:Y:S08]  /*2f30*/  @!P6 LDC R5, c[0x0][0x3a8] ;  /* 0x0000ea00ff05eb82 */ /* 0x000ef00000000800 */
[----:B------:R-:W0:Y:S01]  /*2f40*/  @!P6 LDC R4, c[0x0][0x3a4] ;  /* 0x0000e900ff04eb82 */ /* 0x000e220000000800 */
[----:B------:R-:W-:Y:S01]  /*2f50*/  BSSY.RECONVERGENT B0, `(.L_x_601) ;  /* 0x000000a000007945 */ /* 0x000fe20003800200 */
[----:B------:R-:W-:Y:S01]  /*2f60*/  ISETP.GE.OR P5, PT, R0, UR8, P5 ;  /* 0x0000000800007c0c */ /* 0x000fe2000afa6670 */
[----:B---3--:R-:W-:-:S02]  /*2f70*/  @!P6 FMUL R5, R6, R5 ;  /* 0x000000050605e220 */ /* 0x008fc40000400000 */
[----:B012-4-:R-:W-:Y:S10]  /*2f80*/  @P4 BRA `(.L_x_602) ;  /* 0x0000000000184947 */ /* 0x017ff40003800000 */
[----:B------:R-:W2:Y:S01]  /*2f90*/  LDG.E R0, desc[UR10][R2.64+0x18] ;  /* 0x0000180a02007981 */ /* 0x000ea2000c1e1900 */
[----:B------:R-:W2:Y:S01]  /*2fa0*/  LDCU UR4, c[0x0][0x3a8] ;  /* 0x00007500ff0477ac */ /* 0x000ea20008000800 */
[----:B------:R-:W0:Y:S01]  /*2fb0*/  LDCU UR5, c[0x0][0x3a4] ;  /* 0x00007480ff0577ac */ /* 0x000e220008000800 */
[----:B--2---:R-:W-:-:S04]  /*2fc0*/  FMUL R0, R0, UR4 ;  /* 0x0000000400007c20 */ /* 0x004fc80008400000 */
[----:B0-----:R-:W-:-:S05]  /*2fd0*/  FFMA R37, R37, UR5, R0 ;  /* 0x0000000525257c23 */ /* 0x001fca0008000000 */
[----:B------:R0:W-:Y:S02]  /*2fe0*/  STG.E desc[UR10][R2.64+0x18], R37 ;  /* 0x0000182502007986 */ /* 0x0001e4000c10190a */
.L_x_602:
[----:B------:R-:W-:Y:S05]  /*2ff0*/  BSYNC.RECONVERGENT B0 ;  /* 0x0000000000007941 */ /* 0x000fea0003800200 */
.L_x_601:
        /* <DEDUP_REMOVED lines=22> */
.L_x_603:
        /* <DEDUP_REMOVED lines=10> */
.L_x_868:


//--------------------- .text._Z20sgemm_vectorize_smemILi64ELi64ELi32ELi4ELi4EEvPKfS1_Pfiiiff --------------------------
	.section	.text._Z20sgemm_vectorize_smemILi64ELi64ELi32ELi4ELi4EEvPKfS1_Pfiiiff,"ax",@progbits
	.align	128
        .global         _Z20sgemm_vectorize_smemILi64ELi64ELi32ELi4ELi4EEvPKfS1_Pfiiiff
        .type           _Z20sgemm_vectorize_smemILi64ELi64ELi32ELi4ELi4EEvPKfS1_Pfiiiff,@function
        .size           _Z20sgemm_vectorize_smemILi64ELi64ELi32ELi4ELi4EEvPKfS1_Pfiiiff,(.L_x_869 - _Z20sgemm_vectorize_smemILi64ELi64ELi32ELi4ELi4EEvPKfS1_Pfiiiff)
        .other          _Z20sgemm_vectorize_smemILi64ELi64ELi32ELi4ELi4EEvPKfS1_Pfiiiff,@"STO_CUDA_ENTRY STV_DEFAULT"
_Z20sgemm_vectorize_smemILi64ELi64ELi32ELi4ELi4EEvPKfS1_Pfiiiff:
.text._Z20sgemm_vectorize_smemILi64ELi64ELi32ELi4ELi4EEvPKfS1_Pfiiiff:
[----:B------:R-:W-:Y:S01]  /*0000*/  LDC R1, c[0x0][0x37c] ;  /* 0x0000df00ff017b82 */ /* 0x000fe20000000800 */
[----:B------:R-:W0:Y:S07]  /*0010*/  LDCU UR7, c[0x0][0x3a0] ;  /* 0x00007400ff0777ac */ /* 0x000e2e0008000800 */
[----:B------:R-:W1:Y:S01]  /*0020*/  S2UR UR5, SR_CTAID.Y ;  /* 0x00000000000579c3 */ /* 0x000e620000002600 */
[----:B------:R-:W2:Y:S01]  /*0030*/  S2R R0, SR_TID.Y ;  /* 0x0000000000007919 */ /* 0x000ea20000002200 */
[----:B------:R-:W-:Y:S01]  /*0040*/  CS2R R36, SRZ ;  /* 0x0000000000247805 */ /* 0x000fe2000001ff00 */
[----:B------:R-:W3:Y:S01]  /*0050*/  LDCU UR4, c[0x0][0x360] ;  /* 0x00006c00ff0477ac */ /* 0x000ee20008000800 */
[----:B------:R-:W-:Y:S01]  /*0060*/  IMAD.MOV.U32 R41, RZ, RZ, RZ ;  /* 0x000000ffff297224 */ /* 0x000fe200078e00ff */
[----:B------:R-:W4:Y:S01]  /*0070*/  S2R R3, SR_TID.X ;  /* 0x0000000000037919 */ /* 0x000f220000002100 */
[----:B------:R-:W-:Y:S01]  /*0080*/  CS2R R34, SRZ ;  /* 0x0000000000227805 */ /* 0x000fe2000001ff00 */
[----:B------:R-:W-:Y:S01]  /*0090*/  IMAD.MOV.U32 R39, RZ, RZ, RZ ;  /* 0x000000ffff277224 */ /* 0x000fe200078e00ff */
[----:B------:R-:W3:Y:S01]  /*00a0*/  LDC R43, c[0x0][0x364] ;  /* 0x0000d900ff2b7b82 */ /* 0x000ee20000000800 */
[----:B------:R-:W-:-:S02]  /*00b0*/  CS2R R32, SRZ ;  /* 0x0000000000207805 */ /* 0x000fc4000001ff00 */
[----:B------:R-:W-:Y:S02]  /*00c0*/  CS2R R30, SRZ ;  /* 0x00000000001e7805 */ /* 0x000fe4000001ff00 */
[----:B------:R-:W-:Y:S02]  /*00d0*/  CS2R R28, SRZ ;  /* 0x00000000001c7805 */ /* 0x000fe4000001ff00 */
[----:B------:R-:W-:Y:S02]  /*00e0*/  CS2R R26, SRZ ;  /* 0x00000000001a7805 */ /* 0x000fe4000001ff00 */
[----:B------:R-:W-:Y:S01]  /*00f0*/  CS2R R24, SRZ ;  /* 0x0000000000187805 */ /* 0x000fe2000001ff00 */
[----:B------:R-:W2:Y:S01]  /*0100*/  LDCU.64 UR10, c[0x0][0x358] ;  /* 0x00006b00ff0a77ac */ /* 0x000ea20008000a00 */
[----:B------:R-:W5:Y:S01]  /*0110*/  S2UR UR6, SR_CTAID.X ;  /* 0x00000000000679c3 */ /* 0x000f620000002500 */
[----:B0-----:R-:W-:Y:S02]  /*0120*/  UISETP.GE.AND UP0, UPT, UR7, -0x1e, UPT ;  /* 0xffffffe20700788c */ /* 0x001fe4000bf06270 */
[----:B-1----:R-:W-:Y:S01]  /*0130*/  USHF.L.U32 UR5, UR5, 0x6, URZ ;  /* 0x0000000605057899 */ /* 0x002fe200080006ff */
[----:B---3--:R-:W-:Y:S01]  /*0140*/  IMAD R43, R43, UR4, RZ ;  /* 0x000000042b2b7c24 */ /* 0x008fe2000f8e02ff */
[----:B-----5:R-:W-:-:S05]  /*0150*/  USHF.L.U32 UR6, UR6, 0x6, URZ ;  /* 0x0000000606067899 */ /* 0x020fca00080006ff */
[----:B--2-4-:R-:W-:Y:S07]  /*0160*/  BRA.U !UP0, `(.L_x_604) ;  /* 0x0000001508a47547 */ /* 0x014fee000b800000 */
[----:B------:R-:W0:Y:S01]  /*0170*/  I2F.U32.RP R6, R43 ;  /* 0x0000002b00067306 */ /* 0x000e220000209000 */
[----:B------:R-:W-:Y:S01]  /*0180*/  IMAD R38, R0, UR4, R3 ;  /* 0x0000000400267c24 */ /* 0x000fe2000f8e0203 */
[----:B------:R-:W-:Y:S01]  /*0190*/  ISETP.NE.U32.AND P2, PT, R43, RZ, PT ;  /* 0x000000ff2b00720c */ /* 0x000fe20003f45070 */
[--C-:B------:R-:W-:Y:S01]  /*01a0*/  IMAD.MOV R9, RZ, RZ, -R43.reuse ;  /* 0x000000ffff097224 */ /* 0x100fe200078e0a2b */
[----:B------:R-:W-:Y:S01]  /*01b0*/  MOV R36, RZ ;  /* 0x000000ff00247202 */ /* 0x000fe20000000f00 */
[----:B------:R-:W-:-:S05]  /*01c0*/  IMAD.IADD R2, R38, 0x1, R43 ;  /* 0x0000000126027824 */ /* 0x000fca00078e022b */
[C---:B------:R-:W-:Y:S02]  /*01d0*/  ISETP.GE.U32.AND P0, PT, R2.reuse, 0x200, PT ;  /* 0x000002000200780c */ /* 0x040fe40003f06070 */
[----:B------:R-:W-:Y:S02]  /*01e0*/  VIMNMX.U32 R7, PT, PT, R2, 0x200, !PT ;  /* 0x0000020002077848 */ /* 0x000fe40007fe0000 */
[----:B------:R-:W-:Y:S01]  /*01f0*/  SEL R8, RZ, 0x1, P0 ;  /* 0x00000001ff087807 */ /* 0x000fe20000000000 */
[----:B0-----:R-:W0:Y:S02]  /*0200*/  MUFU.RCP R6, R6 ;  /* 0x0000000600067308 */ /* 0x001e240000001000 */
[----:B0-----:R-:W-:-:S06]  /*0210*/  IADD3 R4, PT, PT, R6, 0xffffffe, RZ ;  /* 0x0ffffffe06047810 */ /* 0x001fcc0007ffe0ff */
[----:B------:R0:W1:Y:S02]  /*0220*/  F2I.FTZ.U32.TRUNC.NTZ R5, R4 ;  /* 0x0000000400057305 */ /* 0x000064000021f000 */
[----:B0-----:R-:W-:Y:S02]  /*0230*/  HFMA2 R4, -RZ, RZ, 0, 0 ;  /* 0x00000000ff047431 */ /* 0x001fe400000001ff */
[----:B-1----:R-:W-:-:S04]  /*0240*/  IMAD R9, R9, R5, RZ ;  /* 0x0000000509097224 */ /* 0x002fc800078e02ff */
[----:B------:R-:W-:Y:S01]  /*0250*/  IMAD.HI.U32 R5, R5, R9, R4 ;  /* 0x0000000905057227 */ /* 0x000fe200078e0004 */
[----:B------:R-:W-:-:S05]  /*0260*/  IADD3 R4, PT, PT, R7, -R2, -R8 ;  /* 0x8000000207047210 */ /* 0x000fca0007ffe808 */
[----:B------:R-:W-:-:S04]  /*0270*/  IMAD.HI.U32 R7, R5, R4, RZ ;  /* 0x0000000405077227 */ /* 0x000fc800078e00ff */
[----:B------:R-:W-:-:S04]  /*0280*/  IMAD.MOV R5, RZ, RZ, -R7 ;  /* 0x000000ffff057224 */ /* 0x000fc800078e0a07 */
[----:B------:R-:W-:-:S05]  /*0290*/  IMAD R4, R43, R5, R4 ;  /* 0x000000052b047224 */ /* 0x000fca00078e0204 */
[----:B------:R-:W-:-:S13]  /*02a0*/  ISETP.GE.U32.AND P0, PT, R4, R43, PT ;  /* 0x0000002b0400720c */ /* 0x000fda0003f06070 */
[----:B------:R-:W-:Y:S02]  /*02b0*/  @P0 IMAD.IADD R4, R4, 0x1, -R43 ;  /* 0x0000000104040824 */ /* 0x000fe400078e0a2b */
[----:B------:R-:W-:-:S03]  /*02c0*/  @P0 VIADD R7, R7, 0x1 ;  /* 0x0000000107070836 */ /* 0x000fc60000000000 */
[----:B------:R-:W-:Y:S02]  /*02d0*/  ISETP.GE.U32.AND P1, PT, R4, R43, PT ;  /* 0x0000002b0400720c */ /* 0x000fe40003f26070 */
[----:B------:R-:W-:-:S04]  /*02e0*/  IADD3 R4, PT, PT, R43, R2, RZ ;  /* 0x000000022b047210 */ /* 0x000fc80007ffe0ff */
[C---:B------:R-:W-:Y:S01]  /*02f0*/  LEA.HI R9, R4.reuse, UR5, RZ, 0x1d ;  /* 0x0000000504097c11 */ /* 0x040fe2000f8fe8ff */
[----:B------:R-:W-:-:S05]  /*0300*/  IMAD.SHL.U32 R5, R4, 0x4, RZ ;  /* 0x0000000404057824 */ /* 0x000fca00078e00ff */
[----:B------:R-:W-:Y:S01]  /*0310*/  LOP3.LUT R6, R5, 0x1c, RZ, 0xc0, !PT ;  /* 0x0000001c05067812 */ /* 0x000fe200078ec0ff */
[----:B------:R-:W-:Y:S01]  /*0320*/  IMAD.MOV.U32 R5, RZ, RZ, RZ ;  /* 0x000000ffff057224 */ /* 0x000fe200078e00ff */
[----:B------:R-:W-:Y:S02]  /*0330*/  @P1 IADD3 R7, PT, PT, R7, 0x1, RZ ;  /* 0x0000000107071810 */ /* 0x000fe40007ffe0ff */
[----:B------:R-:W-:Y:S01]  /*0340*/  @!P2 LOP3.LUT R7, RZ, R43, RZ, 0x33, !PT ;  /* 0x0000002bff07a212 */ /* 0x000fe200078e33ff */
[----:B------:R-:W-:-:S04]  /*0350*/  IMAD R6, R9, UR7, R6 ;  /* 0x0000000709067c24 */ /* 0x000fc8000f8e0206 */
[----:B------:R-:W-:-:S07]  /*0360*/  IMAD.IADD R7, R8, 0x1, R7 ;  /* 0x0000000108077824 */ /* 0x000fce00078e0207 */
.L_x_616:
[----:B------:R-:W-:Y:S01]  /*0370*/  ISETP.GT.U32.AND P0, PT, R38, 0x1ff, PT ;  /* 0x000001ff2600780c */ /* 0x000fe20003f04070 */
[----:B------:R-:W0:Y:S01]  /*0380*/  LDCU UR4, c[0x0][0x3a0] ;  /* 0x00007400ff0477ac */ /* 0x000e220008000800 */
[----:B------:R-:W-:Y:S11]  /*0390*/  BSSY.RECONVERGENT B0, `(.L_x_605) ;  /* 0x000010a000007945 */ /* 0x000ff60003800200 */
[----:B------:R-:W-:Y:S05]  /*03a0*/  @P0 BRA `(.L_x_606) ;  /* 0x0000001000200947 */ /* 0x000fea0003800000 */
[----:B------:R-:W1:Y:S01]  /*03b0*/  S2R R10, SR_CgaCtaId ;  /* 0x00000000000a7919 */ /* 0x000e620000008800 */
[----:B------:R-:W-:Y:S01]  /*03c0*/  VIADD R14, R7, 0x1 ;  /* 0x00000001070e7836 */ /* 0x000fe20000000000 */
[----:B------:R-:W-:Y:S01]  /*03d0*/  MOV R15, 0x400 ;  /* 0x00000400000f7802 */ /* 0x000fe20000000f00 */
[----:B------:R-:W-:Y:S01]  /*03e0*/  IMAD.SHL.U32 R8, R38, 0x100, RZ ;  /* 0x0000010026087824 */ /* 0x000fe200078e00ff */
[----:B------:R-:W-:Y:S01]  /*03f0*/  BSSY.RECONVERGENT B1, `(.L_x_607) ;  /* 0x0000037000017945 */ /* 0x000fe20003800200 */
[----:B------:R-:W-:Y:S02]  /*0400*/  MOV R46, R38 ;  /* 0x00000026002e7202 */ /* 0x000fe40000000f00 */
[----:B------:R-:W-:Y:S02]  /*0410*/  LOP3.LUT R14, R14, 0x3, RZ, 0xc0, !PT ;  /* 0x000000030e0e7812 */ /* 0x000fe400078ec0ff */
[----:B------:R-:W-:Y:S02]  /*0420*/  LOP3.LUT R9, R8, 0x700, RZ, 0xc0, !PT ;  /* 0x0000070008097812 */ /* 0x000fe400078ec0ff */
[----:B------:R-:W-:-:S02]  /*0430*/  ISETP.NE.AND P1, PT, R14, RZ, PT ;  /* 0x000000ff0e00720c */ /* 0x000fc40003f25270 */
[----:B------:R-:W-:Y:S02]  /*0440*/  LEA.HI R8, R38, R9, RZ, 0x1d ;  /* 0x0000000926087211 */ /* 0x000fe400078fe8ff */
[----:B-1----:R-:W-:-:S05]  /*0450*/  LEA R15, R10, R15, 0x18 ;  /* 0x0000000f0a0f7211 */ /* 0x002fca00078ec0ff */
[----:B------:R-:W-:-:S04]  /*0460*/  IMAD R17, R8, 0x4, R15 ;  /* 0x0000000408117824 */ /* 0x000fc800078e020f */
        /* <DEDUP_REMOVED lines=10> */
[----:B------:R-:W-:Y:S01]  /*0510*/  ISETP.NE.AND P0, PT, R14, 0x1, PT ;  /* 0x000000010e00780c */ /* 0x000fe20003f05270 */
[----:B------:R-:W-:Y:S02]  /*0520*/  IMAD.SHL.U32 R18, R2, 0x100, RZ ;  /* 0x0000010002127824 */ /* 0x000fe400078e00ff */
[----:B------:R-:W-:-:S03]  /*0530*/  IMAD.MOV.U32 R46, RZ, RZ, R2 ;  /* 0x000000ffff2e7224 */ /* 0x000fc600078e0002 */
        /* <DEDUP_REMOVED lines=11> */
[----:B------:R-:W-:-:S04]  /*05f0*/  IMAD R10, R10, R16, R9 ;  /* 0x000000100a0a7224 */ /* 0x000fc800078e0209 */
[----:B------:R-:W-:-:S04]  /*0600*/  IMAD R9, R5, 0x20, R10 ;  /* 0x0000002005097824 */ /* 0x000fc800078e020a */
[----:B------:R-:W-:-:S06]  /*0610*/  IMAD.WIDE R8, R9, 0x4, R12 ;  /* 0x0000000409087825 */ /* 0x000fcc00078e020c */
[----:B------:R-:W2:Y:S01]  /*0620*/  LDG.E.128.CONSTANT R8, desc[UR10][R8.64] ;  /* 0x0000000a08087981 */ /* 0x000ea2000c1e9d00 */
[----:B------:R-:W-:Y:S01]  /*0630*/  ISETP.NE.AND P0, PT, R14, 0x2, PT ;  /* 0x000000020e00780c */ /* 0x000fe20003f05270 */
[----:B------:R-:W-:Y:S01]  /*0640*/  IMAD.MOV.U32 R46, RZ, RZ, R4 ;  /* 0x000000ffff2e7224 */ /* 0x000fe200078e0004 */
[----:B------:R-:W-:-:S04]  /*0650*/  SHF.L.U32 R16, R4, 0x8, RZ ;  /* 0x0000000804107819 */ /* 0x000fc800000006ff */
        /* <DEDUP_REMOVED lines=16> */
.L_x_608:
[----:B0-----:R-:W-:Y:S05]  /*0760*/  BSYNC.RECONVERGENT B1 ;  /* 0x0000000000017941 */ /* 0x001fea0003800200 */
.L_x_607:
[----:B------:R-:W-:Y:S01]  /*0770*/  ISETP.GE.U32.AND P2, PT, R7, 0x3, PT ;  /* 0x000000030700780c */ /* 0x000fe20003f46070 */
[----:B------:R-:W-:-:S12]  /*0780*/  BSSY.RECONVERGENT B1, `(.L_x_609) ;  /* 0x0000050000017945 */ /* 0x000fd80003800200 */
[----:B------:R-:W-:Y:S05]  /*0790*/  @!P2 BRA `(.L_x_610) ;  /* 0x000000040038a947 */ /* 0x000fea0003800000 */
[----:B-123--:R-:W0:Y:S01]  /*07a0*/  S2R R8, SR_CgaCtaId ;  /* 0x0000000000087919 */ /* 0x00ee220000008800 */
[C-C-:B------:R-:W-:Y:S01]  /*07b0*/  IMAD.IADD R22, R43.reuse, 0x1, R46.reuse ;  /* 0x000000012b167824 */ /* 0x140fe200078e022e */
[----:B------:R-:W-:Y:S01]  /*07c0*/  MOV R21, 0x400 ;  /* 0x0000040000157802 */ /* 0x000fe20000000f00 */
[----:B------:R-:W-:Y:S01]  /*07d0*/  IMAD.SHL.U32 R45, R46, 0x4, RZ ;  /* 0x000000042e2d7824 */ /* 0x000fe200078e00ff */
[C---:B------:R-:W-:Y:S01]  /*07e0*/  LEA R44, R43.reuse, R46, 0x1 ;  /* 0x0000002e2b2c7211 */ /* 0x040fe200078e08ff */
[C---:B------:R-:W-:Y:S01]  /*07f0*/  IMAD R20, R43.reuse, 0x3, R46 ;  /* 0x000000032b147824 */ /* 0x040fe200078e022e */
[----:B------:R-:W-:Y:S01]  /*0800*/  SHF.L.U32 R40, R22, 0x2, RZ ;  /* 0x0000000216287819 */ /* 0x000fe200000006ff */
[C-C-:B------:R-:W-:Y:S02]  /*0810*/  IMAD R23, R43.reuse, 0x8, R45.reuse ;  /* 0x000000082b177824 */ /* 0x140fe400078e022d */
[----:B------:R-:W-:Y:S01]  /*0820*/  IMAD R42, R43, 0xc, R45 ;  /* 0x0000000c2b2a7824 */ /* 0x000fe200078e022d */
[----:B0-----:R-:W-:-:S07]  /*0830*/  LEA R21, R8, R21, 0x18 ;  /* 0x0000001508157211 */ /* 0x001fce00078ec0ff */
.L_x_611:
[----:B0-----:R-:W0:Y:S01]  /*0840*/  LDC.64 R16, c[0x0][0x380] ;  /* 0x0000e000ff107b82 */ /* 0x001e220000000a00 */
[----:B------:R-:W-:Y:S02]  /*0850*/  LOP3.LUT R8, R45, 0x1c, RZ, 0xc0, !PT ;  /* 0x0000001c2d087812 */ /* 0x000fe400078ec0ff */
[----:B------:R-:W-:-:S03]  /*0860*/  LEA.HI R9, R46, UR5, RZ, 0x1d ;  /* 0x000000052e097c11 */ /* 0x000fc6000f8fe8ff */
[----:B------:R-:W-:-:S04]  /*0870*/  IMAD R8, R5, 0x20, R8 ;  /* 0x0000002005087824 */ /* 0x000fc800078e0208 */
[----:B------:R-:W-:-:S04]  /*0880*/  IMAD R9, R9, UR4, R8 ;  /* 0x0000000409097c24 */ /* 0x000fc8000f8e0208 */
[----:B0-----:R-:W-:-:S06]  /*0890*/  IMAD.WIDE R12, R9, 0x4, R16 ;  /* 0x00000004090c7825 */ /* 0x001fcc00078e0210 */
[----:B------:R-:W2:Y:S01]  /*08a0*/  LDG.E.128.CONSTANT R12, desc[UR10][R12.64] ;  /* 0x0000000a0c0c7981 */ /* 0x000ea2000c1e9d00 */
[----:B------:R-:W-:-:S05]  /*08b0*/  IMAD.SHL.U32 R8, R45, 0x40, RZ ;  /* 0x000000402d087824 */ /* 0x000fca00078e00ff */
[----:B------:R-:W-:Y:S02]  /*08c0*/  LOP3.LUT R9, R8, 0x700, RZ, 0xc0, !PT ;  /* 0x0000070008097812 */ /* 0x000fe400078ec0ff */
[----:B------:R-:W-:Y:S02]  /*08d0*/  LOP3.LUT R8, R40, 0x1c, RZ, 0xc0, !PT ;  /* 0x0000001c28087812 */ /* 0x000fe400078ec0ff */
[----:B------:R-:W-:Y:S02]  /*08e0*/  LEA.HI R18, R46, R9, RZ, 0x1d ;  /* 0x000000092e127211 */ /* 0x000fe400078fe8ff */
[----:B------:R-:W-:Y:S01]  /*08f0*/  LEA.HI R9, R22, UR5, RZ, 0x1d ;  /* 0x0000000516097c11 */ /* 0x000fe2000f8fe8ff */
[----:B------:R-:W-:Y:S01]  /*0900*/  IMAD R8, R5, 0x20, R8 ;  /* 0x0000002005087824 */ /* 0x000fe200078e0208 */
[----:B------:R-:W-:Y:S01]  /*0910*/  LEA R18, R18, R21, 0x2 ;  /* 0x0000001512127211 */ /* 0x000fe200078e10ff */
[----:B------:R-:W-:Y:S02]  /*0920*/  IMAD.SHL.U32 R19, R40, 0x40, RZ ;  /* 0x0000004028137824 */ /* 0x000fe400078e00ff */
[----:B------:R-:W-:-:S03]  /*0930*/  IMAD R9, R9, UR4, R8 ;  /* 0x0000000409097c24 */ /* 0x000fc6000f8e0208 */
[----:B------:R-:W-:Y:S01]  /*0940*/  LOP3.LUT R19, R19, 0x700, RZ, 0xc0, !PT ;  /* 0x0000070013137812 */ /* 0x000fe200078ec0ff */
        /* <DEDUP_REMOVED lines=13> */
[----:B-1----:R-:W-:-:S05]  /*0a20*/  LOP3.LUT R18, R42, 0x1c, RZ, 0xc0, !PT ;  /* 0x0000001c2a127812 */ /* 0x002fca00078ec0ff */
[----:B------:R-:W-:-:S04]  /*0a30*/  IMAD R18, R5, 0x20, R18 ;  /* 0x0000002005127824 */ /* 0x000fc800078e0212 */
[----:B------:R-:W-:Y:S02]  /*0a40*/  IMAD R19, R19, UR4, R18 ;  /* 0x0000000413137c24 */ /* 0x000fe4000f8e0212 */
[----:B------:R-:W-:-:S04]  /*0a50*/  IMAD.WIDE R12, R13, 0x4, R16 ;  /* 0x000000040d0c7825 */ /* 0x000fc800078e0210 */
[----:B------:R-:W-:Y:S02]  /*0a60*/  IMAD.WIDE R16, R19, 0x4, R16 ;  /* 0x0000000413107825 */ /* 0x000fe400078e0210 */
[----:B------:R-:W2:Y:S04]  /*0a70*/  LDG.E.128.CONSTANT R12, desc[UR10][R12.64] ;  /* 0x0000000a0c0c7981 */ /* 0x000ea8000c1e9d00 */
[----:B------:R-:W4:Y:S04]  /*0a80*/  LDG.E.128.CONSTANT R16, desc[UR10][R16.64] ;  /* 0x0000000a10107981 */ /* 0x000f28000c1e9d00 */
[----:B---3--:R0:W-:Y:S04]  /*0a90*/  STS [R47], R8 ;  /* 0x000000082f007388 */ /* 0x0081e80000000800 */
[----:B------:R1:W-:Y:S01]  /*0aa0*/  STS [R47+0x100], R9 ;  /* 0x000100092f007388 */ /* 0x0003e20000000800 */
[----:B0-----:R-:W-:-:S04]  /*0ab0*/  SHF.L.U32 R8, R23, 0x6, RZ ;  /* 0x0000000617087819 */ /* 0x001fc800000006ff */
[----:B-1----:R-:W-:-:S04]  /*0ac0*/  LOP3.LUT R9, R8, 0x700, RZ, 0xc0, !PT ;  /* 0x0000070008097812 */ /* 0x002fc800078ec0ff */
[----:B------:R-:W-:Y:S01]  /*0ad0*/  LEA.HI R8, R44, R9, RZ, 0x1d ;  /* 0x000000092c087211 */ /* 0x000fe200078fe8ff */
[----:B------:R-:W-:-:S05]  /*0ae0*/  IMAD.SHL.U32 R9, R42, 0x40, RZ ;  /* 0x000000402a097824 */ /* 0x000fca00078e00ff */
[----:B------:R-:W-:Y:S01]  /*0af0*/  LOP3.LUT R9, R9, 0x700, RZ, 0xc0, !PT ;  /* 0x0000070009097812 */ /* 0x000fe200078ec0ff */
[----:B------:R-:W-:-:S03]  /*0b00*/  IMAD R8, R8, 0x4, R21 ;  /* 0x0000000408087824 */ /* 0x000fc600078e0215 */
[----:B------:R-:W-:Y:S01]  /*0b10*/  LEA.HI R48, R20, R9, RZ, 0x1d ;  /* 0x0000000914307211 */ /* 0x000fe200078fe8ff */
[----:B------:R0:W-:Y:S01]  /*0b20*/  STS [R47+0x200], R10 ;  /* 0x0002000a2f007388 */ /* 0x0001e20000000800 */
[C-C-:B------:R-:W-:Y:S02]  /*0b30*/  IADD3 R46, PT, PT, R43.reuse, R46, R43.reuse ;  /* 0x0000002e2b2e7210 */ /* 0x140fe40007ffe02b */
[----:B------:R-:W-:Y:S01]  /*0b40*/  LEA R48, R48, R21, 0x2 ;  /* 0x0000001530307211 */ /* 0x000fe200078e10ff */
[----:B------:R0:W-:Y:S01]  /*0b50*/  STS [R47+0x300], R11 ;  /* 0x0003000b2f007388 */ /* 0x0001e20000000800 */
[----:B------:R-:W-:-:S04]  /*0b60*/  IADD3 R46, PT, PT, R43, R46, R43 ;  /* 0x0000002e2b2e7210 */ /* 0x000fc80007ffe02b */
[----:B------:R-:W-:Y:S01]  /*0b70*/  ISETP.GE.U32.AND P0, PT, R46, 0x200, PT ;  /* 0x000002002e00780c */ /* 0x000fe20003f06070 */
[C---:B------:R-:W-:Y:S01]  /*0b80*/  IMAD R23, R43.reuse, 0x10, R23 ;  /* 0x000000102b177824 */ /* 0x040fe200078e0217 */
[C---:B------:R-:W-:Y:S01]  /*0b90*/  LEA R45, R43.reuse, R45, 0x4 ;  /* 0x0000002d2b2d7211 */ /* 0x040fe200078e20ff */
[C---:B------:R-:W-:Y:S01]  /*0ba0*/  IMAD R40, R43.reuse, 0x10, R40 ;  /* 0x000000102b287824 */ /* 0x040fe200078e0228 */
[C---:B------:R-:W-:Y:S01]  /*0bb0*/  LEA R22, R43.reuse, R22, 0x2 ;  /* 0x000000162b167211 */ /* 0x040fe200078e10ff */
[C---:B------:R-:W-:Y:S02]  /*0bc0*/  IMAD R42, R43.reuse, 0x10, R42 ;  /* 0x000000102b2a7824 */ /* 0x040fe400078e022a */
[C---:B------:R-:W-:Y:S02]  /*0bd0*/  IMAD R44, R43.reuse, 0x4, R44 ;  /* 0x000000042b2c7824 */ /* 0x040fe400078e022c */
[----:B------:R-:W-:Y:S01]  /*0be0*/  IMAD R20, R43, 0x4, R20 ;  /* 0x000000042b147824 */ /* 0x000fe200078e0214 */
        /* <DEDUP_REMOVED lines=9> */
.L_x_610:
[----:B------:R-:W-:Y:S05]  /*0c80*/  BSYNC.RECONVERGENT B1 ;  /* 0x0000000000017941 */ /* 0x000fea0003800200 */
.L_x_609:
[----:B------:R-:W-:Y:S01]  /*0c90*/  BSSY.RECONVERGENT B1, `(.L_x_612) ;  /* 0x0000038000017945 */ /* 0x000fe20003800200 */
[----:B------:R-:W-:-:S03]  /*0ca0*/  IMAD.MOV.U32 R40, RZ, RZ, R38 ;  /* 0x000000ffff287224 */ /* 0x000fc600078e0026 */
[----:B------:R-:W-:Y:S05]  /*0cb0*/  @!P1 BRA `(.L_x_613) ;  /* 0x0000000000d49947 */ /* 0x000fea0003800000 */
[----:B0--3--:R-:W0:Y:S01]  /*0cc0*/  LDC R14, c[0x0][0x39c] ;  /* 0x0000e700ff0e7b82 */ /* 0x009e220000000800 */
[----:B-12---:R-:W-:Y:S02]  /*0cd0*/  SHF.L.U32 R8, R38, 0x2, RZ ;  /* 0x0000000226087819 */ /* 0x006fe400000006ff */
[----:B------:R-:W-:Y:S02]  /*0ce0*/  SHF.R.U32.HI R18, RZ, 0x4, R38 ;  /* 0x00000004ff127819 */ /* 0x000fe40000011626 */
[----:B------:R-:W-:-:S03]  /*0cf0*/  LOP3.LUT R8, R8, 0x3c, RZ, 0xc0, !PT ;  /* 0x0000003c08087812 */ /* 0x000fc600078ec0ff */
[----:B------:R-:W1:Y:S01]  /*0d00*/  LDC.64 R12, c[0x0][0x388] ;  /* 0x0000e200ff0c7b82 */ /* 0x000e620000000a00 */
[----:B------:R-:W-:Y:S02]  /*0d10*/  IMAD R9, R5, 0x20, R18 ;  /* 0x0000002005097824 */ /* 0x000fe400078e0212 */
[----:B------:R-:W-:-:S04]  /*0d20*/  VIADD R8, R8, UR6 ;  /* 0x0000000608087c36 */ /* 0x000fc80008000000 */
[----:B0-----:R-:W-:-:S04]  /*0d30*/  IMAD R9, R9, R14, R8 ;  /* 0x0000000e09097224 */ /* 0x001fc800078e0208 */
[----:B-1----:R-:W-:-:S06]  /*0d40*/  IMAD.WIDE R8, R9, 0x4, R12 ;  /* 0x0000000409087825 */ /* 0x002fcc00078e020c */
[----:B------:R-:W2:Y:S01]  /*0d50*/  LDG.E.128.CONSTANT R8, desc[UR10][R8.64] ;  /* 0x0000000a08087981 */ /* 0x000ea2000c1e9d00 */
[----:B------:R-:W-:Y:S01]  /*0d60*/  SHF.L.U32 R15, R38, 0x4, RZ ;  /* 0x00000004260f7819 */ /* 0x000fe200000006ff */
[----:B------:R-:W-:Y:S01]  /*0d70*/  IMAD.MOV.U32 R40, RZ, RZ, R2 ;  /* 0x000000ffff287224 */ /* 0x000fe200078e0002 */
[----:B------:R-:W-:Y:S01]  /*0d80*/  MOV R16, 0x400 ;  /* 0x0000040000107802 */ /* 0x000fe20000000f00 */
[----:B------:R-:W0:Y:S01]  /*0d90*/  S2R R17, SR_CgaCtaId ;  /* 0x0000000000117919 */ /* 0x000e220000008800 */
[----:B------:R-:W-:-:S03]  /*0da0*/  LOP3.LUT R15, R15, 0xf0, RZ, 0xc0, !PT ;  /* 0x000000f00f0f7812 */ /* 0x000fc600078ec0ff */
[----:B------:R-:W-:Y:S02]  /*0db0*/  VIADD R16, R16, 0x2000 ;  /* 0x0000200010107836 */ /* 0x000fe40000000000 */
[----:B------:R-:W-:-:S03]  /*0dc0*/  IMAD R15, R18, 0x100, R15 ;  /* 0x00000100120f7824 */ /* 0x000fc600078e020f */
        /* <DEDUP_REMOVED lines=14> */
[----:B------:R-:W-:Y:S02]  /*0eb0*/  @P0 IMAD.SHL.U32 R10, R4, 0x4, RZ ;  /* 0x00000004040a0824 */ /* 0x000fe400078e00ff */
[----:B------:R-:W-:Y:S02]  /*0ec0*/  @P0 IMAD R11, R5, 0x20, R18 ;  /* 0x00000020050b0824 */ /* 0x000fe400078e0212 */
        /* <DEDUP_REMOVED lines=8> */
[----:B------:R-:W-:Y:S01]  /*0f50*/  @P0 IMAD.SHL.U32 R19, R4, 0x10, RZ ;  /* 0x0000001004130824 */ /* 0x000fe200078e00ff */
[----:B------:R-:W-:Y:S02]  /*0f60*/  SHF.L.U32 R17, R2, 0x4, RZ ;  /* 0x0000000402117819 */ /* 0x000fe400000006ff */
[----:B------:R-:W-:Y:S01]  /*0f70*/  MOV R40, R4 ;  /* 0x0000000400287202 */ /* 0x000fe20000000f00 */
[----:B------:R-:W-:Y:S01]  /*0f80*/  @P0 IMAD.IADD R40, R43, 0x1, R4 ;  /* 0x000000012b280824 */ /* 0x000fe200078e0204 */
[----:B------:R-:W-:-:S02]  /*0f90*/  LOP3.LUT R17, R17, 0xf0, RZ, 0xc0, !PT ;  /* 0x000000f011117812 */ /* 0x000fc400078ec0ff */
[----:B------:R-:W-:Y:S02]  /*0fa0*/  @P0 LOP3.LUT R19, R19, 0xf0, RZ, 0xc0, !PT ;  /* 0x000000f013130812 */ /* 0x000fe400078ec0ff */
[----:B------:R-:W-:-:S03]  /*0fb0*/  LEA R17, R20, R17, 0x8 ;  /* 0x0000001114117211 */ /* 0x000fc600078e40ff */
[----:B------:R-:W-:Y:S01]  /*0fc0*/  @P0 IMAD R19, R18, 0x100, R19 ;  /* 0x0000010012130824 */ /* 0x000fe200078e0213 */
[----:B------:R-:W-:-:S03]  /*0fd0*/  IADD3 R17, PT, PT, R16, R17, RZ ;  /* 0x0000001110117210 */ /* 0x000fc60007ffe0ff */
[----:B------:R-:W-:Y:S02]  /*0fe0*/  @P0 IMAD.IADD R19, R16, 0x1, R19 ;  /* 0x0000000110130824 */ /* 0x000fe400078e0213 */
[----:B--2---:R0:W-:Y:S04]  /*0ff0*/  STS.128 [R17], R8 ;  /* 0x0000000811007388 */ /* 0x0041e80000000c00 */
[----:B---3--:R0:W-:Y:S02]  /*1000*/  @P0 STS.128 [R19], R12 ;  /* 0x0000000c13000388 */ /* 0x0081e40000000c00 */
.L_x_613:
[----:B------:R-:W-:Y:S05]  /*1010*/  BSYNC.RECONVERGENT B1 ;  /* 0x0000000000017941 */ /* 0x000fea0003800200 */
.L_x_612:
[----:B------:R-:W-:Y:S05]  /*1020*/  @!P2 BRA `(.L_x_606) ;  /* 0x000000040000a947 */ /* 0x000fea0003800000 */
[----:B01234-:R-:W0:Y:S01]  /*1030*/  S2R R9, SR_CgaCtaId ;  /* 0x0000000000097919 */ /* 0x01fe220000008800 */
[----:B------:R-:W-:-:S04]  /*1040*/  MOV R8, 0x400 ;  /* 0x0000040000087802 */ /* 0x000fc80000000f00 */
[----:B------:R-:W-:-:S04]  /*1050*/  IADD3 R8, PT, PT, R8, 0x2000, RZ ;  /* 0x0000200008087810 */ /* 0x000fc80007ffe0ff */
[----:B0-----:R-:W-:-:S07]  /*1060*/  LEA R20, R9, R8, 0x18 ;  /* 0x0000000809147211 */ /* 0x001fce00078ec0ff */
.L_x_614:
[----:B0-----:R-:W0:Y:S01]  /*1070*/  LDC.64 R16, c[0x0][0x388] ;  /* 0x0000e200ff107b82 */ /* 0x001e220000000a00 */
[----:B------:R-:W1:Y:S01]  /*1080*/  LDCU UR7, c[0x0][0x39c] ;  /* 0x00007380ff0777ac */ /* 0x000e620008000800 */
[----:B------:R-:W-:Y:S01]  /*1090*/  IMAD.SHL.U32 R9, R40, 0x4, RZ ;  /* 0x0000000428097824 */ /* 0x000fe200078e00ff */
[----:B------:R-:W-:-:S04]  /*10a0*/  SHF.R.U32.HI R8, RZ, 0x4, R40 ;  /* 0x00000004ff087819 */ /* 0x000fc80000011628 */
[----:B------:R-:W-:Y:S02]  /*10b0*/  LOP3.LUT R9, R9, 0x3c, RZ, 0xc0, !PT ;  /* 0x0000003c09097812 */ /* 0x000fe400078ec0ff */
[----:B------:R-:W-:-:S03]  /*10c0*/  LEA R10, R5, R8, 0x5 ;  /* 0x00000008050a7211 */ /* 0x000fc600078e28ff */
[----:B------:R-:W-:-:S04]  /*10d0*/  VIADD R9, R9, UR6 ;  /* 0x0000000609097c36 */ /* 0x000fc80008000000 */
[----:B-1----:R-:W-:-:S04]  /*10e0*/  IMAD R9, R10, UR7, R9 ;  /* 0x000000070a097c24 */ /* 0x002fc8000f8e0209 */
[----:B0-----:R-:W-:-:S06]  /*10f0*/  IMAD.WIDE R12, R9, 0x4, R16 ;  /* 0x00000004090c7825 */ /* 0x001fcc00078e0210 */
[----:B------:R-:W2:Y:S01]  /*1100*/  LDG.E.128.CONSTANT R12, desc[UR10][R12.64] ;  /* 0x0000000a0c0c7981 */ /* 0x000ea2000c1e9d00 */
[----:B------:R-:W-:Y:S01]  /*1110*/  IADD3 R46, PT, PT, R43, R40, RZ ;  /* 0x000000282b2e7210 */ /* 0x000fe20007ffe0ff */
[----:B------:R-:W-:-:S03]  /*1120*/  IMAD.SHL.U32 R9, R40, 0x10, RZ ;  /* 0x0000001028097824 */ /* 0x000fc600078e00ff */
[----:B------:R-:W-:Y:S02]  /*1130*/  SHF.L.U32 R10, R46, 0x2, RZ ;  /* 0x000000022e0a7819 */ /* 0x000fe400000006ff */
[----:B------:R-:W-:Y:S02]  /*1140*/  LOP3.LUT R9, R9, 0xf0, RZ, 0xc0, !PT ;  /* 0x000000f009097812 */ /* 0x000fe400078ec0ff */
[----:B------:R-:W-:Y:S02]  /*1150*/  SHF.R.U32.HI R18, RZ, 0x4, R46 ;  /* 0x00000004ff127819 */ /* 0x000fe4000001162e */
[----:B------:R-:W-:Y:S01]  /*1160*/  LOP3.LUT R10, R10, 0x3c, RZ, 0xc0, !PT ;  /* 0x0000003c0a0a7812 */ /* 0x000fe200078ec0ff */
[----:B------:R-:W-:Y:S01]  /*1170*/  IMAD R9, R8, 0x100, R9 ;  /* 0x0000010008097824 */ /* 0x000fe200078e0209 */
[----:B------:R-:W-:Y:S01]  /*1180*/  IADD3 R22, PT, PT, R43, R46, RZ ;  /* 0x0000002e2b167210 */ /* 0x000fe20007ffe0ff */
[----:B------:R-:W-:Y:S01]  /*1190*/  IMAD R11, R5, 0x20, R18 ;  /* 0x00000020050b7824 */ /* 0x000fe200078e0212 */
[----:B------:R-:W-:Y:S01]  /*11a0*/  IADD3 R10, PT, PT, R10, UR6, RZ ;  /* 0x000000060a0a7c10 */ /* 0x000fe2000fffe0ff */
[----:B------:R-:W-:Y:S01]  /*11b0*/  IMAD.IADD R19, R20, 0x1, R9 ;  /* 0x0000000114137824 */ /* 0x000fe200078e0209 */
[----:B------:R-:W-:Y:S01]  /*11c0*/  IADD3 R40, PT, PT, R43, R22, RZ ;  /* 0x000000162b287210 */ /* 0x000fe20007ffe0ff */
[----:B------:R-:W-:Y:S01]  /*11d0*/  IMAD.SHL.U32 R8, R22, 0x4, RZ ;  /* 0x0000000416087824 */ /* 0x000fe200078e00ff */
[----:B------:R-:W-:Y:S01]  /*11e0*/  SHF.R.U32.HI R42, RZ, 0x4, R22 ;  /* 0x00000004ff2a7819 */ /* 0x000fe20000011616 */
[----:B------:R-:W-:Y:S01]  /*11f0*/  IMAD R9, R11, UR7, R10 ;  /* 0x000000070b097c24 */ /* 0x000fe2000f8e020a */
[----:B------:R-:W-:-:S02]  /*1200*/  SHF.L.U32 R11, R40, 0x2, RZ ;  /* 0x00000002280b7819 */ /* 0x000fc400000006ff */
[----:B------:R-:W-:Y:S02]  /*1210*/  LOP3.LUT R10, R8, 0x3c, RZ, 0xc0, !PT ;  /* 0x0000003c080a7812 */ /* 0x000fe400078ec0ff */
[----:B------:R-:W-:Y:S01]  /*1220*/  SHF.R.U32.HI R44, RZ, 0x4, R40 ;  /* 0x00000004ff2c7819 */ /* 0x000fe20000011628 */
[----:B------:R-:W-:Y:S01]  /*1230*/  IMAD R48, R5, 0x20, R42 ;  /* 0x0000002005307824 */ /* 0x000fe200078e022a */
[----:B------:R-:W-:Y:S01]  /*1240*/  LOP3.LUT R23, R11, 0x3c, RZ, 0xc0, !PT ;  /* 0x0000003c0b177812 */ /* 0x000fe200078ec0ff */
[----:B------:R-:W-:Y:S02]  /*1250*/  VIADD R21, R10, UR6 ;  /* 0x000000060a157c36 */ /* 0x000fe40008000000 */
[----:B------:R-:W-:Y:S01]  /*1260*/  IMAD.SHL.U32 R46, R46, 0x10, RZ ;  /* 0x000000102e2e7824 */ /* 0x000fe200078e00ff */
[----:B------:R-:W-:Y:S01]  /*1270*/  IADD3 R23, PT, PT, R23, UR6, RZ ;  /* 0x0000000617177c10 */ /* 0x000fe2000fffe0ff */
[----:B------:R-:W-:-:S06]  /*1280*/  IMAD.WIDE R8, R9, 0x4, R16 ;  /* 0x0000000409087825 */ /* 0x000fcc00078e0210 */
[----:B------:R-:W3:Y:S04]  /*1290*/  LDG.E.128.CONSTANT R8, desc[UR10][R8.64] ;  /* 0x0000000a08087981 */ /* 0x000ee8000c1e9d00 */
[----:B--2---:R0:W-:Y:S02]  /*12a0*/  STS.128 [R19], R12 ;  /* 0x0000000c13007388 */ /* 0x0041e40000000c00 */
[----:B0-----:R-:W-:Y:S01]  /*12b0*/  LEA R12, R5, R44, 0x5 ;  /* 0x0000002c050c7211 */ /* 0x001fe200078e28ff */
[----:B------:R-:W-:-:S04]  /*12c0*/  IMAD R13, R48, UR7, R21 ;  /* 0x00000007300d7c24 */ /* 0x000fc8000f8e0215 */
[----:B------:R-:W-:Y:S02]  /*12d0*/  IMAD R23, R12, UR7, R23 ;  /* 0x000000070c177c24 */ /* 0x000fe4000f8e0217 */
[----:B------:R-:W-:Y:S01]  /*12e0*/  IMAD.WIDE R12, R13, 0x4, R16 ;  /* 0x000000040d0c7825 */ /* 0x000fe200078e0210 */
[----:B------:R-:W-:-:S03]  /*12f0*/  LOP3.LUT R21, R46, 0xf0, RZ, 0xc0, !PT ;  /* 0x000000f02e157812 */ /* 0x000fc600078ec0ff */
[----:B------:R-:W-:Y:S01]  /*1300*/  IMAD.WIDE R16, R23, 0x4, R16 ;  /* 0x0000000417107825 */ /* 0x000fe200078e0210 */
[----:B------:R-:W-:Y:S01]  /*1310*/  LEA R21, R18, R21, 0x8 ;  /* 0x0000001512157211 */ /* 0x000fe200078e40ff */
[----:B------:R-:W2:Y:S04]  /*1320*/  LDG.E.128.CONSTANT R12, desc[UR10][R12.64] ;  /* 0x0000000a0c0c7981 */ /* 0x000ea8000c1e9d00 */
[----:B------:R-:W4:Y:S01]  /*1330*/  LDG.E.128.CONSTANT R16, desc[UR10][R16.64] ;  /* 0x0000000a10107981 */ /* 0x000f22000c1e9d00 */
[----:B------:R-:W-:Y:S01]  /*1340*/  IMAD.SHL.U32 R45, R40, 0x10, RZ ;  /* 0x00000010282d7824 */ /* 0x000fe200078e00ff */
[----:B------:R-:W-:-:S04]  /*1350*/  SHF.L.U32 R22, R22, 0x4, RZ ;  /* 0x0000000416167819 */ /* 0x000fc800000006ff */
[----:B------:R-:W-:Y:S02]  /*1360*/  LOP3.LUT R23, R22, 0xf0, RZ, 0xc0, !PT ;  /* 0x000000f016177812 */ /* 0x000fe400078ec0ff */
[----:B------:R-:W-:Y:S02]  /*1370*/  LOP3.LUT R45, R45, 0xf0, RZ, 0xc0, !PT ;  /* 0x000000f02d2d7812 */ /* 0x000fe400078ec0ff */
[----:B------:R-:W-:Y:S01]  /*1380*/  LEA R23, R42, R23, 0x8 ;  /* 0x000000172a177211 */ /* 0x000fe200078e40ff */
[----:B------:R-:W-:Y:S02]  /*1390*/  IMAD.IADD R21, R20, 0x1, R21 ;  /* 0x0000000114157824 */ /* 0x000fe400078e0215 */
[----:B------:R-:W-:Y:S01]  /*13a0*/  IMAD R45, R44, 0x100, R45 ;  /* 0x000001002c2d7824 */ /* 0x000fe200078e022d */
[----:B------:R-:W-:-:S03]  /*13b0*/  IADD3 R23, PT, PT, R20, R23, RZ ;  /* 0x0000001714177210 */ /* 0x000fc60007ffe0ff */
[----:B------:R-:W-:Y:S01]  /*13c0*/  IMAD.IADD R45, R20, 0x1, R45 ;  /* 0x00000001142d7824 */ /* 0x000fe200078e022d */
[----:B---3--:R0:W-:Y:S01]  /*13d0*/  STS.128 [R21], R8 ;  /* 0x0000000815007388 */ /* 0x0081e20000000c00 */
[----:B------:R-:W-:-:S04]  /*13e0*/  IADD3 R40, PT, PT, R43, R40, RZ ;  /* 0x000000282b287210 */ /* 0x000fc80007ffe0ff */
[----:B------:R-:W-:Y:S01]  /*13f0*/  ISETP.GE.U32.AND P0, PT, R40, 0x200, PT ;  /* 0x000002002800780c */ /* 0x000fe20003f06070 */
[----:B--2---:R0:W-:Y:S04]  /*1400*/  STS.128 [R23], R12 ;  /* 0x0000000c17007388 */ /* 0x0041e80000000c00 */
[----:B----4-:R0:W-:Y:S08]  /*1410*/  STS.128 [R45], R16 ;  /* 0x000000102d007388 */ /* 0x0101f00000000c00 */
[----:B------:R-:W-:Y:S05]  /*1420*/  @!P0 BRA `(.L_x_614) ;  /* 0xfffffffc00108947 */ /* 0x000fea000383ffff */
.L_x_606:
[----:B0-----:R-:W-:Y:S05]  /*1430*/  BSYNC.RECONVERGENT B0 ;  /* 0x0000000000007941 */ /* 0x001fea0003800200 */
.L_x_605:
[----:B------:R-:W0:Y:S08]  /*1440*/  S2UR UR7, SR_CgaCtaId ;  /* 0x00000000000779c3 */ /* 0x000e300000008800 */
[----:B------:R-:W-:Y:S06]  /*1450*/  BAR.SYNC.DEFER_BLOCKING 0x0 ;  /* 0x0000000000007b1d */ /* 0x000fec0000010000 */
[----:B------:R-:W-:-:S02]  /*1460*/  UMOV UR4, 0x400 ;  /* 0x0000040000047882 */ /* 0x000fc40000000000 */
[----:B------:R-:W-:Y:S02]  /*1470*/  UIADD3 UR9, UPT, UPT, UR4, 0x2000, URZ ;  /* 0x0000200004097890 */ /* 0x000fe4000fffe0ff */
[----:B0-----:R-:W-:Y:S02]  /*1480*/  ULEA UR8, UR7, UR4, 0x18 ;  /* 0x0000000407087291 */ /* 0x001fe4000f8ec0ff */
[----:B------:R-:W-:Y:S01]  /*1490*/  ULEA UR9, UR7, UR9, 0x18 ;  /* 0x0000000907097291 */ /* 0x000fe2000f8ec0ff */
[----:B------:R-:W-:-:S11]  /*14a0*/  UMOV UR4, URZ ;  /* 0x000000ff00047c82 */ /* 0x000fd60008000000 */
.L_x_615:
[----:B------:R-:W-:Y:S02]  /*14b0*/  USHF.L.U32 UR7, UR4, 0x6, URZ ;  /* 0x0000000604077899 */ /* 0x000fe400080006ff */
[----:B------:R-:W-:-:S04]  /*14c0*/  UIADD3 UR4, UPT, UPT, UR4, 0x2, URZ ;  /* 0x0000000204047890 */ /* 0x000fc8000fffe0ff */
[----:B-1234-:R-:W-:Y:S01]  /*14d0*/  LEA R8, R0, UR7, 0x2 ;  /* 0x0000000700087c11 */ /* 0x01efe2000f8e10ff */
[----:B------:R-:W-:Y:S01]  /*14e0*/  UISETP.NE.AND UP0, UPT, UR4, 0x20, UPT ;  /* 0x000000200400788c */ /* 0x000fe2000bf05270 */
[----:B------:R-:W-:Y:S02]  /*14f0*/  LEA R9, R3, UR7, 0x2 ;  /* 0x0000000703097c11 */ /* 0x000fe4000f8e10ff */
[----:B------:R-:W-:Y:S02]  /*1500*/  LEA R40, R8, UR8, 0x2 ;  /* 0x0000000808287c11 */ /* 0x000fe4000f8e10ff */
[----:B------:R-:W-:-:S03]  /*1510*/  LEA R42, R9, UR9, 0x2 ;  /* 0x00000009092a7c11 */ /* 0x000fc6000f8e10ff */
[----:B------:R-:W-:Y:S04]  /*1520*/  LDS.128 R8, [R40] ;  /* 0x0000000028087984 */ /* 0x000fe80000000c00 */
[----:B------:R-:W0:Y:S04]  /*1530*/  LDS.128 R12, [R42] ;  /* 0x000000002a0c7984 */ /* 0x000e280000000c00 */
[----:B------:R-:W-:Y:S04]  /*1540*/  LDS.128 R16, [R40+0x100] ;  /* 0x0001000028107984 */ /* 0x000fe80000000c00 */
        /* <DEDUP_REMOVED lines=43> */
.L_x_604:
        /* <DEDUP_REMOVED lines=14> */
[----:B------:R-:W-:-:S04]  /*18e0*/  IADD3 R9, P2, PT, R4, R11, RZ ;  /* 0x0000000b04097210 */ /* 0x000fc80007f5e0ff */
[----:B------:R-:W-:Y:S02]  /*18f0*/  ISETP.GE.AND P0, PT, R0, UR9, PT ;  /* 0x0000000900007c0c */ /* 0x000fe4000bf06270 */
[----:B------:R-:W-:Y:S02]  /*1900*/  SHF.R.S32.HI R0, RZ, 0x1f, R4 ;  /* 0x0000001fff007819 */ /* 0x000fe40000011404 */
[----:B------:R-:W-:Y:S02]  /*1910*/  ISETP.GE.OR P4, PT, R5, UR8, P0 ;  /* 0x0000000805007c0c */ /* 0x000fe40008786670 */
[----:B------:R-:W-:Y:S02]  /*1920*/  LEA.HI.X.SX32 R10, R11, R0, 0x1, P2 ;  /* 0x000000000b0a7211 */ /* 0x000fe400010f0eff */
[----:B-1----:R-:W-:Y:S01]  /*1930*/  LEA R2, P2, R9, UR4, 0x2 ;  /* 0x0000000409027c11 */ /* 0x002fe2000f8410ff */
[----:B--2---:R-:W-:-:S03]  /*1940*/  @P1 FMUL R8, R3, R8 ;  /* 0x0000000803081220 */ /* 0x004fc60000400000 */
[----:B------:R-:W-:Y:S01]  /*1950*/  LEA.HI.X R3, R9, UR5, R10, 0x2, P2 ;  /* 0x0000000509037c11 */ /* 0x000fe200090f140a */
[----:B---3--:R-:W-:-:S05]  /*1960*/  @P1 FFMA R25, R25, R12, R8 ;  /* 0x0000000c19191223 */ /* 0x008fca0000000008 */
[----:B------:R0:W-:Y:S04]  /*1970*/  @P1 STG.E desc[UR10][R6.64], R25 ;  /* 0x0000001906001986 */ /* 0x0001e8000c10190a */
[----:B------:R-:W2:Y:S01]  /*1980*/  @!P4 LDG.E R8, desc[UR10][R2.64+0x4] ;  /* 0x0000040a0208c981 */ /* 0x000ea2000c1e1900 */
[C---:B------:R-:W-:Y:S01]  /*1990*/  IADD3 R9, PT, PT, R4.reuse, 0x2, RZ ;  /* 0x0000000204097810 */ /* 0x040fe20007ffe0ff */
[----:B------:R-:W-:-:S03]  /*19a0*/  VIADD R10, R4, 0x3 ;  /* 0x00000003040a7836 */ /* 0x000fc60000000000 */
[----:B------:R-:W-:Y:S02]  /*19b0*/  ISETP.GE.AND P2, PT, R9, UR9, PT ;  /* 0x0000000909007c0c */ /* 0x000fe4000bf46270 */
[----:B------:R-:W-:Y:S01]  /*19c0*/  ISETP.GE.AND P1, PT, R10, UR9, PT ;  /* 0x000000090a007c0c */ /* 0x000fe2000bf26270 */
[----:B------:R-:W2:Y:S01]  /*19d0*/  @!P4 LDC R9, c[0x0][0x3a8] ;  /* 0x0000ea00ff09cb82 */ /* 0x000ea20000000800 */
[C---:B------:R-:W-:Y:S02]  /*19e0*/  ISETP.GE.OR P5, PT, R5.reuse, UR8, P2 ;  /* 0x0000000805007c0c */ /* 0x040fe400097a6670 */
        /* <DEDUP_REMOVED lines=41> */
[----:B------:R-:W-:Y:S01]  /*1c80*/  VIADD R14, R5, 0x2 ;  /* 0x00000002050e7836 */ /* 0x000fe20000000000 */
        /* <DEDUP_REMOVED lines=18> */
[----:B------:R-:W2:Y:S01]  /*1db0*/  @!P5 LDC R16, c[0x0][0x3a4] ;  /* 0x0000e900ff10db82 */ /* 0x000ea20000000800 */
[----:B0-----:R-:W-:-:S07]  /*1dc0*/  @!P5 IMAD.WIDE R6, R15, 0x4, R2 ;  /* 0x000000040f06d825 */ /* 0x001fce00078e0202 */
[----:B------:R-:W0:Y:S01]  /*1dd0*/  @!P5 LDC R15, c[0x0][0x3a8] ;  /* 0x0000ea00ff0fdb82 */ /* 0x000e220000000800 */
[----:B------:R-:W0:Y:S01]  /*1de0*/  @!P5 LDG.E R2, desc[UR10][R6.64] ;  /* 0x0000000a0602d981 */ /* 0x000e22000c1e1900 */
[----:B------:R-:W-:-:S04]  /*1df0*/  IADD3 R3, P4, PT, R4, R11, RZ ;  /* 0x0000000b04037210 */ /* 0x000fc80007f9e0ff */
[----:B------:R-:W-:Y:S02]  /*1e00*/  LEA.HI.X.SX32 R12, R11, R0, 0x1, P4 ;  /* 0x000000000b0c7211 */ /* 0x000fe400020f0eff */
[----:B------:R-:W-:Y:S02]  /*1e10*/  ISETP.GE.OR P4, PT, R14, UR8, P0 ;  /* 0x000000080e007c0c */ /* 0x000fe40008786670 */
[----:B-1----:R-:W-:Y:S01]  /*1e20*/  IADD3 R8, PT, PT, R5, 0x3, RZ ;  /* 0x0000000305087810 */ /* 0x002fe20007ffe0ff */
[----:B0-----:R-:W-:Y:S01]  /*1e30*/  @!P5 FMUL R10, R2, R15 ;  /* 0x0000000f020ad220 */ /* 0x001fe20000400000 */
[----:B------:R-:W-:-:S03]  /*1e40*/  LEA R2, P6, R3, UR4, 0x2 ;  /* 0x0000000403027c11 */ /* 0x000fc6000f8c10ff */
[----:B--2---:R-:W-:Y:S01]  /*1e50*/  @!P5 FFMA R33, R33, R16, R10 ;  /* 0x000000102121d223 */ /* 0x004fe2000000000a */
[----:B------:R-:W-:-:S05]  /*1e60*/  LEA.HI.X R3, R3, UR5, R12, 0x2, P6 ;  /* 0x0000000503037c11 */ /* 0x000fca000b0f140c */
[----:B------:R-:W0:Y:S01]  /*1e70*/  @!P4 LDC R10, c[0x0][0x3a8] ;  /* 0x0000ea00ff0acb82 */ /* 0x000e220000000800 */
[C---:B------:R-:W-:Y:S01]  /*1e80*/  ISETP.GE.OR P6, PT, R14.reuse, UR8, P1 ;  /* 0x000000080e007c0c */ /* 0x040fe20008fc6670 */
[----:B------:R1:W-:Y:S01]  /*1e90*/  @!P5 STG.E desc[UR10][R6.64], R33 ;  /* 0x000000210600d986 */ /* 0x0003e2000c10190a */
[----:B------:R-:W-:-:S03]  /*1ea0*/  ISETP.GE.OR P5, PT, R14, UR8, P2 ;  /* 0x000000080e007c0c */ /* 0x000fc600097a6670 */
[----:B------:R-:W0:Y:S01]  /*1eb0*/  @!P4 LDG.E R9, desc[UR10][R2.64+0x4] ;  /* 0x0000040a0209c981 */ /* 0x000e22000c1e1900 */
[----:B------:R-:W-:Y:S01]  /*1ec0*/  ISETP.GE.OR P3, PT, R8, UR8, P3 ;  /* 0x0000000808007c0c */ /* 0x000fe20009f66670 */
[----:B------:R-:W2:Y:S06]  /*1ed0*/  @!P4 LDC R14, c[0x0][0x3a4] ;  /* 0x0000e900ff0ecb82 */ /* 0x000eac0000000800 */
[----:B------:R-:W3:Y:S02]  /*1ee0*/  @!P6 LDG.E R13, desc[UR10][R2.64+0xc] ;  /* 0x00000c0a020de981 */ /* 0x000ee4000c1e1900 */
[----:B------:R-:W4:Y:S02]  /*1ef0*/  @!P5 LDC R5, c[0x0][0x3a8] ;  /* 0x0000ea00ff05db82 */ /* 0x000f240000000800 */
[----:B------:R-:W4:Y:S06]  /*1f00*/  @!P5 LDG.E R12, desc[UR10][R2.64+0x8] ;  /* 0x0000080a020cd981 */ /* 0x000f2c000c1e1900 */
[----:B------:R-:W3:Y:S08]  /*1f10*/  @!P6 LDC R16, c[0x0][0x3a8] ;  /* 0x0000ea00ff10eb82 */ /* 0x000ef00000000800 */
[----:B------:R-:W5:Y:S08]  /*1f20*/  @!P5 LDC R15, c[0x0][0x3a4] ;  /* 0x0000e900ff0fdb82 */ /* 0x000f700000000800 */
[----:B------:R-:W5:Y:S08]  /*1f30*/  @!P6 LDC R17, c[0x0][0x3a4] ;  /* 0x0000e900ff11eb82 */ /* 0x000f700000000800 */
[----:B-1----:R-:W1:Y:S01]  /*1f40*/  @!P3 LDC.64 R6, c[0x0][0x390] ;  /* 0x0000e400ff06bb82 */ /* 0x002e620000000a00 */
[----:B------:R-:W-:-:S02]  /*1f50*/  VIADD R11, R11, UR9 ;  /* 0x000000090b0b7c36 */ /* 0x000fc40008000000 */
[----:B0-----:R-:W-:Y:S01]  /*1f60*/  @!P4 FMUL R10, R9, R10 ;  /* 0x0000000a090ac220 */ /* 0x001fe20000400000 */
[----:B---3--:R-:W-:Y:S01]  /*1f70*/  @!P6 FMUL R13, R13, R16 ;  /* 0x000000100d0de220 */ /* 0x008fe20000400000 */
[----:B----4-:R-:W-:Y:S01]  /*1f80*/  @!P5 FMUL R12, R12, R5 ;  /* 0x000000050c0cd220 */ /* 0x010fe20000400000 */
[----:B------:R-:W-:Y:S01]  /*1f90*/  @!P3 IADD3 R5, PT, PT, R4, R11, RZ ;  /* 0x0000000b0405b210 */ /* 0x000fe20007ffe0ff */
[----:B--2---:R-:W-:Y:S01]  /*1fa0*/  @!P4 FFMA R35, R35, R14, R10 ;  /* 0x0000000e2323c223 */ /* 0x004fe2000000000a */
[----:B-----5:R-:W-:Y:S01]  /*1fb0*/  @!P6 FFMA R13, R32, R17, R13 ;  /* 0x00000011200de223 */ /* 0x020fe2000000000d */
[----:B------:R-:W-:Y:S01]  /*1fc0*/  @!P5 FFMA R37, R37, R15, R12 ;  /* 0x0000000f2525d223 */ /* 0x000fe2000000000c */
[----:B------:R-:W0:Y:S01]  /*1fd0*/  @!P3 LDC R14, c[0x0][0x3a4] ;  /* 0x0000e900ff0ebb82 */ /* 0x000e220000000800 */
[----:B-1----:R-:W-:Y:S01]  /*1fe0*/  @!P3 IMAD.WIDE R6, R5, 0x4, R6 ;  /* 0x000000040506b825 */ /* 0x002fe200078e0206 */
[----:B------:R-:W-:Y:S04]  /*1ff0*/  @!P4 STG.E desc[UR10][R2.64+0x4], R35 ;  /* 0x000004230200c986 */ /* 0x000fe8000c10190a */
[----:B------:R-:W-:Y:S02]  /*2000*/  @!P5 STG.E desc[UR10][R2.64+0x8], R37 ;  /* 0x000008250200d986 */ /* 0x000fe4000c10190a */
[----:B------:R-:W1:Y:S02]  /*2010*/  @!P3 LDC R12, c[0x0][0x3a8] ;  /* 0x0000ea00ff0cbb82 */ /* 0x000e640000000800 */
[----:B------:R2:W-:Y:S04]  /*2020*/  @!P6 STG.E desc[UR10][R2.64+0xc], R13 ;  /* 0x00000c0d0200e986 */ /* 0x0005e8000c10190a */
[----:B------:R-:W1:Y:S01]  /*2030*/  @!P3 LDG.E R5, desc[UR10][R6.64] ;  /* 0x0000000a0605b981 */ /* 0x000e62000c1e1900 */
[----:B------:R-:W-:-:S02]  /*2040*/  IADD3 R9, P4, PT, R4, R11, RZ ;  /* 0x0000000b04097210 */ /* 0x000fc40007f9e0ff */
[----:B------:R-:W-:Y:S02]  /*2050*/  ISETP.GE.OR P0, PT, R8, UR8, P0 ;  /* 0x0000000808007c0c */ /* 0x000fe40008706670 */
[----:B------:R-:W-:Y:S02]  /*2060*/  LEA.HI.X.SX32 R10, R11, R0, 0x1, P4 ;  /* 0x000000000b0a7211 */ /* 0x000fe400020f0eff */
[----:B------:R-:W-:-:S09]  /*2070*/  LEA R4, P4, R9, UR4, 0x2 ;  /* 0x0000000409047c11 */ /* 0x000fd2000f8810ff */
[----:B--2---:R-:W2:Y:S08]  /*2080*/  @!P0 LDC R3, c[0x0][0x3a8] ;  /* 0x0000ea00ff038b82 */ /* 0x004eb00000000800 */
[----:B------:R-:W3:Y:S01]  /*2090*/  @!P0 LDC R2, c[0x0][0x3a4] ;  /* 0x0000e900ff028b82 */ /* 0x000ee20000000800 */
[----:B-1----:R-:W-:Y:S01]  /*20a0*/  @!P3 FMUL R0, R5, R12 ;  /* 0x0000000c0500b220 */ /* 0x002fe20000400000 */
[----:B------:R-:W-:-:S03]  /*20b0*/  LEA.HI.X R5, R9, UR5, R10, 0x2, P4 ;  /* 0x0000000509057c11 */ /* 0x000fc6000a0f140a */
[----:B0-----:R-:W-:-:S05]  /*20c0*/  @!P3 FFMA R39, R39, R14, R0 ;  /* 0x0000000e2727b223 */ /* 0x001fca0000000000 */
        /* <DEDUP_REMOVED lines=14> */
.L_x_618:
[----:B------:R-:W-:Y:S05]  /*21b0*/  BSYNC.RECONVERGENT B0 ;  /* 0x0000000000007941 */ /* 0x000fea0003800200 */
.L_x_617:
        /* <DEDUP_REMOVED lines=9> */
.L_x_619:
        /* <DEDUP_REMOVED lines=11> */
.L_x_869:


//--------------------- .text._Z20sgemm_vectorize_smemILi64ELi64ELi16ELi8ELi8EEvPKfS1_Pfiiiff --------------------------
	.section	.text._Z20sgemm_vectorize_smemILi64ELi64ELi16ELi8ELi8EEvPKfS1_Pfiiiff,"ax",@progbits
	.align	128
        .global         _Z20sgemm_vectorize_smemILi64ELi64ELi16ELi8ELi8EEvPKfS1_Pfiiiff
        .type           _Z20sgemm_vectorize_smemILi64ELi64ELi16ELi8ELi8EEvPKfS1_Pfiiiff,@function
        .size           _Z20sgemm_vectorize_smemILi64ELi64ELi16ELi8ELi8EEvPKfS1_Pfiiiff,(.L_x_870 - _Z20sgemm_vectorize_smemILi64ELi64ELi16ELi8ELi8EEvPKfS1_Pfiiiff)
        .other          _Z20sgemm_vectorize_smemILi64ELi64ELi16ELi8ELi8EEvPKfS1_Pfiiiff,@"STO_CUDA_ENTRY STV_DEFAULT"
_Z20sgemm_vectorize_smemILi64ELi64ELi16ELi8ELi8EEvPKfS1_Pfiiiff:
.text._Z20sgemm_vectorize_smemILi64ELi64ELi16ELi8ELi8EEvPKfS1_Pfiiiff:
        /* <DEDUP_REMOVED lines=132> */
.L_x_632:
        /* <DEDUP_REMOVED lines=37> */
.L_x_624:
[----:B01----:R-:W-:Y:S05]  /*0a90*/  BSYNC.RECONVERGENT B1 ;  /* 0x0000000000017941 */ /* 0x003fea0003800200 */
.L_x_623:
        /* <DEDUP_REMOVED lines=13> */
.L_x_627:
        /* <DEDUP_REMOVED lines=68> */
.L_x_626:
[----:B------:R-:W-:Y:S05]  /*0fb0*/  BSYNC.RECONVERGENT B1 ;  /* 0x0000000000017941 */ /* 0x000fea0003800200 */
.L_x_625:
        /* <DEDUP_REMOVED lines=26> */
.L_x_629:
[----:B------:R-:W-:Y:S05]  /*1160*/  BSYNC.RECONVERGENT B1 ;  /* 0x0000000000017941 */ /* 0x000fea0003800200 */
.L_x_628:
[----:B------:R-:W-:Y:S05]  /*1170*/  @!P2 BRA `(.L_x_622) ;  /* 0x000000040000a947 */ /* 0x000fea0003800000 */
[----:B01234-:R-:W0:Y:S01]  /*1180*/  S2R R29, SR_CgaCtaId ;  /* 0x00000000001d7919 */ /* 0x01fe220000008800 */
[----:B------:R-:W-:-:S05]  /*1190*/  MOV R28, 0x400 ;  /* 0x00000400001c7802 */ /* 0x000fca0000000f00 */
[----:B------:R-:W-:-:S05]  /*11a0*/  VIADD R28, R28, 0x1000 ;  /* 0x000010001c1c7836 */ /* 0x000fca0000000000 */
[----:B0-----:R-:W-:-:S07]  /*11b0*/  LEA R106, R29, R28, 0x18 ;  /* 0x0000001c1d6a7211 */ /* 0x001fce00078ec0ff */
.L_x_630:
        /* <DEDUP_REMOVED lines=60> */
.L_x_622:
[----:B01----:R-:W-:Y:S05]  /*1580*/  BSYNC.RECONVERGENT B0 ;  /* 0x0000000000007941 */ /* 0x003fea0003800200 */
.L_x_621:
[----:B------:R-:W0:Y:S08]  /*1590*/  S2UR UR9, SR_CgaCtaId ;  /* 0x00000000000979c3 */ /* 0x000e300000008800 */
[----:B------:R-:W-:Y:S06]  /*15a0*/  BAR.SYNC.DEFER_BLOCKING 0x0 ;  /* 0x0000000000007b1d */ /* 0x000fec0000010000 */
[----:B------:R-:W-:-:S02]  /*15b0*/  UMOV UR4, 0x400 ;  /* 0x0000040000047882 */ /* 0x000fc40000000000 */
[----:B------:R-:W-:Y:S02]  /*15c0*/  UIADD3 UR11, UPT, UPT, UR4, 0x1000, URZ ;  /* 0x00001000040b7890 */ /* 0x000fe4000fffe0ff */
[----:B0-----:R-:W-:Y:S02]  /*15d0*/  ULEA UR10, UR9, UR4, 0x18 ;  /* 0x00000004090a7291 */ /* 0x001fe4000f8ec0ff */
[----:B------:R-:W-:Y:S01]  /*15e0*/  ULEA UR11, UR9, UR11, 0x18 ;  /* 0x0000000b090b7291 */ /* 0x000fe2000f8ec0ff */
[----:B------:R-:W-:-:S11]  /*15f0*/  UMOV UR4, URZ ;  /* 0x000000ff00047c82 */ /* 0x000fd60008000000 */
.L_x_631:
        /* <DEDUP_REMOVED lines=80> */
.L_x_620:
        /* <DEDUP_REMOVED lines=536> */
.L_x_634:
[----:B------:R-:W-:Y:S05]  /*3c80*/  BSYNC.RECONVERGENT B0 ;  /* 0x0000000000007941 */ /* 0x000fea0003800200 */
.L_x_633:
        /* <DEDUP_REMOVED lines=22> */
.L_x_635:
        /* <DEDUP_REMOVED lines=9> */
.L_x_870:


//--------------------- .text._Z20sgemm_vectorize_smemILi64ELi64ELi16ELi4ELi8EEvPKfS1_Pfiiiff --------------------------
	.section	.text._Z20sgemm_vectorize_smemILi64ELi64ELi16ELi4ELi8EEvPKfS1_Pfiiiff,"ax",@progbits
	.align	128
        .global         _Z20sgemm_vectorize_smemILi64ELi64ELi16ELi4ELi8EEvPKfS1_Pfiiiff
        .type           _Z20sgemm_vectorize_smemILi64ELi64ELi16ELi4ELi8EEvPKfS1_Pfiiiff,@function
        .size           _Z20sgemm_vectorize_smemILi64ELi64ELi16ELi4ELi8EEvPKfS1_Pfiiiff,(.L_x_871 - _Z20sgemm_vectorize_smemILi64ELi64ELi16ELi4ELi8EEvPKfS1_Pfiiiff)
        .other          _Z20sgemm_vectorize_smemILi64ELi64ELi16ELi4ELi8EEvPKfS1_Pfiiiff,@"STO_CUDA_ENTRY STV_DEFAULT"
_Z20sgemm_vectorize_smemILi64ELi64ELi16ELi4ELi8EEvPKfS1_Pfiiiff:
.text._Z20sgemm_vectorize_smemILi64ELi64ELi16ELi4ELi8EEvPKfS1_Pfiiiff:
        /* <DEDUP_REMOVED lines=65> */
.L_x_648:
        /* <DEDUP_REMOVED lines=63> */
.L_x_640:
[----:B0-----:R-:W-:Y:S05]  /*0800*/  BSYNC.RECONVERGENT B1 ;  /* 0x0000000000017941 */ /* 0x001fea0003800200 */
.L_x_639:
        /* <DEDUP_REMOVED lines=13> */
.L_x_643:
        /* <DEDUP_REMOVED lines=68> */
.L_x_642:
[----:B------:R-:W-:Y:S05]  /*0d20*/  BSYNC.RECONVERGENT B1 ;  /* 0x0000000000017941 */ /* 0x000fea0003800200 */
.L_x_641:
        /* <DEDUP_REMOVED lines=56> */
.L_x_645:
[----:B------:R-:W-:Y:S05]  /*10b0*/  BSYNC.RECONVERGENT B1 ;  /* 0x0000000000017941 */ /* 0x000fea0003800200 */
.L_x_644:
[----:B------:R-:W-:Y:S05]  /*10c0*/  @!P2 BRA `(.L_x_638) ;  /* 0x000000040000a947 */ /* 0x000fea0003800000 */
[----:B01234-:R-:W0:Y:S01]  /*10d0*/  S2R R17, SR_CgaCtaId ;  /* 0x0000000000117919 */ /* 0x01fe220000008800 */
[----:B------:R-:W-:-:S05]  /*10e0*/  MOV R16, 0x400 ;  /* 0x0000040000107802 */ /* 0x000fca0000000f00 */
[----:B------:R-:W-:-:S05]  /*10f0*/  VIADD R16, R16, 0x1000 ;  /* 0x0000100010107836 */ /* 0x000fca0000000000 */
[----:B0-----:R-:W-:-:S07]  /*1100*/  LEA R28, R17, R16, 0x18 ;  /* 0x00000010111c7211 */ /* 0x001fce00078ec0ff */
.L_x_646:
        /* <DEDUP_REMOVED lines=60> */
.L_x_638:
[----:B0-----:R-:W-:Y:S05]  /*14d0*/  BSYNC.RECONVERGENT B0 ;  /* 0x0000000000007941 */ /* 0x001fea0003800200 */
.L_x_637:
[----:B------:R-:W0:Y:S08]  /*14e0*/  S2UR UR7, SR_CgaCtaId ;  /* 0x00000000000779c3 */ /* 0x000e300000008800 */
[----:B------:R-:W-:Y:S06]  /*14f0*/  BAR.SYNC.DEFER_BLOCKING 0x0 ;  /* 0x0000000000007b1d */ /* 0x000fec0000010000 */
[----:B------:R-:W-:-:S02]  /*1500*/  UMOV UR4, 0x400 ;  /* 0x0000040000047882 */ /* 0x000fc40000000000 */
[----:B------:R-:W-:Y:S02]  /*1510*/  UIADD3 UR9, UPT, UPT, UR4, 0x1000, URZ ;  /* 0x0000100004097890 */ /* 0x000fe4000fffe0ff */
[----:B0-----:R-:W-:Y:S02]  /*1520*/  ULEA UR8, UR7, UR4, 0x18 ;  /* 0x0000000407087291 */ /* 0x001fe4000f8ec0ff */
[----:B------:R-:W-:Y:S01]  /*1530*/  ULEA UR9, UR7, UR9, 0x18 ;  /* 0x0000000907097291 */ /* 0x000fe2000f8ec0ff */
[----:B------:R-:W-:-:S11]  /*1540*/  UMOV UR4, URZ ;  /* 0x000000ff00047c82 */ /* 0x000fd60008000000 */
.L_x_647:
        /* <DEDUP_REMOVED lines=157> */
.L_x_636:
        /* <DEDUP_REMOVED lines=269> */
.L_x_650:
[----:B------:R-:W-:Y:S05]  /*2ff0*/  BSYNC.RECONVERGENT B0 ;  /* 0x0000000000007941 */ /* 0x000fea0003800200 */
.L_x_649:
        /* <DEDUP_REMOVED lines=22> */
.L_x_651:
        /* <DEDUP_REMOVED lines=10> */
.L_x_871:


//--------------------- .text._Z20sgemm_vectorize_smemILi64ELi64ELi16ELi4ELi4EEvPKfS1_Pfiiiff --------------------------
	.section	.text._Z20sgemm_vectorize_smemILi64ELi64ELi16ELi4ELi4EEvPKfS1_Pfiiiff,"ax",@progbits
	.align	128
        .global         _Z20sgemm_vectorize_smemILi64ELi64ELi16ELi4ELi4EEvPKfS1_Pfiiiff
        .type           _Z20sgemm_vectorize_smemILi64ELi64ELi16ELi4ELi4EEvPKfS1_Pfiiiff,@function
        .size           _Z20sgemm_vectorize_smemILi64ELi64ELi16ELi4ELi4EEvPKfS1_Pfiiiff,(.L_x_872 - _Z20sgemm_vectorize_smemILi64ELi64ELi16ELi4ELi4EEvPKfS1_Pfiiiff)
        .other          _Z20sgemm_vectorize_smemILi64ELi64ELi16ELi4ELi4EEvPKfS1_Pfiiiff,@"STO_CUDA_ENTRY STV_DEFAULT"
_Z20sgemm_vectorize_smemILi64ELi64ELi16ELi4ELi4EEvPKfS1_Pfiiiff:
.text._Z20sgemm_vectorize_smemILi64ELi64ELi16ELi4ELi4EEvPKfS1_Pfiiiff:
        /* <DEDUP_REMOVED lines=55> */
.L_x_664:
        /* <DEDUP_REMOVED lines=63> */
.L_x_656:
[----:B0-----:R-:W-:Y:S05]  /*0760*/  BSYNC.RECONVERGENT B1 ;  /* 0x0000000000017941 */ /* 0x001fea0003800200 */
.L_x_655:
        /* <DEDUP_REMOVED lines=13> */
.L_x_659:
        /* <DEDUP_REMOVED lines=68> */
.L_x_658:
[----:B------:R-:W-:Y:S05]  /*0c80*/  BSYNC.RECONVERGENT B1 ;  /* 0x0000000000017941 */ /* 0x000fea0003800200 */
.L_x_657:
        /* <DEDUP_REMOVED lines=56> */
.L_x_661:
[----:B------:R-:W-:Y:S05]  /*1010*/  BSYNC.RECONVERGENT B1 ;  /* 0x0000000000017941 */ /* 0x000fea0003800200 */
.L_x_660:
[----:B------:R-:W-:Y:S05]  /*1020*/  @!P2 BRA `(.L_x_654) ;  /* 0x000000040000a947 */ /* 0x000fea0003800000 */
[----:B01234-:R-:W0:Y:S01]  /*1030*/  S2R R9, SR_CgaCtaId ;  /* 0x0000000000097919 */ /* 0x01fe220000008800 */
[----:B------:R-:W-:-:S04]  /*1040*/  MOV R8, 0x400 ;  /* 0x0000040000087802 */ /* 0x000fc80000000f00 */
[----:B------:R-:W-:-:S04]  /*1050*/  IADD3 R8, PT, PT, R8, 0x1000, RZ ;  /* 0x0000100008087810 */ /* 0x000fc80007ffe0ff */
[----:B0-----:R-:W-:-:S07]  /*1060*/  LEA R20, R9, R8, 0x18 ;  /* 0x0000000809147211 */ /* 0x001fce00078ec0ff */
.L_x_662:
        /* <DEDUP_REMOVED lines=60> */
.L_x_654:
[----:B0-----:R-:W-:Y:S05]  /*1430*/  BSYNC.RECONVERGENT B0 ;  /* 0x0000000000007941 */ /* 0x001fea0003800200 */
.L_x_653:
[----:B------:R-:W0:Y:S08]  /*1440*/  S2UR UR7, SR_CgaCtaId ;  /* 0x00000000000779c3 */ /* 0x000e300000008800 */
[----:B------:R-:W-:Y:S06]  /*1450*/  BAR.SYNC.DEFER_BLOCKING 0x0 ;  /* 0x0000000000007b1d */ /* 0x000fec0000010000 */
[----:B------:R-:W-:-:S02]  /*1460*/  UMOV UR4, 0x400 ;  /* 0x0000040000047882 */ /* 0x000fc40000000000 */
[----:B------:R-:W-:Y:S02]  /*1470*/  UIADD3 UR9, UPT, UPT, UR4, 0x1000, URZ ;  /* 0x0000100004097890 */ /* 0x000fe4000fffe0ff */
[----:B0-----:R-:W-:Y:S02]  /*1480*/  ULEA UR8, UR7, UR4, 0x18 ;  /* 0x0000000407087291 */ /* 0x001fe4000f8ec0ff */
[----:B------:R-:W-:Y:S01]  /*1490*/  ULEA UR9, UR7, UR9, 0x18 ;  /* 0x0000000907097291 */ /* 0x000fe2000f8ec0ff */
[----:B------:R-:W-:-:S11]  /*14a0*/  UMOV UR4, URZ ;  /* 0x000000ff00047c82 */ /* 0x000fd60008000000 */
.L_x_663:
        /* <DEDUP_REMOVED lines=53> */
.L_x_652:
        /* <DEDUP_REMOVED lines=155> */
.L_x_666:
[----:B------:R-:W-:Y:S05]  /*21b0*/  BSYNC.RECONVERGENT B0 ;  /* 0x0000000000007941 */ /* 0x000fea0003800200 */
.L_x_665:
        /* <DEDUP_REMOVED lines=9> */
.L_x_667:
        /* <DEDUP_REMOVED lines=11> */
.L_x_872:


//--------------------- .text._Z20sgemm_vectorize_smemILi64ELi64ELi8ELi8ELi8EEvPKfS1_Pfiiiff --------------------------
	.section	.text._Z20sgemm_vectorize_smemILi64ELi64ELi8ELi8ELi8EEvPKfS1_Pfiiiff,"ax",@progbits
	.align	128
        .global         _Z20sgemm_vectorize_smemILi64ELi64ELi8ELi8ELi8EEvPKfS1_Pfiiiff
        .type           _Z20sgemm_vectorize_smemILi64ELi64ELi8ELi8ELi8EEvPKfS1_Pfiiiff,@function
        .size           _Z20sgemm_vectorize_smemILi64ELi64ELi8ELi8ELi8EEvPKfS1_Pfiiiff,(.L_x_873 - _Z20sgemm_vectorize_smemILi64ELi64ELi8ELi8ELi8EEvPKfS1_Pfiiiff)
        .other          _Z20sgemm_vectorize_smemILi64ELi64ELi8ELi8ELi8EEvPKfS1_Pfiiiff,@"STO_CUDA_ENTRY STV_DEFAULT"
_Z20sgemm_vectorize_smemILi64ELi64ELi8ELi8ELi8EEvPKfS1_Pfiiiff:
.text._Z20sgemm_vectorize_smemILi64ELi64ELi8ELi8ELi8EEvPKfS1_Pfiiiff:
        /* <DEDUP_REMOVED lines=135> */
.L_x_680:
        /* <DEDUP_REMOVED lines=37> */
.L_x_672:
[----:B01----:R-:W-:Y:S05]  /*0ac0*/  BSYNC.RECONVERGENT B1 ;  /* 0x0000000000017941 */ /* 0x003fea0003800200 */
.L_x_671:
        /* <DEDUP_REMOVED lines=13> */
.L_x_675:
        /* <DEDUP_REMOVED lines=72> */
.L_x_674:
[----:B------:R-:W-:Y:S05]  /*1020*/  BSYNC.RECONVERGENT B1 ;  /* 0x0000000000017941 */ /* 0x000fea0003800200 */
.L_x_673:
        /* <DEDUP_REMOVED lines=26> */
.L_x_677:
[----:B------:R-:W-:Y:S05]  /*11d0*/  BSYNC.RECONVERGENT B1 ;  /* 0x0000000000017941 */ /* 0x000fea0003800200 */
.L_x_676:
[----:B------:R-:W-:Y:S05]  /*11e0*/  @!P2 BRA `(.L_x_670) ;  /* 0x000000040000a947 */ /* 0x000fea0003800000 */
[----:B01234-:R-:W0:Y:S01]  /*11f0*/  S2R R29, SR_CgaCtaId ;  /* 0x00000000001d7919 */ /* 0x01fe220000008800 */
[----:B------:R-:W-:-:S05]  /*1200*/  MOV R28, 0x400 ;  /* 0x00000400001c7802 */ /* 0x000fca0000000f00 */
[----:B------:R-:W-:-:S05]  /*1210*/  VIADD R28, R28, 0x800 ;  /* 0x000008001c1c7836 */ /* 0x000fca0000000000 */
[----:B0-----:R-:W-:-:S07]  /*1220*/  LEA R106, R29, R28, 0x18 ;  /* 0x0000001c1d6a7211 */ /* 0x001fce00078ec0ff */
.L_x_678:
        /* <DEDUP_REMOVED lines=60> */
.L_x_670:
[----:B01----:R-:W-:Y:S05]  /*15f0*/  BSYNC.RECONVERGENT B0 ;  /* 0x0000000000007941 */ /* 0x003fea0003800200 */
.L_x_669:
[----:B------:R-:W0:Y:S08]  /*1600*/  S2UR UR9, SR_CgaCtaId ;  /* 0x00000000000979c3 */ /* 0x000e300000008800 */
[----:B------:R-:W-:Y:S06]  /*1610*/  BAR.SYNC.DEFER_BLOCKING 0x0 ;  /* 0x0000000000007b1d */ /* 0x000fec0000010000 */
[----:B------:R-:W-:-:S02]  /*1620*/  UMOV UR4, 0x400 ;  /* 0x0000040000047882 */ /* 0x000fc40000000000 */
[----:B------:R-:W-:Y:S02]  /*1630*/  UIADD3 UR11, UPT, UPT, UR4, 0x800, URZ ;  /* 0x00000800040b7890 */ /* 0x000fe4000fffe0ff */
[----:B0-----:R-:W-:Y:S02]  /*1640*/  ULEA UR10, UR9, UR4, 0x18 ;  /* 0x00000004090a7291 */ /* 0x001fe4000f8ec0ff */
[----:B------:R-:W-:Y:S01]  /*1650*/  ULEA UR11, UR9, UR11, 0x18 ;  /* 0x0000000b090b7291 */ /* 0x000fe2000f8ec0ff */
[----:B------:R-:W-:-:S11]  /*1660*/  UMOV UR4, URZ ;  /* 0x000000ff00047c82 */ /* 0x000fd60008000000 */
.L_x_679:
        /* <DEDUP_REMOVED lines=80> */
.L_x_668:
        /* <DEDUP_REMOVED lines=536> */
.L_x_682:
[----:B------:R-:W-:Y:S05]  /*3cf0*/  BSYNC.RECONVERGENT B0 ;  /* 0x0000000000007941 */ /* 0x000fea0003800200 */
.L_x_681:
        /* <DEDUP_REMOVED lines=22> */
.L_x_683:
        /* <DEDUP_REMOVED lines=10> */
.L_x_873:


//--------------------- .text._Z20sgemm_vectorize_smemILi64ELi64ELi8ELi8ELi4EEvPKfS1_Pfiiiff --------------------------
	.section	.text._Z20sgemm_vectorize_smemILi64ELi64ELi8ELi8ELi4EEvPKfS1_Pfiiiff,"ax",@progbits
	.align	128
        .global         _Z20sgemm_vectorize_smemILi64ELi64ELi8ELi8ELi4EEvPKfS1_Pfiiiff
        .type           _Z20sgemm_vectorize_smemILi64ELi64ELi8ELi8ELi4EEvPKfS1_Pfiiiff,@function
        .size           _Z20sgemm_vectorize_smemILi64ELi64ELi8ELi8ELi4EEvPKfS1_Pfiiiff,(.L_x_874 - _Z20sgemm_vectorize_smemILi64ELi64ELi8ELi8ELi4EEvPKfS1_Pfiiiff)
        .other          _Z20sgemm_vectorize_smemILi64ELi64ELi8ELi8ELi4EEvPKfS1_Pfiiiff,@"STO_CUDA_ENTRY STV_DEFAULT"
_Z20sgemm_vectorize_smemILi64ELi64ELi8ELi8ELi4EEvPKfS1_Pfiiiff:
.text._Z20sgemm_vectorize_smemILi64ELi64ELi8ELi8ELi4EEvPKfS1_Pfiiiff:
        /* <DEDUP_REMOVED lines=20> */
[----:B------:R-:W-:-:S02]  /*0140*/  CS2R R4, SRZ ;  /* 0x0000000000047805 */ /* 0x000fc4000001ff00 */
[----:B------:R-:W-:Y:S01]  /*0150*/  CS2R R46, SRZ ;  /* 0x00000000002e7805 */ /* 0x000fe2000001ff00 */
[----:B------:R-:W-:Y:S01]  /*0160*/  IMAD.MOV.U32 R57, RZ, RZ, RZ ;  /* 0x000000ffff397224 */ /* 0x000fe200078e00ff */
[----:B------:R-:W-:Y:S02]  /*0170*/  CS2R R44, SRZ ;  /* 0x00000000002c7805 */ /* 0x000fe4000001ff00 */
[----:B------:R-:W-:Y:S01]  /*0180*/  MOV R55, RZ ;  /* 0x000000ff00377202 */ /* 0x000fe20000000f00 */
[----:B------:R-:W-:Y:S01]  /*0190*/  IMAD.MOV.U32 R51, RZ, RZ, RZ ;  /* 0x000000ffff337224 */ /* 0x000fe200078e00ff */
[----:B------:R-:W-:Y:S02]  /*01a0*/  MOV R49, RZ ;  /* 0x000000ff00317202 */ /* 0x000fe40000000f00 */
        /* <DEDUP_REMOVED lines=9> */
[----:B------:R-:W-:Y:S02]  /*0240*/  IADD3 R15, PT, PT, RZ, -R6, RZ ;  /* 0x80000006ff0f7210 */ /* 0x000fe40007ffe0ff */
[----:B------:R-:W-:Y:S01]  /*0250*/  ISETP.NE.U32.AND P2, PT, R6, RZ, PT ;  /* 0x000000ff0600720c */ /* 0x000fe20003f45070 */
[----:B------:R-:W-:Y:S01]  /*0260*/  IMAD.IADD R11, R9, 0x1, R6 ;  /* 0x00000001090b7824 */ /* 0x000fe200078e0206 */
[----:B------:R-:W-:-:S04]  /*0270*/  MOV R40, RZ ;  /* 0x000000ff00287202 */ /* 0x000fc80000000f00 */
[C---:B------:R-:W-:Y:S02]  /*0280*/  ISETP.GE.U32.AND P0, PT, R11.reuse, 0x80, PT ;  /* 0x000000800b00780c */ /* 0x040fe40003f06070 */
[----:B------:R-:W-:Y:S02]  /*0290*/  VIMNMX.U32 R8, PT, PT, R11, 0x80, !PT ;  /* 0x000000800b087848 */ /* 0x000fe40007fe0000 */
[----:B------:R-:W-:Y:S01]  /*02a0*/  SEL R10, RZ, 0x1, P0 ;  /* 0x00000001ff0a7807 */ /* 0x000fe20000000000 */
[----:B0-----:R-:W0:Y:S01]  /*02b0*/  MUFU.RCP R14, R14 ;  /* 0x0000000e000e7308 */ /* 0x001e220000001000 */
[----:B------:R-:W-:Y:S02]  /*02c0*/  IADD3 R29, PT, PT, R6, R11, RZ ;  /* 0x0000000b061d7210 */ /* 0x000fe40007ffe0ff */
[----:B0-----:R-:W-:-:S05]  /*02d0*/  IADD3 R12, PT, PT, R14, 0xffffffe, RZ ;  /* 0x0ffffffe0e0c7810 */ /* 0x001fca0007ffe0ff */
[----:B------:R0:W1:Y:S02]  /*02e0*/  F2I.FTZ.U32.TRUNC.NTZ R13, R12 ;  /* 0x0000000c000d7305 */ /* 0x000064000021f000 */
[----:B0-----:R-:W-:Y:S01]  /*02f0*/  MOV R12, RZ ;  /* 0x000000ff000c7202 */ /* 0x001fe20000000f00 */
[----:B-1----:R-:W-:-:S04]  /*0300*/  IMAD R15, R15, R13, RZ ;  /* 0x0000000d0f0f7224 */ /* 0x002fc800078e02ff */
[----:B------:R-:W-:Y:S01]  /*0310*/  IMAD.HI.U32 R14, R13, R15, R12 ;  /* 0x0000000f0d0e7227 */ /* 0x000fe200078e000c */
[----:B------:R-:W-:-:S05]  /*0320*/  IADD3 R13, PT, PT, R8, -R11, -R10 ;  /* 0x8000000b080d7210 */ /* 0x000fca0007ffe80a */
        /* <DEDUP_REMOVED lines=9> */
[----:B------:R-:W-:-:S05]  /*03c0*/  @!P2 LOP3.LUT R15, RZ, R6, RZ, 0x33, !PT ;  /* 0x00000006ff0fa212 */ /* 0x000fca00078e33ff */
[----:B------:R-:W-:-:S07]  /*03d0*/  IMAD.IADD R10, R10, 0x1, R15 ;  /* 0x000000010a0a7824 */ /* 0x000fce00078e020f */
.L_x_696:
[----:B------:R-:W-:Y:S01]  /*03e0*/  ISETP.GT.U32.AND P0, PT, R9, 0x7f, PT ;  /* 0x0000007f0900780c */ /* 0x000fe20003f04070 */
[----:B------:R-:W0:Y:S01]  /*03f0*/  LDCU UR4, c[0x0][0x3a0] ;  /* 0x00007400ff0477ac */ /* 0x000e220008000800 */
[----:B------:R-:W-:Y:S11]  /*0400*/  BSSY.RECONVERGENT B0, `(.L_x_685) ;  /* 0x0000115000007945 */ /* 0x000ff60003800200 */
[----:B------:R-:W-:Y:S05]  /*0410*/  @P0 BRA `(.L_x_686) ;  /* 0x00000010004c0947 */ /* 0x000fea0003800000 */
[----:B------:R-:W-:Y:S01]  /*0420*/  IADD3 R18, PT, PT, R10, 0x1, RZ ;  /* 0x000000010a127810 */ /* 0x000fe20007ffe0ff */
[----:B------:R-:W-:Y:S01]  /*0430*/  BSSY.RECONVERGENT B1, `(.L_x_687) ;  /* 0x0000041000017945 */ /* 0x000fe20003800200 */
[----:B------:R-:W-:Y:S02]  /*0440*/  MOV R52, R9 ;  /* 0x0000000900347202 */ /* 0x000fe40000000f00 */
[----:B------:R-:W-:-:S04]  /*0450*/  LOP3.LUT R18, R18, 0x3, RZ, 0xc0, !PT ;  /* 0x0000000312127812 */ /* 0x000fc800078ec0ff */
[----:B------:R-:W-:-:S13]  /*0460*/  ISETP.NE.AND P1, PT, R18, RZ, PT ;  /* 0x000000ff1200720c */ /* 0x000fda0003f25270 */
[----:B------:R-:W-:Y:S05]  /*0470*/  @!P1 BRA `(.L_x_688) ;  /* 0x0000000000f09947 */ /* 0x000fea0003800000 */
[----:B------:R-:W1:Y:S01]  /*0480*/  LDC R19, c[0x0][0x3a0] ;  /* 0x0000e800ff137b82 */ /* 0x000e620000000800 */
[----:B------:R-:W-:Y:S01]  /*0490*/  IMAD.SHL.U32 R12, R9, 0x4, RZ ;  /* 0x00000004090c7824 */ /* 0x000fe200078e00ff */
[----:B------:R-:W-:-:S04]  /*04a0*/  SHF.R.U32.HI R21, RZ, 0x1, R9 ;  /* 0x00000001ff157819 */ /* 0x000fc80000011609 */
[----:B------:R-:W-:Y:S02]  /*04b0*/  LOP3.LUT R12, R12, 0x4, RZ, 0xc0, !PT ;  /* 0x000000040c0c7812 */ /* 0x000fe400078ec0ff */
[----:B------:R-:W2:Y:S01]  /*04c0*/  LDC.64 R16, c[0x0][0x380] ;  /* 0x0000e000ff107b82 */ /* 0x000ea20000000a00 */
[----:B------:R-:W-:-:S05]  /*04d0*/  IADD3 R13, PT, PT, R21, UR5, RZ ;  /* 0x00000005150d7c10 */ /* 0x000fca000fffe0ff */
[----:B-1----:R-:W-:-:S05]  /*04e0*/  IMAD R13, R13, R19, R12 ;  /* 0x000000130d0d7224 */ /* 0x002fca00078e020c */
[----:B------:R-:W-:-:S05]  /*04f0*/  LEA R13, R8, R13, 0x3 ;  /* 0x0000000d080d7211 */ /* 0x000fca00078e18ff */
[----:B--2---:R-:W-:-:S06]  /*0500*/  IMAD.WIDE R12, R13, 0x4, R16 ;  /* 0x000000040d0c7825 */ /* 0x004fcc00078e0210 */
[----:B------:R-:W2:Y:S01]  /*0510*/  LDG.E.128.CONSTANT R12, desc[UR10][R12.64] ;  /* 0x0000000a0c0c7981 */ /* 0x000ea2000c1e9d00 */
[----:B------:R-:W-:Y:S02]  /*0520*/  SHF.L.U32 R20, R9, 0x8, RZ ;  /* 0x0000000809147819 */ /* 0x000fe400000006ff */
[----:B------:R-:W-:Y:S01]  /*0530*/  MOV R23, 0x400 ;  /* 0x0000040000177802 */ /* 0x000fe20000000f00 */
[----:B------:R-:W1:Y:S01]  /*0540*/  S2R R48, SR_CgaCtaId ;  /* 0x0000000000307919 */ /* 0x000e620000008800 */
[----:B------:R-:W-:Y:S02]  /*0550*/  LOP3.LUT R22, R20, 0x100, RZ, 0xc0, !PT ;  /* 0x0000010014167812 */ /* 0x000fe400078ec0ff */
[----:B------:R-:W-:Y:S02]  /*0560*/  ISETP.NE.AND P0, PT, R18, 0x1, PT ;  /* 0x000000011200780c */ /* 0x000fe40003f05270 */
[----:B------:R-:W-:Y:S01]  /*0570*/  MOV R52, R11 ;  /* 0x0000000b00347202 */ /* 0x000fe20000000f00 */
[----:B------:R-:W-:Y:S01]  /*0580*/  IMAD.IADD R21, R21, 0x1, R22 ;  /* 0x0000000115157824 */ /* 0x000fe200078e0216 */
[----:B-1----:R-:W-:-:S04]  /*0590*/  LEA R20, R48, R23, 0x18 ;  /* 0x0000001730147211 */ /* 0x002fc800078ec0ff */
[----:B------:R-:W-:-:S05]  /*05a0*/  LEA R21, R21, R20, 0x2 ;  /* 0x0000001415157211 */ /* 0x000fca00078e10ff */
[----:B--2---:R1:W-:Y:S04]  /*05b0*/  STS [R21], R12 ;  /* 0x0000000c15007388 */ /* 0x0043e80000000800 */
[----:B------:R1:W-:Y:S04]  /*05c0*/  STS [R21+0x100], R13 ;  /* 0x0001000d15007388 */ /* 0x0003e80000000800 */
[----:B------:R1:W-:Y:S04]  /*05d0*/  STS [R21+0x200], R14 ;  /* 0x0002000e15007388 */ /* 0x0003e80000000800 */
[----:B------:R1:W-:Y:S01]  /*05e0*/  STS [R21+0x300], R15 ;  /* 0x0003000f15007388 */ /* 0x0003e20000000800 */
[----:B------:R-:W-:Y:S05]  /*05f0*/  @!P0 BRA `(.L_x_688) ;  /* 0x0000000000908947 */ /* 0x000fea0003800000 */
[----:B-1----:R-:W-:Y:S02]  /*0600*/  SHF.L.U32 R12, R11, 0x2, RZ ;  /* 0x000000020b0c7819 */ /* 0x002fe400000006ff */
[----:B------:R-:W-:Y:S02]  /*0610*/  SHF.R.U32.HI R21, RZ, 0x1, R11 ;  /* 0x00000001ff157819 */ /* 0x000fe4000001160b */
[----:B------:R-:W-:-:S03]  /*0620*/  LOP3.LUT R12, R12, 0x4, RZ, 0xc0, !PT ;  /* 0x000000040c0c7812 */ /* 0x000fc600078ec0ff */
[----:B------:R-:W-:-:S04]  /*0630*/  VIADD R13, R21, UR5 ;  /* 0x00000005150d7c36 */ /* 0x000fc80008000000 */
[----:B------:R-:W-:-:S05]  /*0640*/  IMAD R13, R13, R19, R12 ;  /* 0x000000130d0d7224 */ /* 0x000fca00078e020c */
[----:B------:R-:W-:-:S05]  /*0650*/  LEA R13, R8, R13, 0x3 ;  /* 0x0000000d080d7211 */ /* 0x000fca00078e18ff */
[----:B------:R-:W-:-:S06]  /*0660*/  IMAD.WIDE R12, R13, 0x4, R16 ;  /* 0x000000040d0c7825 */ /* 0x000fcc00078e0210 */
[----:B------:R-:W2:Y:S01]  /*0670*/  LDG.E.128.CONSTANT R12, desc[UR10][R12.64] ;  /* 0x0000000a0c0c7981 */ /* 0x000ea2000c1e9d00 */
[----:B------:R-:W-:Y:S01]  /*0680*/  SHF.L.U32 R22, R11, 0x8, RZ ;  /* 0x000000080b167819 */ /* 0x000fe200000006ff */
[--C-:B------:R-:W-:Y:S01]  /*0690*/  IMAD.MOV.U32 R52, RZ, RZ, R29.reuse ;  /* 0x000000ffff347224 */ /* 0x100fe200078e001d */
[----:B------:R-:W-:Y:S02]  /*06a0*/  ISETP.NE.AND P0, PT, R18, 0x2, PT ;  /* 0x000000021200780c */ /* 0x000fe40003f05270 */
[----:B------:R-:W-:Y:S02]  /*06b0*/  LOP3.LUT R22, R22, 0x100, RZ, 0xc0, !PT ;  /* 0x0000010016167812 */ /* 0x000fe400078ec0ff */
[----:B------:R-:W-:Y:S02]  /*06c0*/  SHF.L.U32 R23, R29, 0x8, RZ ;  /* 0x000000081d177819 */ /* 0x000fe400000006ff */
[----:B------:R-:W-:Y:S02]  /*06d0*/  IADD3 R21, PT, PT, R21, R22, RZ ;  /* 0x0000001615157210 */ /* 0x000fe40007ffe0ff */
[----:B------:R-:W-:-:S02]  /*06e0*/  SHF.R.U32.HI R22, RZ, 0x1, R29 ;  /* 0x00000001ff167819 */ /* 0x000fc4000001161d */
[----:B------:R-:W-:Y:S01]  /*06f0*/  LOP3.LUT R23, R23, 0x100, RZ, 0xc0, !PT ;  /* 0x0000010017177812 */ /* 0x000fe200078ec0ff */
[----:B------:R-:W-:-:S03]  /*0700*/  IMAD R21, R21, 0x4, R20 ;  /* 0x0000000415157824 */ /* 0x000fc600078e0214 */
[----:B------:R-:W-:-:S04]  /*0710*/  IADD3 R23, PT, PT, R22, R23, RZ ;  /* 0x0000001716177210 */ /* 0x000fc80007ffe0ff */
[----:B------:R-:W-:Y:S01]  /*0720*/  LEA R23, R23, R20, 0x2 ;  /* 0x0000001417177211 */ /* 0x000fe200078e10ff */
[----:B--2---:R2:W-:Y:S04]  /*0730*/  STS [R21], R12 ;  /* 0x0000000c15007388 */ /* 0x0045e80000000800 */
[----:B------:R2:W-:Y:S04]  /*0740*/  STS [R21+0x100], R13 ;  /* 0x0001000d15007388 */ /* 0x0005e80000000800 */
[----:B------:R2:W-:Y:S04]  /*0750*/  STS [R21+0x200], R14 ;  /* 0x0002000e15007388 */ /* 0x0005e80000000800 */
[----:B------:R2:W-:Y:S01]  /*0760*/  STS [R21+0x300], R15 ;  /* 0x0003000f15007388 */ /* 0x0005e20000000800 */
[----:B------:R-:W-:Y:S05]  /*0770*/  @!P0 BRA `(.L_x_688) ;  /* 0x0000000000308947 */ /* 0x000fea0003800000 */
[----:B--2---:R-:W-:Y:S02]  /*0780*/  SHF.L.U32 R12, R29, 0x2, RZ ;  /* 0x000000021d0c7819 */ /* 0x004fe400000006ff */
[----:B------:R-:W-:Y:S02]  /*0790*/  IADD3 R22, PT, PT, R22, UR5, RZ ;  /* 0x0000000516167c10 */ /* 0x000fe4000fffe0ff */
[----:B------:R-:W-:-:S05]  /*07a0*/  LOP3.LUT R12, R12, 0x4, RZ, 0xc0, !PT ;  /* 0x000000040c0c7812 */ /* 0x000fca00078ec0ff */
[----:B------:R-:W-:-:S05]  /*07b0*/  IMAD R13, R22, R19, R12 ;  /* 0x00000013160d7224 */ /* 0x000fca00078e020c */
[----:B------:R-:W-:-:S05]  /*07c0*/  LEA R13, R8, R13, 0x3 ;  /* 0x0000000d080d7211 */ /* 0x000fca00078e18ff */
[----:B------:R-:W-:-:S06]  /*07d0*/  IMAD.WIDE R12, R13, 0x4, R16 ;  /* 0x000000040d0c7825 */ /* 0x000fcc00078e0210 */
[----:B------:R-:W2:Y:S01]  /*07e0*/  LDG.E.128.CONSTANT R12, desc[UR10][R12.64] ;  /* 0x0000000a0c0c7981 */ /* 0x000ea2000c1e9d00 */
[----:B------:R-:W-:-:S03]  /*07f0*/  IMAD.IADD R52, R6, 0x1, R29 ;  /* 0x0000000106347824 */ /* 0x000fc600078e021d */
[----:B--2---:R3:W-:Y:S04]  /*0800*/  STS [R23], R12 ;  /* 0x0000000c17007388 */ /* 0x0047e80000000800 */
[----:B------:R3:W-:Y:S04]  /*0810*/  STS [R23+0x100], R13 ;  /* 0x0001000d17007388 */ /* 0x0007e80000000800 */
[----:B------:R3:W-:Y:S04]  /*0820*/  STS [R23+0x200], R14 ;  /* 0x0002000e17007388 */ /* 0x0007e80000000800 */
[----:B------:R3:W-:Y:S02]  /*0830*/  STS [R23+0x300], R15 ;  /* 0x0003000f17007388 */ /* 0x0007e40000000800 */
.L_x_688:
[----:B0-----:R-:W-:Y:S05]  /*0840*/  BSYNC.RECONVERGENT B1 ;  /* 0x0000000000017941 */ /* 0x001fea0003800200 */
.L_x_687:
        /* <DEDUP_REMOVED lines=13> */
.L_x_691:
[----:B0-----:R-:W0:Y:S01]  /*0920*/  LDC.64 R20, c[0x0][0x380] ;  /* 0x0000e000ff147b82 */ /* 0x001e220000000a00 */
[----:B------:R-:W-:Y:S02]  /*0930*/  LOP3.LUT R13, R50, 0x4, RZ, 0xc0, !PT ;  /* 0x00000004320d7812 */ /* 0x000fe400078ec0ff */
[----:B------:R-:W-:Y:S02]  /*0940*/  SHF.R.U32.HI R12, RZ, 0x1, R52 ;  /* 0x00000001ff0c7819 */ /* 0x000fe40000011634 */
[----:B------:R-:W-:Y:S02]  /*0950*/  LEA R13, R8, R13, 0x3 ;  /* 0x0000000d080d7211 */ /* 0x000fe400078e18ff */
[----:B------:R-:W-:-:S05]  /*0960*/  IADD3 R14, PT, PT, R12, UR5, RZ ;  /* 0x000000050c0e7c10 */ /* 0x000fca000fffe0ff */
[----:B------:R-:W-:-:S04]  /*0970*/  IMAD R13, R14, UR4, R13 ;  /* 0x000000040e0d7c24 */ /* 0x000fc8000f8e020d */
[----:B0-----:R-:W-:-:S04]  /*0980*/  IMAD.WIDE R16, R13, 0x4, R20 ;  /* 0x000000040d107825 */ /* 0x001fc800078e0214 */
[----:B------:R-:W-:Y:S01]  /*0990*/  IMAD.SHL.U32 R13, R50, 0x40, RZ ;  /* 0x00000040320d7824 */ /* 0x000fe200078e00ff */
[----:B------:R-:W-:Y:S01]  /*09a0*/  SHF.R.U32.HI R23, RZ, 0x1, R59 ;  /* 0x00000001ff177819 */ /* 0x000fe2000001163b */
[----:B------:R-:W2:Y:S03]  /*09b0*/  LDG.E.128.CONSTANT R16, desc[UR10][R16.64] ;  /* 0x0000000a10107981 */ /* 0x000ea6000c1e9d00 */
[----:B------:R-:W-:-:S04]  /*09c0*/  LOP3.LUT R13, R13, 0x100, RZ, 0xc0, !PT ;  /* 0x000001000d0d7812 */ /* 0x000fc800078ec0ff */
[----:B------:R-:W-:Y:S01]  /*09d0*/  IADD3 R13, PT, PT, R12, R13, RZ ;  /* 0x0000000d0c0d7210 */ /* 0x000fe20007ffe0ff */
[----:B------:R-:W-:-:S03]  /*09e0*/  VIADD R12, R23, UR5 ;  /* 0x00000005170c7c36 */ /* 0x000fc60008000000 */
[----:B------:R-:W-:Y:S02]  /*09f0*/  LEA R22, R13, R48, 0x2 ;  /* 0x000000300d167211 */ /* 0x000fe400078e10ff */
[----:B------:R-:W-:-:S04]  /*0a00*/  LOP3.LUT R13, R65, 0x4, RZ, 0xc0, !PT ;  /* 0x00000004410d7812 */ /* 0x000fc800078ec0ff */
[----:B------:R-:W-:-:S05]  /*0a10*/  LEA R13, R8, R13, 0x3 ;  /* 0x0000000d080d7211 */ /* 0x000fca00078e18ff */
[----:B------:R-:W-:Y:S01]  /*0a20*/  IMAD R13, R12, UR4, R13 ;  /* 0x000000040c0d7c24 */ /* 0x000fe2000f8e020d */
[----:B------:R-:W-:-:S04]  /*0a30*/  SHF.L.U32 R12, R65, 0x6, RZ ;  /* 0x00000006410c7819 */ /* 0x000fc800000006ff */
[----:B------:R-:W-:-:S04]  /*0a40*/  LOP3.LUT R12, R12, 0x100, RZ, 0xc0, !PT ;  /* 0x000001000c0c7812 */ /* 0x000fc800078ec0ff */
[----:B------:R-:W-:Y:S01]  /*0a50*/  IADD3 R23, PT, PT, R23, R12, RZ ;  /* 0x0000000c17177210 */ /* 0x000fe20007ffe0ff */
[----:B------:R-:W-:-:S06]  /*0a60*/  IMAD.WIDE R12, R13, 0x4, R20 ;  /* 0x000000040d0c7825 */ /* 0x000fcc00078e0214 */
[----:B------:R-:W3:Y:S01]  /*0a70*/  LDG.E.128.CONSTANT R12, desc[UR10][R12.64] ;  /* 0x0000000a0c0c7981 */ /* 0x000ee2000c1e9d00 */
[----:B------:R-:W-:Y:S02]  /*0a80*/  LEA R54, R23, R48, 0x2 ;  /* 0x0000003017367211 */ /* 0x000fe400078e10ff */
[----:B------:R-:W-:Y:S02]  /*0a90*/  LOP3.LUT R23, R69, 0x4, RZ, 0xc0, !PT ;  /* 0x0000000445177812 */ /* 0x000fe400078ec0ff */
[----:B------:R-:W-:-:S03]  /*0aa0*/  SHF.R.U32.HI R56, RZ, 0x1, R67 ;  /* 0x00000001ff387819 */ /* 0x000fc60000011643 */
[----:B------:R-:W-:Y:S01]  /*0ab0*/  IMAD R23, R8, 0x8, R23 ;  /* 0x0000000808177824 */ /* 0x000fe200078e0217 */
[----:B--2---:R0:W-:Y:S02]  /*0ac0*/  STS [R22], R16 ;  /* 0x0000001016007388 */ /* 0x0041e40000000800 */
[----:B0-----:R-:W-:Y:S02]  /*0ad0*/  IADD3 R16, PT, PT, R56, UR5, RZ ;  /* 0x0000000538107c10 */ /* 0x001fe4000fffe0ff */
[----:B------:R0:W-:Y:S03]  /*0ae0*/  STS [R22+0x100], R17 ;  /* 0x0001001116007388 */ /* 0x0001e60000000800 */
[----:B------:R-:W-:Y:S01]  /*0af0*/  IMAD R23, R16, UR4, R23 ;  /* 0x0000000410177c24 */ /* 0x000fe2000f8e0217 */
[----:B------:R-:W-:Y:S01]  /*0b00*/  SHF.L.U32 R16, R69, 0x6, RZ ;  /* 0x0000000645107819 */ /* 0x000fe200000006ff */
[----:B------:R-:W-:Y:S03]  /*0b10*/  STS [R22+0x200], R18 ;  /* 0x0002001216007388 */ /* 0x000fe60000000800 */
[----:B0-----:R-:W-:Y:S01]  /*0b20*/  LOP3.LUT R17, R16, 0x100, RZ, 0xc0, !PT ;  /* 0x0000010010117812 */ /* 0x001fe200078ec0ff */
[----:B------:R-:W-:Y:S03]  /*0b30*/  STS [R22+0x300], R19 ;  /* 0x0003001316007388 */ /* 0x000fe60000000800 */
[----:B------:R-:W-:-:S02]  /*0b40*/  IADD3 R56, PT, PT, R56, R17, RZ ;  /* 0x0000001138387210 */ /* 0x000fc40007ffe0ff */
[----:B------:R-:W-:-:S05]  /*0b50*/  LOP3.LUT R17, R63, 0x4, RZ, 0xc0, !PT ;  /* 0x000000043f117812 */ /* 0x000fca00078ec0ff */
[----:B------:R-:W-:Y:S01]  /*0b60*/  IMAD R17, R8, 0x8, R17 ;  /* 0x0000000808117824 */ /* 0x000fe200078e0211 */
[----:B---3--:R0:W-:Y:S02]  /*0b70*/  STS [R54], R12 ;  /* 0x0000000c36007388 */ /* 0x0081e40000000800 */
[----:B0-----:R-:W-:-:S04]  /*0b80*/  SHF.R.U32.HI R12, RZ, 0x1, R61 ;  /* 0x00000001ff0c7819 */ /* 0x001fc8000001163d */
[----:B------:R-:W-:Y:S02]  /*0b90*/  IADD3 R16, PT, PT, R12, UR5, RZ ;  /* 0x000000050c107c10 */ /* 0x000fe4000fffe0ff */
[----:B------:R-:W-:-:S03]  /*0ba0*/  SHF.L.U32 R18, R63, 0x6, RZ ;  /* 0x000000063f127819 */ /* 0x000fc600000006ff */
[----:B------:R-:W-:Y:S02]  /*0bb0*/  IMAD R19, R16, UR4, R17 ;  /* 0x0000000410137c24 */ /* 0x000fe4000f8e0211 */
[----:B------:R-:W-:-:S04]  /*0bc0*/  IMAD.WIDE R16, R23, 0x4, R20 ;  /* 0x0000000417107825 */ /* 0x000fc800078e0214 */
[----:B------:R-:W-:Y:S01]  /*0bd0*/  IMAD.WIDE R20, R19, 0x4, R20 ;  /* 0x0000000413147825 */ /* 0x000fe200078e0214 */
[----:B------:R-:W-:Y:S01]  /*0be0*/  LOP3.LUT R19, R18, 0x100, RZ, 0xc0, !PT ;  /* 0x0000010012137812 */ /* 0x000fe200078ec0ff */
[----:B------:R0:W-:Y:S04]  /*0bf0*/  STS [R54+0x100], R13 ;  /* 0x0001000d36007388 */ /* 0x0001e80000000800 */
[----:B------:R-:W2:Y:S01]  /*0c00*/  LDG.E.128.CONSTANT R20, desc[UR10][R20.64] ;  /* 0x0000000a14147981 */ /* 0x000ea2000c1e9d00 */
[----:B0-----:R-:W-:-:S03]  /*0c10*/  IADD3 R13, PT, PT, R12, R19, RZ ;  /* 0x000000130c0d7210 */ /* 0x001fc60007ffe0ff */
[----:B------:R-:W3:Y:S01]  /*0c20*/  LDG.E.128.CONSTANT R16, desc[UR10][R16.64] ;  /* 0x0000000a10107981 */ /* 0x000ee2000c1e9d00 */
[----:B------:R-:W-:Y:S01]  /*0c30*/  IMAD R56, R56, 0x4, R48 ;  /* 0x0000000438387824 */ /* 0x000fe200078e0230 */
[----:B------:R-:W-:Y:S02]  /*0c40*/  LEA R12, R13, R48, 0x2 ;  /* 0x000000300d0c7211 */ /* 0x000fe400078e10ff */
[C-C-:B------:R-:W-:Y:S01]  /*0c50*/  IADD3 R13, PT, PT, R6.reuse, R52, R6.reuse ;  /* 0x00000034060d7210 */ /* 0x140fe20007ffe006 */
[----:B------:R0:W-:Y:S04]  /*0c60*/  STS [R54+0x200], R14 ;  /* 0x0002000e36007388 */ /* 0x0001e80000000800 */
[----:B------:R0:W-:Y:S01]  /*0c70*/  STS [R54+0x300], R15 ;  /* 0x0003000f36007388 */ /* 0x0001e20000000800 */
        /* <DEDUP_REMOVED lines=9> */
[----:B---3--:R0:W-:Y:S04]  /*0d10*/  STS [R56], R16 ;  /* 0x0000001038007388 */ /* 0x0081e80000000800 */
[----:B------:R0:W-:Y:S04]  /*0d20*/  STS [R56+0x100], R17 ;  /* 0x0001001138007388 */ /* 0x0001e80000000800 */
[----:B------:R0:W-:Y:S04]  /*0d30*/  STS [R56+0x200], R18 ;  /* 0x0002001238007388 */ /* 0x0001e80000000800 */
[----:B------:R0:W-:Y:S04]  /*0d40*/  STS [R56+0x300], R19 ;  /* 0x0003001338007388 */ /* 0x0001e80000000800 */
[----:B--2---:R0:W-:Y:S04]  /*0d50*/  STS [R12], R20 ;  /* 0x000000140c007388 */ /* 0x0041e80000000800 */
[----:B------:R0:W-:Y:S04]  /*0d60*/  STS [R12+0x100], R21 ;  /* 0x000100150c007388 */ /* 0x0001e80000000800 */
[----:B------:R0:W-:Y:S04]  /*0d70*/  STS [R12+0x200], R22 ;  /* 0x000200160c007388 */ /* 0x0001e80000000800 */
[----:B------:R0:W-:Y:S01]  /*0d80*/  STS [R12+0x300], R23 ;  /* 0x000300170c007388 */ /* 0x0001e20000000800 */
[----:B------:R-:W-:Y:S05]  /*0d90*/  @!P0 BRA `(.L_x_691) ;  /* 0xfffffff800e08947 */ /* 0x000fea000383ffff */
.L_x_690:
[----:B------:R-:W-:Y:S05]  /*0da0*/  BSYNC.RECONVERGENT B1 ;  /* 0x0000000000017941 */ /* 0x000fea0003800200 */
.L_x_689:
[----:B------:R-:W-:Y:S01]  /*0db0*/  BSSY.RECONVERGENT B1, `(.L_x_692) ;  /* 0x0000038000017945 */ /* 0x000fe20003800200 */
[----:B------:R-:W-:-:S03]  /*0dc0*/  MOV R59, R9 ;  /* 0x00000009003b7202 */ /* 0x000fc60000000f00 */
[----:B------:R-:W-:Y:S05]  /*0dd0*/  @!P1 BRA `(.L_x_693) ;  /* 0x0000000000d49947 */ /* 0x000fea0003800000 */
[----:B0-----:R-:W0:Y:S01]  /*0de0*/  LDC R18, c[0x0][0x39c] ;  /* 0x0000e700ff127b82 */ /* 0x001e220000000800 */
[----:B-123--:R-:W-:Y:S02]  /*0df0*/  SHF.L.U32 R12, R9, 0x2, RZ ;  /* 0x00000002090c7819 */ /* 0x00efe400000006ff */
        /* <DEDUP_REMOVED lines=42> */
[----:B------:R-:W-:Y:S02]  /*10a0*/  LOP3.LUT R22, R22, 0xf0, RZ, 0xc0, !PT ;  /* 0x000000f016167812 */ /* 0x000fe400078ec0ff */
[----:B------:R-:W-:Y:S01]  /*10b0*/  MOV R59, R29 ;  /* 0x0000001d003b7202 */ /* 0x000fe20000000f00 */
[----:B------:R-:W-:Y:S01]  /*10c0*/  @P0 IMAD R21, R21, 0x100, R48 ;  /* 0x0000010015150824 */ /* 0x000fe200078e0230 */
[----:B------:R-:W-:Y:S01]  /*10d0*/  LEA R23, R23, R22, 0x8 ;  /* 0x0000001617177211 */ /* 0x000fe200078e40ff */
[----:B------:R-:W-:-:S03]  /*10e0*/  @P0 IMAD.IADD R59, R6, 0x1, R29 ;  /* 0x00000001063b0824 */ /* 0x000fc600078e021d */
[C---:B------:R-:W-:Y:S02]  /*10f0*/  IADD3 R23, PT, PT, R20.reuse, R23, RZ ;  /* 0x0000001714177210 */ /* 0x040fe40007ffe0ff */
[----:B------:R-:W-:-:S03]  /*1100*/  @P0 IADD3 R21, PT, PT, R20, R21, RZ ;  /* 0x0000001514150210 */ /* 0x000fc60007ffe0ff */
[----:B--2---:R0:W-:Y:S04]  /*1110*/  STS.128 [R23], R12 ;  /* 0x0000000c17007388 */ /* 0x0041e80000000c00 */
[----:B---3--:R0:W-:Y:S02]  /*1120*/  @P0 STS.128 [R21], R16 ;  /* 0x0000001015000388 */ /* 0x0081e40000000c00 */
.L_x_693:
[----:B------:R-:W-:Y:S05]  /*1130*/  BSYNC.RECONVERGENT B1 ;  /* 0x0000000000017941 */ /* 0x000fea0003800200 */
.L_x_692:
[----:B------:R-:W-:Y:S05]  /*1140*/  @!P2 BRA `(.L_x_686) ;  /* 0x000000040000a947 */ /* 0x000fea0003800000 */
[----:B01234-:R-:W0:Y:S01]  /*1150*/  S2R R13, SR_CgaCtaId ;  /* 0x00000000000d7919 */ /* 0x01fe220000008800 */
[----:B------:R-:W-:-:S04]  /*1160*/  MOV R12, 0x400 ;  /* 0x00000400000c7802 */ /* 0x000fc80000000f00 */
[----:B------:R-:W-:-:S04]  /*1170*/  IADD3 R12, PT, PT, R12, 0x800, RZ ;  /* 0x000008000c0c7810 */ /* 0x000fc80007ffe0ff */
[----:B0-----:R-:W-:-:S07]  /*1180*/  LEA R48, R13, R12, 0x18 ;  /* 0x0000000c0d307211 */ /* 0x001fce00078ec0ff */
.L_x_694:
        /* <DEDUP_REMOVED lines=10> */
[----:B------:R-:W-:Y:S02]  /*1230*/  IADD3 R23, PT, PT, R6, R59, RZ ;  /* 0x0000003b06177210 */ /* 0x000fe40007ffe0ff */
[----:B------:R-:W-:Y:S02]  /*1240*/  SHF.L.U32 R12, R59, 0x4, RZ ;  /* 0x000000043b0c7819 */ /* 0x000fe400000006ff */
[----:B------:R-:W-:Y:S02]  /*1250*/  SHF.L.U32 R14, R23, 0x2, RZ ;  /* 0x00000002170e7819 */ /* 0x000fe400000006ff */
[----:B------:R-:W-:Y:S02]  /*1260*/  LOP3.LUT R12, R12, 0xf0, RZ, 0xc0, !PT ;  /* 0x000000f00c0c7812 */ /* 0x000fe400078ec0ff */
[----:B------:R-:W-:Y:S02]  /*1270*/  SHF.R.U32.HI R67, RZ, 0x4, R23 ;  /* 0x00000004ff437819 */ /* 0x000fe40000011617 */
[----:B------:R-:W-:Y:S01]  /*1280*/  LOP3.LUT R14, R14, 0x3c, RZ, 0xc0, !PT ;  /* 0x0000003c0e0e7812 */ /* 0x000fe200078ec0ff */
[----:B------:R-:W-:Y:S01]  /*1290*/  IMAD R13, R13, 0x100, R12 ;  /* 0x000001000d0d7824 */ /* 0x000fe200078e020c */
[----:B------:R-:W-:-:S02]  /*12a0*/  IADD3 R61, PT, PT, R6, R23, RZ ;  /* 0x00000017063d7210 */ /* 0x000fc40007ffe0ff */
[----:B------:R-:W-:Y:S01]  /*12b0*/  LEA R15, R8, R67, 0x3 ;  /* 0x00000043080f7211 */ /* 0x000fe200078e18ff */
[----:B------:R-:W-:Y:S01]  /*12c0*/  IMAD.IADD R22, R48, 0x1, R13 ;  /* 0x0000000130167824 */ /* 0x000fe200078e020d */
[----:B------:R-:W-:Y:S02]  /*12d0*/  IADD3 R14, PT, PT, R14, UR6, RZ ;  /* 0x000000060e0e7c10 */ /* 0x000fe4000fffe0ff */
[----:B------:R-:W-:Y:S02]  /*12e0*/  IADD3 R59, PT, PT, R6, R61, RZ ;  /* 0x0000003d063b7210 */ /* 0x000fe40007ffe0ff */
[----:B------:R-:W-:Y:S01]  /*12f0*/  SHF.L.U32 R12, R61, 0x2, RZ ;  /* 0x000000023d0c7819 */ /* 0x000fe200000006ff */
[----:B------:R-:W-:Y:S01]  /*1300*/  IMAD R13, R15, UR7, R14 ;  /* 0x000000070f0d7c24 */ /* 0x000fe2000f8e020e */
[----:B------:R-:W-:Y:S02]  /*1310*/  SHF.L.U32 R15, R59, 0x2, RZ ;  /* 0x000000023b0f7819 */ /* 0x000fe400000006ff */
[----:B------:R-:W-:Y:S01]  /*1320*/  LOP3.LUT R14, R12, 0x3c, RZ, 0xc0, !PT ;  /* 0x0000003c0c0e7812 */ /* 0x000fe200078ec0ff */
[----:B------:R-:W-:Y:S01]  /*1330*/  IMAD.SHL.U32 R23, R23, 0x10, RZ ;  /* 0x0000001017177824 */ /* 0x000fe200078e00ff */
[----:B------:R-:W-:Y:S01]  /*1340*/  SHF.R.U32.HI R63, RZ, 0x4, R61 ;  /* 0x00000004ff3f7819 */ /* 0x000fe2000001163d */
[----:B------:R-:W-:Y:S01]  /*1350*/  IMAD.WIDE R12, R13, 0x4, R20 ;  /* 0x000000040d0c7825 */ /* 0x000fe200078e0214 */
[----:B------:R-:W-:-:S02]  /*1360*/  LOP3.LUT R52, R15, 0x3c, RZ, 0xc0, !PT ;  /* 0x0000003c0f347812 */ /* 0x000fc400078ec0ff */
[----:B------:R-:W-:Y:S01]  /*1370*/  SHF.R.U32.HI R65, RZ, 0x4, R59 ;  /* 0x00000004ff417819 */ /* 0x000fe2000001163b */
[----:B------:R-:W-:Y:S01]  /*1380*/  VIADD R50, R14, UR6 ;  /* 0x000000060e327c36 */ /* 0x000fe20008000000 */
[----:B------:R-:W-:Y:S01]  /*1390*/  LEA R69, R8, R63, 0x3 ;  /* 0x0000003f08457211 */ /* 0x000fe200078e18ff */
[----:B------:R-:W3:Y:S01]  /*13a0*/  LDG.E.128.CONSTANT R12, desc[UR10][R12.64] ;  /* 0x0000000a0c0c7981 */ /* 0x000ee2000c1e9d00 */
[----:B------:R-:W-:-:S03]  /*13b0*/  IADD3 R52, PT, PT, R52, UR6, RZ ;  /* 0x0000000634347c10 */ /* 0x000fc6000fffe0ff */
[----:B--2---:R0:W-:Y:S02]  /*13c0*/  STS.128 [R22], R16 ;  /* 0x0000001016007388 */ /* 0x0041e40000000c00 */
[----:B0-----:R-:W-:Y:S01]  /*13d0*/  LEA R19, R8, R65, 0x3 ;  /* 0x0000004108137211 */ /* 0x001fe200078e18ff */
[----:B------:R-:W-:Y:S01]  /*13e0*/  IMAD R17, R69, UR7, R50 ;  /* 0x0000000745117c24 */ /* 0x000fe2000f8e0232 */
[----:B------:R-:W-:-:S03]  /*13f0*/  LOP3.LUT R18, R23, 0xf0, RZ, 0xc0, !PT ;  /* 0x000000f017127812 */ /* 0x000fc600078ec0ff */
[----:B------:R-:W-:Y:S02]  /*1400*/  IMAD R19, R19, UR7, R52 ;  /* 0x0000000713137c24 */ /* 0x000fe4000f8e0234 */
[----:B------:R-:W-:-:S04]  /*1410*/  IMAD.WIDE R16, R17, 0x4, R20 ;  /* 0x0000000411107825 */ /* 0x000fc800078e0214 */
[----:B------:R-:W-:Y:S01]  /*1420*/  IMAD.WIDE R20, R19, 0x4, R20 ;  /* 0x0000000413147825 */ /* 0x000fe200078e0214 */
[----:B------:R-:W-:Y:S02]  /*1430*/  LEA R67, R67, R18, 0x8 ;  /* 0x0000001243437211 */ /* 0x000fe400078e40ff */
[----:B------:R-:W2:Y:S04]  /*1440*/  LDG.E.128.CONSTANT R16, desc[UR10][R16.64] ;  /* 0x0000000a10107981 */ /* 0x000ea8000c1e9d00 */
        /* <DEDUP_REMOVED lines=9> */
[----:B------:R-:W-:-:S02]  /*14e0*/  IMAD.IADD R65, R48, 0x1, R65 ;  /* 0x0000000130417824 */ /* 0x000fc400078e0241 */
[----:B---3--:R0:W-:Y:S01]  /*14f0*/  STS.128 [R67], R12 ;  /* 0x0000000c43007388 */ /* 0x0081e20000000c00 */
[----:B------:R-:W-:-:S04]  /*1500*/  IADD3 R59, PT, PT, R6, R59, RZ ;  /* 0x0000003b063b7210 */ /* 0x000fc80007ffe0ff */
[----:B------:R-:W-:Y:S01]  /*1510*/  ISETP.GE.U32.AND P0, PT, R59, 0x80, PT ;  /* 0x000000803b00780c */ /* 0x000fe20003f06070 */
[----:B--2---:R0:W-:Y:S04]  /*1520*/  STS.128 [R63], R16 ;  /* 0x000000103f007388 */ /* 0x0041e80000000c00 */
[----:B----4-:R0:W-:Y:S08]  /*1530*/  STS.128 [R65], R20 ;  /* 0x0000001441007388 */ /* 0x0101f00000000c00 */
[----:B------:R-:W-:Y:S05]  /*1540*/  @!P0 BRA `(.L_x_694) ;  /* 0xfffffffc00108947 */ /* 0x000fea000383ffff */
.L_x_686:
[----:B0-----:R-:W-:Y:S05]  /*1550*/  BSYNC.RECONVERGENT B0 ;  /* 0x0000000000007941 */ /* 0x001fea0003800200 */
.L_x_685:
[----:B------:R-:W0:Y:S08]  /*1560*/  S2UR UR7, SR_CgaCtaId ;  /* 0x00000000000779c3 */ /* 0x000e300000008800 */
[----:B------:R-:W-:Y:S06]  /*1570*/  BAR.SYNC.DEFER_BLOCKING 0x0 ;  /* 0x0000000000007b1d */ /* 0x000fec0000010000 */
[----:B------:R-:W-:-:S02]  /*1580*/  UMOV UR4, 0x400 ;  /* 0x0000040000047882 */ /* 0x000fc40000000000 */
[----:B------:R-:W-:Y:S02]  /*1590*/  UIADD3 UR9, UPT, UPT, UR4, 0x800, URZ ;  /* 0x0000080004097890 */ /* 0x000fe4000fffe0ff */
[----:B0-----:R-:W-:Y:S02]  /*15a0*/  ULEA UR8, UR7, UR4, 0x18 ;  /* 0x0000000407087291 */ /* 0x001fe4000f8ec0ff */
[----:B------:R-:W-:Y:S01]  /*15b0*/  ULEA UR9, UR7, UR9, 0x18 ;  /* 0x0000000907097291 */ /* 0x000fe2000f8ec0ff */
[----:B------:R-:W-:-:S11]  /*15c0*/  UMOV UR4, URZ ;  /* 0x000000ff00047c82 */ /* 0x000fd60008000000 */
.L_x_695:
[----:B------:R-:W-:Y:S02]  /*15d0*/  USHF.L.U32 UR7, UR4, 0x6, URZ ;  /* 0x0000000604077899 */ /* 0x000fe400080006ff */
[----:B------:R-:W-:-:S04]  /*15e0*/  UIADD3 UR4, UPT, UPT, UR4, 0x4, URZ ;  /* 0x0000000404047890 */ /* 0x000fc8000fffe0ff */
[----:B------:R-:W-:Y:S01]  /*15f0*/  LEA R48, R0, UR7, 0x3 ;  /* 0x0000000700307c11 */ /* 0x000fe2000f8e18ff */
[----:B------:R-:W-:Y:S01]  /*1600*/  UISETP.NE.AND UP0, UPT, UR4, 0x8, UPT ;  /* 0x000000080400788c */ /* 0x000fe2000bf05270 */
[----:B------:R-:W-:Y:S02]  /*1610*/  LEA R50, R3, UR7, 0x2 ;  /* 0x0000000703327c11 */ /* 0x000fe4000f8e10ff */
[----:B------:R-:W-:Y:S02]  /*1620*/  LEA R48, R48, UR8, 0x2 ;  /* 0x0000000830307c11 */ /* 0x000fe4000f8e10ff */
[----:B------:R-:W-:-:S03]  /*1630*/  LEA R50, R50, UR9, 0x2 ;  /* 0x0000000932327c11 */ /* 0x000fc6000f8e10ff */
[----:B-123--:R-:W-:Y:S04]  /*1640*/  LDS.128 R20, [R48] ;  /* 0x0000000030147984 */ /* 0x00efe80000000c00 */
[----:B----4-:R-:W0:Y:S04]  /*1650*/  LDS.128 R12, [R50] ;  /* 0x00000000320c7984 */ /* 0x010e280000000c00 */
        /* <DEDUP_REMOVED lines=21> */
[----:B------:R-:W-:Y:S01]  /*17b0*/  FFMA R31, R12, R17, R31 ;  /* 0x000000110c1f7223 */ /* 0x000fe2000000001f */
[C---:B------:R-:W-:Y:S01]  /*17c0*/  FFMA R28, R17.reuse, R13, R28 ;  /* 0x0000000d111c7223 */ /* 0x040fe2000000001c */
[CC--:B------:R-:W-:Y:S01]  /*17d0*/  FFMA R33, R17.reuse, R14.reuse, R33 ;  /* 0x0000000e11217223 */ /* 0x0c0fe20000000021 */
[----:B------:R-:W-:Y:S01]  /*17e0*/  FFMA R30, R17, R15, R30 ;  /* 0x0000000f111e7223 */ /* 0x000fe2000000001e */
[----:B------:R-:W-:Y:S01]  /*17f0*/  LDS.128 R20, [R48+0x100] ;  /* 0x0001000030147984 */ /* 0x000fe20000000c00 */
[C---:B------:R-:W-:Y:S01]  /*1800*/  FFMA R17, R18.reuse, R13, R37 ;  /* 0x0000000d12117223 */ /* 0x040fe20000000025 */
[----:B------:R-:W-:Y:S01]  /*1810*/  FFMA R16, R18, R14, R39 ;  /* 0x0000000e12107223 */ /* 0x000fe20000000027 */
[----:B------:R-:W-:Y:S01]  /*1820*/  FFMA R35, R12, R18, R35 ;  /* 0x000000120c237223 */ /* 0x000fe20000000023 */
[----:B------:R-:W0:Y:S01]  /*1830*/  LDS.128 R24, [R50+0x100] ;  /* 0x0001000032187984 */ /* 0x000e220000000c00 */
[----:B------:R-:W-:Y:S01]  /*1840*/  FFMA R34, R18, R15, R34 ;  /* 0x0000000f12227223 */ /* 0x000fe20000000022 */
[----:B------:R-:W-:Y:S01]  /*1850*/  FFMA R43, R12, R19, R43 ;  /* 0x000000130c2b7223 */ /* 0x000fe2000000002b */
[C---:B------:R-:W-:Y:S01]  /*1860*/  FFMA R18, R19.reuse, R13, R32 ;  /* 0x0000000d13127223 */ /* 0x040fe20000000020 */
[----:B------:R-:W1:Y:S01]  /*1870*/  LDS.128 R36, [R48+0x110] ;  /* 0x0001100030247984 */ /* 0x000e620000000c00 */
[C---:B------:R-:W-:Y:S01]  /*1880*/  FFMA R41, R19.reuse, R14, R41 ;  /* 0x0000000e13297223 */ /* 0x040fe20000000029 */
[----:B------:R-:W-:-:S02]  /*1890*/  FFMA R40, R19, R15, R40 ;  /* 0x0000000f13287223 */ /* 0x000fc40000000028 */
[----:B------:R-:W-:Y:S01]  /*18a0*/  LDS.128 R12, [R48+0x200] ;  /* 0x00020000300c7984 */ /* 0x000fe20000000c00 */
[----:B0-----:R-:W-:Y:S01]  /*18b0*/  FFMA R60, R23, R27, R46 ;  /* 0x0000001b173c7223 */ /* 0x001fe2000000002e */
[C---:B------:R-:W-:Y:S01]  /*18c0*/  FFMA R59, R20.reuse, R24, R59 ;  /* 0x00000018143b7223 */ /* 0x040fe2000000003b */
[CC--:B------:R-:W-:Y:S01]  /*18d0*/  FFMA R52, R20.reuse, R25.reuse, R52 ;  /* 0x0000001914347223 */ /* 0x0c0fe20000000034 */
[CC--:B------:R-:W-:Y:S01]  /*18e0*/  FFMA R61, R20.reuse, R26.reuse, R61 ;  /* 0x0000001a143d7223 */ /* 0x0c0fe2000000003d */
[----:B-1----:R-:W-:Y:S01]  /*18f0*/  FFMA R46, R37, R25, R28 ;  /* 0x00000019252e7223 */ /* 0x002fe2000000001c */
        /* <DEDUP_REMOVED lines=11> */
[-C--:B------:R-:W-:Y:S01]  /*19b0*/  FFMA R57, R23, R26.reuse, R57 ;  /* 0x0000001a17397223 */ /* 0x080fe20000000039 */
[C---:B------:R-:W-:Y:S01]  /*19c0*/  FFMA R19, R37.reuse, R26, R33 ;  /* 0x0000001a25137223 */ /* 0x040fe20000000021 */
[----:B------:R-:W-:Y:S01]  /*19d0*/  FFMA R28, R24, R38, R35 ;  /* 0x00000026181c7223 */ /* 0x000fe20000000023 */
[----:B------:R-:W-:Y:S01]  /*19e0*/  FFMA R66, R38, R27, R34 ;  /* 0x0000001b26427223 */ /* 0x000fe20000000022 */
[----:B------:R-:W0:Y:S01]  /*19f0*/  LDS.128 R20, [R50+0x200] ;  /* 0x0002000032147984 */ /* 0x000e220000000c00 */
[----:B------:R-:W-:Y:S01]  /*1a00*/  FFMA R7, R36, R24, R7 ;  /* 0x0000001824077223 */ /* 0x000fe20000000007 */
[C---:B------:R-:W-:Y:S01]  /*1a10*/  FFMA R31, R24.reuse, R37, R31 ;  /* 0x00000025181f7223 */ /* 0x040fe2000000001f */
[----:B------:R-:W-:Y:S01]  /*1a20*/  FFMA R64, R37, R27, R30 ;  /* 0x0000001b25407223 */ /* 0x000fe2000000001e */
[----:B------:R-:W1:Y:S01]  /*1a30*/  LDS.128 R32, [R48+0x210] ;  /* 0x0002100030207984 */ /* 0x000e620000000c00 */
[----:B------:R-:W-:Y:S01]  /*1a40*/  FFMA R43, R24, R39, R43 ;  /* 0x00000027182b7223 */ /* 0x000fe2000000002b */
[C---:B------:R-:W-:Y:S01]  /*1a50*/  FFMA R4, R36.reuse, R25, R4 ;  /* 0x0000001924047223 */ /* 0x040fe20000000004 */
[CC--:B------:R-:W-:Y:S01]  /*1a60*/  FFMA R5, R36.reuse, R26.reuse, R5 ;  /* 0x0000001a24057223 */ /* 0x0c0fe20000000005 */
[----:B------:R-:W-:Y:S01]  /*1a70*/  FFMA R2, R36, R27, R2 ;  /* 0x0000001b24027223 */ /* 0x000fe20000000002 */
[CC--:B------:R-:W-:Y:S01]  /*1a80*/  FFMA R30, R38.reuse, R25.reuse, R17 ;  /* 0x00000019261e7223 */ /* 0x0c0fe20000000011 */
[-C--:B------:R-:W-:Y:S01]  /*1a90*/  FFMA R62, R38, R26.reuse, R16 ;  /* 0x0000001a263e7223 */ /* 0x080fe20000000010 */
        /* <DEDUP_REMOVED lines=20> */
[C---:B-1----:R-:W-:Y:S01]  /*1be0*/  FFMA R63, R33.reuse, R22, R19 ;  /* 0x00000016213f7223 */ /* 0x042fe20000000013 */
[----:B------:R-:W0:Y:S01]  /*1bf0*/  LDS.128 R12, [R50+0x300] ;  /* 0x00030000320c7984 */ /* 0x000e220000000c00 */
[C---:B------:R-:W-:Y:S01]  /*1c00*/  FFMA R7, R32.reuse, R20, R7 ;  /* 0x0000001420077223 */ /* 0x040fe20000000007 */
[C---:B------:R-:W-:Y:S01]  /*1c10*/  FFMA R4, R32.reuse, R21, R4 ;  /* 0x0000001520047223 */ /* 0x040fe20000000004 */
[C---:B------:R-:W-:Y:S01]  /*1c20*/  FFMA R5, R32.reuse, R22, R5 ;  /* 0x0000001620057223 */ /* 0x040fe20000000005 */
[----:B------:R-:W1:Y:S01]  /*1c30*/  LDS.128 R16, [R48+0x310] ;  /* 0x0003100030107984 */ /* 0x000e620000000c00 */
[----:B------:R-:W-:Y:S01]  /*1c40*/  FFMA R2, R32, R23, R2 ;  /* 0x0000001720027223 */ /* 0x000fe20000000002 */
[C---:B------:R-:W-:Y:S01]  /*1c50*/  FFMA R31, R20.reuse, R33, R31 ;  /* 0x00000021141f7223 */ /* 0x040fe2000000001f */
[CC--:B------:R-:W-:Y:S01]  /*1c60*/  FFMA R32, R33.reuse, R21.reuse, R46 ;  /* 0x0000001521207223 */ /* 0x0c0fe2000000002e */
[----:B------:R-:W-:Y:S01]  /*1c70*/  FFMA R69, R20, R34, R28 ;  /* 0x0000002214457223 */ /* 0x000fe2000000001c */
[C---:B------:R-:W-:Y:S01]  /*1c80*/  FFMA R67, R34.reuse, R21, R30 ;  /* 0x0000001522437223 */ /* 0x040fe2000000001e */
[-C--:B------:R-:W-:Y:S01]  /*1c90*/  FFMA R65, R34, R22.reuse, R62 ;  /* 0x0000001622417223 */ /* 0x080fe2000000003e */
[----:B------:R-:W-:Y:S01]  /*1ca0*/  FFMA R43, R20, R35, R43 ;  /* 0x00000023142b7223 */ /* 0x000fe2000000002b */
[-C--:B------:R-:W-:Y:S01]  /*1cb0*/  FFMA R64, R33, R23.reuse, R64 ;  /* 0x0000001721407223 */ /* 0x080fe20000000040 */
[----:B------:R-:W-:Y:S01]  /*1cc0*/  FFMA R34, R34, R23, R66 ;  /* 0x0000001722227223 */ /* 0x000fe20000000042 */
[C---:B------:R-:W-:Y:S01]  /*1cd0*/  FFMA R20, R35.reuse, R21, R24 ;  /* 0x0000001523147223 */ /* 0x040fe20000000018 */
[C---:B------:R-:W-:Y:S01]  /*1ce0*/  FFMA R41, R35.reuse, R22, R41 ;  /* 0x0000001623297223 */ /* 0x040fe20000000029 */
[----:B------:R-:W-:Y:S01]  /*1cf0*/  FFMA R40, R35, R23, R40 ;  /* 0x0000001723287223 */ /* 0x000fe20000000028 */
[C---:B0-----:R-:W-:Y:S01]  /*1d00*/  FFMA R25, R36.reuse, R12, R59 ;  /* 0x0000000c24197223 */ /* 0x041fe2000000003b */
        /* <DEDUP_REMOVED lines=8> */
[-C--:B------:R-:W-:Y:S01]  /*1d90*/  FFMA R53, R38, R14.reuse, R53 ;  /* 0x0000000e26357223 */ /* 0x080fe20000000035 */
[----:B------:R-:W-:Y:S01]  /*1da0*/  FFMA R55, R12, R39, R55 ;  /* 0x000000270c377223 */ /* 0x000fe20000000037 */
[C---:B------:R-:W-:Y:S01]  /*1db0*/  FFMA R44, R39.reuse, R13, R44 ;  /* 0x0000000d272c7223 */ /* 0x040fe2000000002c */
[C---:B------:R-:W-:Y:S01]  /*1dc0*/  FFMA R57, R39.reuse, R14, R57 ;  /* 0x0000000e27397223 */ /* 0x040fe20000000039 */
[----:B------:R-:W-:Y:S01]  /*1dd0*/  FFMA R46, R39, R15, R60 ;  /* 0x0000000f272e7223 */ /* 0x000fe2000000003c */
[C---:B-1----:R-:W-:Y:S01]  /*1de0*/  FFMA R28, R17.reuse, R13, R32 ;  /* 0x0000000d111c7223 */ /* 0x042fe20000000020 */
[-C--:B------:R-:W-:Y:S01]  /*1df0*/  FFMA R36, R36, R15.reuse, R54 ;  /* 0x0000000f24247223 */ /* 0x080fe20000000036 */
[----:B------:R-:W-:Y:S01]  /*1e00*/  FFMA R38, R38, R15, R58 ;  /* 0x0000000f26267223 */ /* 0x000fe2000000003a */
[C---:B------:R-:W-:Y:S01]  /*1e10*/  FFMA R7, R16.reuse, R12, R7 ;  /* 0x0000000c10077223 */ /* 0x040fe20000000007 */
[C---:B------:R-:W-:Y:S01]  /*1e20*/  FFMA R4, R16.reuse, R13, R4 ;  /* 0x0000000d10047223 */ /* 0x040fe20000000004 */
[CC--:B------:R-:W-:Y:S01]  /*1e30*/  FFMA R5, R16.reuse, R14.reuse, R5 ;  /* 0x0000000e10057223 */ /* 0x0c0fe20000000005 */
[----:B------:R-:W-:Y:S01]  /*1e40*/  FFMA R2, R16, R15, R2 ;  /* 0x0000000f10027223 */ /* 0x000fe20000000002 */
        /* <DEDUP_REMOVED lines=21> */
.L_x_684:
        /* <DEDUP_REMOVED lines=62> */
[----:B--2---:R-:W0:Y:S01]  /*2380*/  @!P5 LDC R9, c[0x0][0x3a8] ;  /* 0x0000ea00ff09db82 */ /* 0x004e220000000800 */
[----:B-1----:R-:W-:Y:S01]  /*2390*/  @!P4 FMUL R16, R13, R16 ;  /* 0x000000100d10c220 */ /* 0x002fe20000400000 */
[----:B------:R-:W-:-:S03]  /*23a0*/  LEA.HI.X R13, R18, UR5, R19, 0x2, P6 ;  /* 0x00000005120d7c11 */ /* 0x000fc6000b0f1413 */
[----:B----4-:R-:W-:-:S05]  /*23b0*/  @!P4 FFMA R45, R45, R20, R16 ;  /* 0x000000142d2dc223 */ /* 0x010fca0000000010 */
[----:B------:R1:W-:Y:S04]  /*23c0*/  @!P4 STG.E desc[UR10][R10.64], R45 ;  /* 0x0000002d0a00c986 */ /* 0x0003e8000c10190a */
[----:B------:R-:W0:Y:S01]  /*23d0*/  @!P5 LDG.E R8, desc[UR10][R12.64+0x4] ;  /* 0x0000040a0c08d981 */ /* 0x000e22000c1e1900 */
[C---:B------:R-:W-:Y:S02]  /*23e0*/  ISETP.GE.OR P4, PT, R15.reuse, UR8, P2 ;  /* 0x000000080f007c0c */ /* 0x040fe40009786670 */
[----:B------:R-:W-:Y:S02]  /*23f0*/  ISETP.GE.OR P6, PT, R15, UR8, P1 ;  /* 0x000000080f007c0c */ /* 0x000fe40008fc6670 */
[----:B------:R-:W2:Y:S09]  /*2400*/  @!P5 LDC R15, c[0x0][0x3a4] ;  /* 0x0000e900ff0fdb82 */ /* 0x000eb20000000800 */
        /* <DEDUP_REMOVED lines=16> */
[----:B------:R-:W1:Y:S01]  /*2510*/  @!P5 LDC.64 R8, c[0x0][0x390] ;  /* 0x0000e400ff08db82 */ /* 0x000e620000000a00 */
[----:B------:R-:W-:Y:S01]  /*2520*/  @!P5 IMAD.IADD R11, R3, 0x1, R14 ;  /* 0x00000001030bd824 */ /* 0x000fe200078e020e */
[----:B------:R-:W-:Y:S04]  /*2530*/  @!P4 STG.E desc[UR10][R12.64+0x8], R47 ;  /* 0x0000082f0c00c986 */ /* 0x000fe8000c10190a */
[----:B------:R2:W-:Y:S02]  /*2540*/  @!P6 STG.E desc[UR10][R12.64+0xc], R17 ;  /* 0x00000c110c00e986 */ /* 0x0005e4000c10190a */
[----:B------:R-:W3:Y:S08]  /*2550*/  @!P5 LDC R16, c[0x0][0x3a8] ;  /* 0x0000ea00ff10db82 */ /* 0x000ef00000000800 */
[----:B------:R-:W4:Y:S01]  /*2560*/  @!P5 LDC R19, c[0x0][0x3a4] ;  /* 0x0000e900ff13db82 */ /* 0x000f220000000800 */
[----:B-1----:R-:W-:-:S05]  /*2570*/  @!P5 IMAD.WIDE R10, R11, 0x4, R8 ;  /* 0x000000040b0ad825 */ /* 0x002fca00078e0208 */
[----:B------:R-:W3:Y:S01]  /*2580*/  @!P5 LDG.E R9, desc[UR10][R10.64] ;  /* 0x0000000a0a09d981 */ /* 0x000ee2000c1e1900 */
[----:B0-----:R-:W-:Y:S02]  /*2590*/  IADD3 R15, P6, PT, R3, R14, RZ ;  /* 0x0000000e030f7210 */ /* 0x001fe40007fde0ff */
[----:B------:R-:W-:Y:S02]  /*25a0*/  ISETP.GE.OR P4, PT, R18, UR8, P0 ;  /* 0x0000000812007c0c */ /* 0x000fe40008786670 */
[----:B------:R-:W-:Y:S02]  /*25b0*/  LEA.HI.X.SX32 R20, R14, R6, 0x1, P6 ;  /* 0x000000060e147211 */ /* 0x000fe400030f0eff */
[----:B------:R-:W-:-:S09]  /*25c0*/  LEA R8, P6, R15, UR4, 0x2 ;  /* 0x000000040f087c11 */ /* 0x000fd2000f8c10ff */
[----:B--2---:R-:W0:Y:S01]  /*25d0*/  @!P4 LDC R17, c[0x0][0x3a8] ;  /* 0x0000ea00ff11cb82 */ /* 0x004e220000000800 */
[----:B---3--:R-:W-:Y:S01]  /*25e0*/  @!P5 FMUL R16, R9, R16 ;  /* 0x000000100910d220 */ /* 0x008fe20000400000 */
[----:B------:R-:W-:-:S03]  /*25f0*/  LEA.HI.X R9, R15, UR5, R20, 0x2, P6 ;  /* 0x000000050f097c11 */ /* 0x000fc6000b0f1414 */
[----:B----4-:R-:W-:Y:S01]  /*2600*/  @!P5 FFMA R49, R49, R19, R16 ;  /* 0x000000133131d223 */ /* 0x010fe20000000010 */
[C---:B------:R-:W-:Y:S02]  /*2610*/  ISETP.GE.OR P6, PT, R18.reuse, UR8, P1 ;  /* 0x0000000812007c0c */ /* 0x040fe40008fc6670 */
[----:B------:R-:W1:Y:S02]  /*2620*/  @!P4 LDC R16, c[0x0][0x3a4] ;  /* 0x0000e900ff10cb82 */ /* 0x000e640000000800 */
[----:B------:R2:W-:Y:S04]  /*2630*/  @!P5 STG.E desc[UR10][R10.64], R49 ;  /* 0x000000310a00d986 */ /* 0x0005e8000c10190a */
[----:B------:R-:W0:Y:S01]  /*2640*/  @!P4 LDG.E R12, desc[UR10][R8.64+0x4] ;  /* 0x0000040a080cc981 */ /* 0x000e22000c1e1900 */
[----:B------:R-:W-:-:S04]  /*2650*/  ISETP.GE.OR P5, PT, R18, UR8, P2 ;  /* 0x0000000812007c0c */ /* 0x000fc800097a6670 */
[----:B------:R-:W3:Y:S01]  /*2660*/  @!P6 LDG.E R15, desc[UR10][R8.64+0xc] ;  /* 0x00000c0a080fe981 */ /* 0x000ee2000c1e1900 */
[----:B------:R-:W3:Y:S08]  /*2670*/  @!P6 LDC R18, c[0x0][0x3a8] ;  /* 0x0000ea00ff12eb82 */ /* 0x000ef00000000800 */
[----:B------:R-:W4:Y:S01]  /*2680*/  @!P5 LDG.E R13, desc[UR10][R8.64+0x8] ;  /* 0x0000080a080dd981 */ /* 0x000f22000c1e1900 */
[----:B------:R-:W5:Y:S01]  /*2690*/  @!P6 LDC R19, c[0x0][0x3a4] ;  /* 0x0000e900ff13eb82 */ /* 0x000f620000000800 */
[----:B------:R-:W-:Y:S01]  /*26a0*/  IADD3 R14, PT, PT, R14, UR9, RZ ;  /* 0x000000090e0e7c10 */ /* 0x000fe2000fffe0ff */
[----:B0-----:R-:W-:-:S06]  /*26b0*/  @!P4 FMUL R12, R12, R17 ;  /* 0x000000110c0cc220 */ /* 0x001fcc0000400000 */
[----:B------:R-:W0:Y:S01]  /*26c0*/  @!P5 LDC R17, c[0x0][0x3a4] ;  /* 0x0000e900ff11db82 */ /* 0x000e220000000800 */
[----:B-1----:R-:W-:Y:S01]  /*26d0*/  @!P4 FFMA R51, R51, R16, R12 ;  /* 0x000000103333c223 */ /* 0x002fe2000000000c */
[----:B------:R-:W-:-:S04]  /*26e0*/  IADD3 R16, PT, PT, R0, 0x3, RZ ;  /* 0x0000000300107810 */ /* 0x000fc80007ffe0ff */
[----:B------:R-:W-:Y:S01]  /*26f0*/  @!P4 STG.E desc[UR10][R8.64+0x4], R51 ;  /* 0x000004330800c986 */ /* 0x000fe2000c10190a */
[----:B------:R-:W-:Y:S01]  /*2700*/  ISETP.GE.OR P4, PT, R16, UR8, P3 ;  /* 0x0000000810007c0c */ /* 0x000fe20009f86670 */
[----:B------:R-:W4:-:S12]  /*2710*/  @!P5 LDC R12, c[0x0][0x3a8] ;  /* 0x0000ea00ff0cdb82 */ /* 0x000f180000000800 */
[----:B--2---:R-:W1:Y:S01]  /*2720*/  @!P4 LDC.64 R10, c[0x0][0x390] ;  /* 0x0000e400ff0acb82 */ /* 0x004e620000000a00 */
[----:B---3--:R-:W-:-:S04]  /*2730*/  @!P6 FMUL R15, R15, R18 ;  /* 0x000000120f0fe220 */ /* 0x008fc80000400000 */
[----:B-----5:R-:W-:-:S03]  /*2740*/  @!P6 FFMA R15, R38, R19, R15 ;  /* 0x00000013260fe223 */ /* 0x020fc6000000000f */
[----:B------:R-:W2:Y:S01]  /*2750*/  @!P4 LDC R18, c[0x0][0x3a8] ;  /* 0x0000ea00ff12cb82 */ /* 0x000ea20000000800 */
[----:B----4-:R-:W-:Y:S01]  /*2760*/  @!P5 FMUL R12, R13, R12 ;  /* 0x0000000c0d0cd220 */ /* 0x010fe20000400000 */
[----:B------:R-:W-:-:S03]  /*2770*/  @!P4 IADD3 R13, PT, PT, R3, R14, RZ ;  /* 0x0000000e030dc210 */ /* 0x000fc60007ffe0ff */
[----:B0-----:R-:W-:Y:S01]  /*2780*/  @!P5 FFMA R53, R53, R17, R12 ;  /* 0x000000113535d223 */ /* 0x001fe2000000000c */
[----:B------:R-:W-:Y:S02]  /*2790*/  @!P6 STG.E desc[UR10][R8.64+0xc], R15 ;  /* 0x00000c0f0800e986 */ /* 0x000fe4000c10190a */
[----:B------:R-:W0:Y:S01]  /*27a0*/  @!P4 LDC R19, c[0x0][0x3a4] ;  /* 0x0000e900ff13cb82 */ /* 0x000e220000000800 */
[----:B-1----:R-:W-:Y:S01]  /*27b0*/  @!P4 IMAD.WIDE R10, R13, 0x4, R10 ;  /* 0x000000040d0ac825 */ /* 0x002fe200078e020a */
[----:B------:R1:W-:Y:S04]  /*27c0*/  @!P5 STG.E desc[UR10][R8.64+0x8], R53 ;  /* 0x000008350800d986 */ /* 0x0003e8000c10190a */
[----:B------:R-:W2:Y:S01]  /*27d0*/  @!P4 LDG.E R13, desc[UR10][R10.64] ;  /* 0x0000000a0a0dc981 */ /* 0x000ea2000c1e1900 */
[----:B------:R-:W-:-:S02]  /*27e0*/  IADD3 R17, P6, PT, R3, R14, RZ ;  /* 0x0000000e03117210 */ /* 0x000fc40007fde0ff */
[----:B------:R-:W-:Y:S02]  /*27f0*/  ISETP.GE.OR P5, PT, R16, UR8, P0 ;  /* 0x0000000810007c0c */ /* 0x000fe400087a6670 */
        /* <DEDUP_REMOVED lines=12> */
[----:B------:R-:W-:Y:S01]  /*28c0*/  VIADD R18, R0, 0x4 ;  /* 0x0000000400127836 */ /* 0x000fe20000000000 */
[----:B0-----:R-:W2:Y:S02]  /*28d0*/  @!P4 LDC R11, c[0x0][0x3a8] ;  /* 0x0000ea00ff0bcb82 */ /* 0x001ea40000000800 */
[----:B------:R-:W4:Y:S06]  /*28e0*/  @!P6 LDG.E R17, desc[UR10][R12.64+0xc] ;  /* 0x00000c0a0c11e981 */ /* 0x000f2c000c1e1900 */
[----:B------:R-:W4:Y:S08]  /*28f0*/  @!P6 LDC R20, c[0x0][0x3a8] ;  /* 0x0000ea00ff14eb82 */ /* 0x000f300000000800 */
[----:B------:R-:W0:Y:S08]  /*2900*/  @!P4 LDC R10, c[0x0][0x3a4] ;  /* 0x0000e900ff0acb82 */ /* 0x000e300000000800 */
[----:B------:R-:W5:Y:S01]  /*2910*/  @!P6 LDC R19, c[0x0][0x3a4] ;  /* 0x0000e900ff13eb82 */ /* 0x000f620000000800 */
[----:B------:R-:W-:Y:S01]  /*2920*/  IADD3 R14, PT, PT, R14, UR9, RZ ;  /* 0x000000090e0e7c10 */ /* 0x000fe2000fffe0ff */
[----:B-1----:R-:W-:-:S04]  /*2930*/  @!P5 FMUL R9, R8, R9 ;  /* 0x000000090809d220 */ /* 0x002fc80000400000 */
[----:B---3--:R-:W-:-:S05]  /*2940*/  @!P5 FFMA R15, R44, R15, R9 ;  /* 0x0000000f2c0fd223 */ /* 0x008fca0000000009 */
[----:B------:R1:W-:Y:S01]  /*2950*/  @!P5 STG.E desc[UR10][R12.64+0x4], R15 ;  /* 0x0000040f0c00d986 */ /* 0x0003e2000c10190a */
[----:B------:R-:W-:-:S13]  /*2960*/  ISETP.GE.OR P5, PT, R18, UR8, P3 ;  /* 0x0000000812007c0c */ /* 0x000fda0009fa6670 */
[----:B------:R-:W3:Y:S01]  /*2970*/  @!P5 LDC.64 R8, c[0x0][0x390] ;  /* 0x0000e400ff08db82 */ /* 0x000ee20000000a00 */
[----:B--2---:R-:W-:Y:S01]  /*2980*/  @!P4 FMUL R16, R16, R11 ;  /* 0x0000000b1010c220 */ /* 0x004fe20000400000 */
[----:B----4-:R-:W-:Y:S01]  /*2990*/  @!P6 FMUL R17, R17, R20 ;  /* 0x000000141111e220 */ /* 0x010fe20000400000 */
[----:B------:R-:W-:Y:S02]  /*29a0*/  @!P5 IADD3 R11, PT, PT, R3, R14, RZ ;  /* 0x0000000e030bd210 */ /* 0x000fe40007ffe0ff */
[----:B0-----:R-:W-:Y:S01]  /*29b0*/  @!P4 FFMA R57, R57, R10, R16 ;  /* 0x0000000a3939c223 */ /* 0x001fe20000000010 */
[----:B-----5:R-:W-:Y:S02]  /*29c0*/  @!P6 FFMA R17, R46, R19, R17 ;  /* 0x000000132e11e223 */ /* 0x020fe40000000011 */
[----:B------:R-:W0:Y:S02]  /*29d0*/  @!P5 LDC R16, c[0x0][0x3a8] ;  /* 0x0000ea00ff10db82 */ /* 0x000e240000000800 */
[----:B------:R-:W-:Y:S04]  /*29e0*/  @!P4 STG.E desc[UR10][R12.64+0x8], R57 ;  /* 0x000008390c00c986 */ /* 0x000fe8000c10190a */
[----:B------:R2:W-:Y:S02]  /*29f0*/  @!P6 STG.E desc[UR10][R12.64+0xc], R17 ;  /* 0x00000c110c00e986 */ /* 0x0005e4000c10190a */
[----:B------:R-:W4:Y:S01]  /*2a00*/  @!P5 LDC R19, c[0x0][0x3a4] ;  /* 0x0000e900ff13db82 */ /* 0x000f220000000800 */
[----:B---3--:R-:W-:-:S05]  /*2a10*/  @!P5 IMAD.WIDE R10, R11, 0x4, R8 ;  /* 0x000000040b0ad825 */ /* 0x008fca00078e0208 */
[----:B------:R-:W0:Y:S01]  /*2a20*/  @!P5 LDG.E R9, desc[UR10][R10.64] ;  /* 0x0000000a0a09d981 */ /* 0x000e22000c1e1900 */
[----:B-1----:R-:W-:Y:S02]  /*2a30*/  IADD3 R15, P6, PT, R3, R14, RZ ;  /* 0x0000000e030f7210 */ /* 0x002fe40007fde0ff */
[----:B------:R-:W-:Y:S02]  /*2a40*/  ISETP.GE.OR P4, PT, R18, UR8, P0 ;  /* 0x0000000812007c0c */ /* 0x000fe40008786670 */
[----:B------:R-:W-:Y:S02]  /*2a50*/  LEA.HI.X.SX32 R20, R14, R6, 0x1, P6 ;  /* 0x000000060e147211 */ /* 0x000fe400030f0eff */
[----:B------:R-:W-:-:S09]  /*2a60*/  LEA R8, P6, R15, UR4, 0x2 ;  /* 0x000000040f087c11 */ /* 0x000fd2000f8c10ff */
[----:B--2---:R-:W1:Y:S08]  /*2a70*/  @!P4 LDC R13, c[0x0][0x3a8] ;  /* 0x0000ea00ff0dcb82 */ /* 0x004e700000000800 */
[----:B------:R-:W2:Y:S01]  /*2a80*/  @!P4 LDC R17, c[0x0][0x3a4] ;  /* 0x0000e900ff11cb82 */ /* 0x000ea20000000800 */
[----:B0-----:R-:W-:Y:S01]  /*2a90*/  @!P5 FMUL R16, R9, R16 ;  /* 0x000000100910d220 */ /* 0x001fe20000400000 */
[----:B------:R-:W-:-:S03]  /*2aa0*/  LEA.HI.X R9, R15, UR5, R20, 0x2, P6 ;  /* 0x000000050f097c11 */ /* 0x000fc6000b0f1414 */
[----:B----4-:R-:W-:-:S05]  /*2ab0*/  @!P5 FFMA R7, R7, R19, R16 ;  /* 0x000000130707d223 */ /* 0x010fca0000000010 */
[----:B------:R0:W-:Y:S04]  /*2ac0*/  @!P5 STG.E desc[UR10][R10.64], R7 ;  /* 0x000000070a00d986 */ /* 0x0001e8000c10190a */
[----:B------:R-:W1:Y:S01]  /*2ad0*/  @!P4 LDG.E R12, desc[UR10][R8.64+0x4] ;  /* 0x0000040a080cc981 */ /* 0x000e62000c1e1900 */
[C---:B------:R-:W-:Y:S02]  /*2ae0*/  ISETP.GE.OR P5, PT, R18.reuse, UR8, P2 ;  /* 0x0000000812007c0c */ /* 0x040fe400097a6670 */
[----:B------:R-:W-:-:S11]  /*2af0*/  ISETP.GE.OR P6, PT, R18, UR8, P1 ;  /* 0x0000000812007c0c */ /* 0x000fd60008fc6670 */
[----:B------:R-:W3:Y:S01]  /*2b00*/  @!P5 LDG.E R15, desc[UR10][R8.64+0x8] ;  /* 0x0000080a080fd981 */ /* 0x000ee2000c1e1900 */
[----:B0-----:R-:W0:Y:S03]  /*2b10*/  @!P5 LDC R7, c[0x0][0x3a4] ;  /* 0x0000e900ff07db82 */ /* 0x001e260000000800 */
[----:B------:R-:W4:Y:S05]  /*2b20*/  @!P6 LDG.E R16, desc[UR10][R8.64+0xc] ;  /* 0x00000c0a0810e981 */ /* 0x000f2a000c1e1900 */
[----:B------:R-:W5:Y:S01]  /*2b30*/  @!P6 LDC R18, c[0x0][0x3a4] ;  /* 0x0000e900ff12eb82 */ /* 0x000f620000000800 */
[----:B------:R-:W-:-:S02]  /*2b40*/  VIADD R14, R14, UR9 ;  /* 0x000000090e0e7c36 */ /* 0x000fc40008000000 */
[----:B-1----:R-:W-:Y:S01]  /*2b50*/  @!P4 FMUL R13, R12, R13 ;  /* 0x0000000d0c0dc220 */ /* 0x002fe20000400000 */
[----:B------:R-:W-:-:S03]  /*2b60*/  IADD3 R12, PT, PT, R0, 0x5, RZ ;  /* 0x00000005000c7810 */ /* 0x000fc60007ffe0ff */
[----:B--2---:R-:W-:Y:S02]  /*2b70*/  @!P4 FFMA R13, R4, R17, R13 ;  /* 0x00000011040dc223 */ /* 0x004fe4000000000d */
[----:B------:R-:W3:Y:S03]  /*2b80*/  @!P5 LDC R4, c[0x0][0x3a8] ;  /* 0x0000ea00ff04db82 */ /* 0x000ee60000000800 */
[----:B------:R1:W-:Y:S01]  /*2b90*/  @!P4 STG.E desc[UR10][R8.64+0x4], R13 ;  /* 0x0000040d0800c986 */ /* 0x0003e2000c10190a */
[----:B------:R-:W-:-:S04]  /*2ba0*/  ISETP.GE.OR P4, PT, R12, UR8, P3 ;  /* 0x000000080c007c0c */ /* 0x000fc80009f86670 */
[----:B------:R-:W4:Y:S09]  /*2bb0*/  @!P6 LDC R17, c[0x0][0x3a8] ;  /* 0x0000ea00ff11eb82 */ /* 0x000f320000000800 */
[----:B------:R-:W2:Y:S01]  /*2bc0*/  @!P4 LDC.64 R10, c[0x0][0x390] ;  /* 0x0000e400ff0acb82 */ /* 0x000ea20000000a00 */
[----:B---3--:R-:W-:-:S07]  /*2bd0*/  @!P5 FMUL R4, R15, R4 ;  /* 0x000000040f04d220 */ /* 0x008fce0000400000 */
[----:B-1----:R-:W1:Y:S01]  /*2be0*/  @!P4 LDC R13, c[0x0][0x3a8] ;  /* 0x0000ea00ff0dcb82 */ /* 0x002e620000000800 */
[----:B----4-:R-:W-:Y:S01]  /*2bf0*/  @!P6 FMUL R15, R16, R17 ;  /* 0x00000011100fe220 */ /* 0x010fe20000400000 */
[----:B------:R-:W-:Y:S01]  /*2c00*/  @!P4 IADD3 R17, PT, PT, R3, R14, RZ ;  /* 0x0000000e0311c210 */ /* 0x000fe20007ffe0ff */
[----:B0-----:R-:W-:Y:S02]  /*2c10*/  @!P5 FFMA R7, R5, R7, R4 ;  /* 0x000000070507d223 */ /* 0x001fe40000000004 */
[----:B-----5:R-:W-:Y:S02]  /*2c20*/  @!P6 FFMA R15, R2, R18, R15 ;  /* 0x00000012020fe223 */ /* 0x020fe4000000000f */
[----:B--2---:R-:W-:Y:S01]  /*2c30*/  @!P4 IMAD.WIDE R10, R17, 0x4, R10 ;  /* 0x00000004110ac825 */ /* 0x004fe200078e020a */
[----:B------:R0:W-:Y:S01]  /*2c40*/  @!P5 STG.E desc[UR10][R8.64+0x8], R7 ;  /* 0x000008070800d986 */ /* 0x0001e2000c10190a */
[----:B------:R-:W2:Y:S03]  /*2c50*/  @!P4 LDC R17, c[0x0][0x3a4] ;  /* 0x0000e900ff11cb82 */ /* 0x000ea60000000800 */
[----:B------:R3:W-:Y:S04]  /*2c60*/  @!P6 STG.E desc[UR10][R8.64+0xc], R15 ;  /* 0x00000c0f0800e986 */ /* 0x0007e8000c10190a */
[----:B------:R-:W1:Y:S01]  /*2c70*/  @!P4 LDG.E R2, desc[UR10][R10.64] ;  /* 0x0000000a0a02c981 */ /* 0x000e62000c1e1900 */
[----:B------:R-:W-:-:S02]  /*2c80*/  IADD3 R5, P6, PT, R3, R14, RZ ;  /* 0x0000000e03057210 */ /* 0x000fc40007fde0ff */
[----:B------:R-:W-:Y:S02]  /*2c90*/  ISETP.GE.OR P5, PT, R12, UR8, P0 ;  /* 0x000000080c007c0c */ /* 0x000fe400087a6670 */
[----:B------:R-:W-:Y:S02]  /*2ca0*/  LEA.HI.X.SX32 R16, R14, R6, 0x1, P6 ;  /* 0x000000060e107211 */ /* 0x000fe400030f0eff */
[----:B------:R-:W-:-:S04]  /*2cb0*/  LEA R4, P6, R5, UR4, 0x2 ;  /* 0x0000000405047c11 */ /* 0x000fc8000f8c10ff */
[----:B------:R-:W-:Y:S02]  /*2cc0*/  LEA.HI.X R5, R5, UR5, R16, 0x2, P6 ;  /* 0x0000000505057c11 */ /* 0x000fe4000b0f1410 */
[----:B------:R-:W-:-:S03]  /*2cd0*/  ISETP.GE.OR P6, PT, R12, UR8, P1 ;  /* 0x000000080c007c0c */ /* 0x000fc60008fc6670 */
[----:B0-----:R-:W0:Y:S10]  /*2ce0*/  @!P5 LDC R7, c[0x0][0x3a8] ;  /* 0x0000ea00ff07db82 */ /* 0x001e340000000800 */
[----:B------:R-:W4:Y:S08]  /*2cf0*/  @!P6 LDC R16, c[0x0][0x3a8] ;  /* 0x0000ea00ff10eb82 */ /* 0x000f300000000800 */
[----:B---3--:R-:W3:Y:S01]  /*2d00*/  @!P6 LDC R15, c[0x0][0x3a4] ;  /* 0x0000e900ff0feb82 */ /* 0x008ee20000000800 */
[----:B-1----:R-:W-:-:S04]  /*2d10*/  @!P4 FMUL R2, R2, R13 ;  /* 0x0000000d0202c220 */ /* 0x002fc80000400000 */
[----:B--2---:R-:W-:-:S05]  /*2d20*/  @!P4 FFMA R31, R31, R17, R2 ;  /* 0x000000111f1fc223 */ /* 0x004fca0000000002 */
[----:B------:R1:W-:Y:S04]  /*2d30*/  @!P4 STG.E desc[UR10][R10.64], R31 ;  /* 0x0000001f0a00c986 */ /* 0x0003e8000c10190a */
[----:B------:R-:W0:Y:S01]  /*2d40*/  @!P5 LDG.E R2, desc[UR10][R4.64+0x4] ;  /* 0x0000040a0402d981 */ /* 0x000e22000c1e1900 */
[----:B------:R-:W-:Y:S02]  /*2d50*/  ISETP.GE.OR P4, PT, R12, UR8, P2 ;  /* 0x000000080c007c0c */ /* 0x000fe40009786670 */
[----:B------:R-:W2:Y:S01]  /*2d60*/  @!P5 LDC R12, c[0x0][0x3a4] ;  /* 0x0000e900ff0cdb82 */ /* 0x000ea20000000800 */
[----:B------:R-:W4:Y:S10]  /*2d70*/  @!P6 LDG.E R9, desc[UR10][R4.64+0xc] ;  /* 0x00000c0a0409e981 */ /* 0x000f34000c1e1900 */
[----:B------:R-:W5:Y:S01]  /*2d80*/  @!P4 LDG.E R8, desc[UR10][R4.64+0x8] ;  /* 0x0000080a0408c981 */ /* 0x000f62000c1e1900 */
[----:B------:R-:W5:Y:S01]  /*2d90*/  @!P4 LDC R13, c[0x0][0x3a8] ;  /* 0x0000ea00ff0dcb82 */ /* 0x000f620000000800 */
[----:B------:R-:W-:Y:S01]  /*2da0*/  IADD3 R14, PT, PT, R14, UR9, RZ ;  /* 0x000000090e0e7c10 */ /* 0x000fe2000fffe0ff */
[----:B0-----:R-:W-:Y:S01]  /*2db0*/  @!P5 FMUL R7, R2, R7 ;  /* 0x000000070207d220 */ /* 0x001fe20000400000 */
[----:B------:R-:W-:-:S03]  /*2dc0*/  IADD3 R2, PT, PT, R0, 0x6, RZ ;  /* 0x0000000600027810 */ /* 0x000fc60007ffe0ff */
[----:B--2---:R-:W-:Y:S02]  /*2dd0*/  @!P5 FFMA R7, R28, R12, R7 ;  /* 0x0000000c1c07d223 */ /* 0x004fe40000000007 */
[----:B------:R-:W0:Y:S03]  /*2de0*/  @!P4 LDC R12, c[0x0][0x3a4] ;  /* 0x0000e900ff0ccb82 */ /* 0x000e260000000800 */
[----:B------:R3:W-:Y:S01]  /*2df0*/  @!P5 STG.E desc[UR10][R4.64+0x4], R7 ;  /* 0x000004070400d986 */ /* 0x0007e2000c10190a */
[----:B------:R-:W-:-:S13]  /*2e00*/  ISETP.GE.OR P5, PT, R2, UR8, P3 ;  /* 0x0000000802007c0c */ /* 0x000fda0009fa6670 */
[----:B-1----:R-:W1:Y:S01]  /*2e10*/  @!P5 LDC.64 R10, c[0x0][0x390] ;  /* 0x0000e400ff0adb82 */ /* 0x002e620000000a00 */
[----:B-----5:R-:W-:Y:S01]  /*2e20*/  @!P4 FMUL R8, R8, R13 ;  /* 0x0000000d0808c220 */ /* 0x020fe20000400000 */
[----:B----4-:R-:W-:Y:S01]  /*2e30*/  @!P6 FMUL R9, R9, R16 ;  /* 0x000000100909e220 */ /* 0x010fe20000400000 */
[----:B------:R-:W-:-:S03]  /*2e40*/  @!P5 IMAD.IADD R13, R3, 0x1, R14 ;  /* 0x00000001030dd824 */ /* 0x000fc600078e020e */
[----:B---3--:R-:W-:Y:S01]  /*2e50*/  @!P6 FFMA R7, R30, R15, R9 ;  /* 0x0000000f1e07e223 */ /* 0x008fe20000000009 */
[----:B0-----:R-:W-:Y:S01]  /*2e60*/  @!P4 FFMA R33, R33, R12, R8 ;  /* 0x0000000c2121c223 */ /* 0x001fe20000000008 */
[----:B------:R-:W0:Y:S03]  /*2e70*/  @!P5 LDC R15, c[0x0][0x3a4] ;  /* 0x0000e900ff0fdb82 */ /* 0x000e260000000800 */
[----:B------:R2:W-:Y:S04]  /*2e80*/  @!P6 STG.E desc[UR10][R4.64+0xc], R7 ;  /* 0x00000c070400e986 */ /* 0x0005e8000c10190a */
[----:B------:R-:W-:Y:S01]  /*2e90*/  @!P4 STG.E desc[UR10][R4.64+0x8], R33 ;  /* 0x000008210400c986 */ /* 0x000fe2000c10190a */
[----:B-1----:R-:W-:-:S02]  /*2ea0*/  @!P5 IMAD.WIDE R10, R13, 0x4, R10 ;  /* 0x000000040d0ad825 */ /* 0x002fc400078e020a */
[----:B------:R-:W1:Y:S03]  /*2eb0*/  @!P5 LDC R13, c[0x0][0x3a8] ;  /* 0x0000ea00ff0ddb82 */ /* 0x000e660000000800 */
[----:B------:R-:W1:Y:S01]  /*2ec0*/  @!P5 LDG.E R8, desc[UR10][R10.64] ;  /* 0x0000000a0a08d981 */ /* 0x000e62000c1e1900 */
[----:B------:R-:W-:-:S04]  /*2ed0*/  IADD3 R9, P4, PT, R3, R14, RZ ;  /* 0x0000000e03097210 */ /* 0x000fc80007f9e0ff */
[----:B------:R-:W-:Y:S02]  /*2ee0*/  LEA.HI.X.SX32 R16, R14, R6, 0x1, P4 ;  /* 0x000000060e107211 */ /* 0x000fe400020f0eff */
[----:B------:R-:W-:Y:S01]  /*2ef0*/  ISETP.GE.OR P4, PT, R2, UR8, P0 ;  /* 0x0000000802007c0c */ /* 0x000fe20008786670 */
[----:B-1----:R-:W-:Y:S01]  /*2f00*/  @!P5 FMUL R12, R8, R13 ;  /* 0x0000000d080cd220 */ /* 0x002fe20000400000 */
[----:B------:R-:W-:-:S03]  /*2f10*/  LEA R8, P6, R9, UR4, 0x2 ;  /* 0x0000000409087c11 */ /* 0x000fc6000f8c10ff */
[----:B0-----:R-:W-:Y:S01]  /*2f20*/  @!P5 FFMA R35, R35, R15, R12 ;  /* 0x0000000f2323d223 */ /* 0x001fe2000000000c */
[----:B------:R-:W-:-:S07]  /*2f30*/  LEA.HI.X R9, R9, UR5, R16, 0x2, P6 ;  /* 0x0000000509097c11 */ /* 0x000fce000b0f1410 */
[----:B------:R-:W0:Y:S01]  /*2f40*/  @!P4 LDC R15, c[0x0][0x3a8] ;  /* 0x0000ea00ff0fcb82 */ /* 0x000e220000000800 */
[C---:B------:R-:W-:Y:S01]  /*2f50*/  ISETP.GE.OR P6, PT, R2.reuse, UR8, P1 ;  /* 0x0000000802007c0c */ /* 0x040fe20008fc6670 */
[----:B------:R1:W-:Y:S01]  /*2f60*/  @!P5 STG.E desc[UR10][R10.64], R35 ;  /* 0x000000230a00d986 */ /* 0x0003e2000c10190a */
[----:B------:R-:W-:-:S03]  /*2f70*/  ISETP.GE.OR P5, PT, R2, UR8, P2 ;  /* 0x0000000802007c0c */ /* 0x000fc600097a6670 */
[----:B------:R-:W0:Y:S08]  /*2f80*/  @!P4 LDG.E R2, desc[UR10][R8.64+0x4] ;  /* 0x0000040a0802c981 */ /* 0x000e30000c1e1900 */
[----:B------:R-:W3:Y:S01]  /*2f90*/  @!P6 LDG.E R12, desc[UR10][R8.64+0xc] ;  /* 0x00000c0a080ce981 */ /* 0x000ee2000c1e1900 */
[----:B------:R-:W-:Y:S01]  /*2fa0*/  IADD3 R13, PT, PT, R0, 0x7, RZ ;  /* 0x00000007000d7810 */ /* 0x000fe20007ffe0ff */
[----:B------:R-:W3:Y:S02]  /*2fb0*/  @!P6 LDC R17, c[0x0][0x3a8] ;  /* 0x0000ea00ff11eb82 */ /* 0x000ee40000000800 */
[----:B--2---:R-:W2:Y:S01]  /*2fc0*/  @!P5 LDG.E R7, desc[UR10][R8.64+0x8] ;  /* 0x0000080a0807d981 */ /* 0x004ea2000c1e1900 */
[----:B------:R-:W-:-:S05]  /*2fd0*/  ISETP.GE.OR P3, PT, R13, UR8, P3 ;  /* 0x000000080d007c0c */ /* 0x000fca0009f66670 */
[----:B------:R-:W2:Y:S08]  /*2fe0*/  @!P5 LDC R0, c[0x0][0x3a8] ;  /* 0x0000ea00ff00db82 */ /* 0x000eb00000000800 */
[----:B-1----:R-:W1:Y:S08]  /*2ff0*/  @!P4 LDC R10, c[0x0][0x3a4] ;  /* 0x0000e900ff0acb82 */ /* 0x002e700000000800 */
[----:B------:R-:W4:Y:S08]  /*3000*/  @!P5 LDC R16, c[0x0][0x3a4] ;  /* 0x0000e900ff10db82 */ /* 0x000f300000000800 */
[----:B------:R-:W5:Y:S08]  /*3010*/  @!P6 LDC R18, c[0x0][0x3a4] ;  /* 0x0000e900ff12eb82 */ /* 0x000f700000000800 */
[----:B------:R-:W1:Y:S01]  /*3020*/  @!P3 LDC.64 R4, c[0x0][0x390] ;  /* 0x0000e400ff04bb82 */ /* 0x000e620000000a00 */
[----:B------:R-:W-:-:S04]  /*3030*/  IADD3 R14, PT, PT, R14, UR9, RZ ;  /* 0x000000090e0e7c10 */ /* 0x000fc8000fffe0ff */
[----:B------:R-:W-:-:S05]  /*3040*/  @!P3 IADD3 R11, PT, PT, R3, R14, RZ ;  /* 0x0000000e030bb210 */ /* 0x000fca0007ffe0ff */
[----:B-1----:R-:W-:Y:S02]  /*3050*/  @!P3 IMAD.WIDE R4, R11, 0x4, R4 ;  /* 0x000000040b04b825 */ /* 0x002fe400078e0204 */
[----:B------:R-:W1:Y:S02]  /*3060*/  @!P3 LDC R11, c[0x0][0x3a8] ;  /* 0x0000ea00ff0bbb82 */ /* 0x000e640000000800 */
[----:B0-----:R-:W-:-:S04]  /*3070*/  @!P4 FMUL R2, R2, R15 ;  /* 0x0000000f0202c220 */ /* 0x001fc80000400000 */
[----:B------:R-:W-:Y:S02]  /*3080*/  @!P4 FFMA R37, R37, R10, R2 ;  /* 0x0000000a2525c223 */ /* 0x000fe40000000002 */
[----:B------:R-:W0:Y:S01]  /*3090*/  @!P3 LDC R10, c[0x0][0x3a4] ;  /* 0x0000e900ff0abb82 */ /* 0x000e220000000800 */
[----:B--2---:R-:W-:Y:S01]  /*30a0*/  @!P5 FMUL R0, R7, R0 ;  /* 0x000000000700d220 */ /* 0x004fe20000400000 */
[----:B---3--:R-:W-:-:S03]  /*30b0*/  @!P6 FMUL R7, R12, R17 ;  /* 0x000000110c07e220 */ /* 0x008fc60000400000 */
[----:B----4-:R-:W-:Y:S01]  /*30c0*/  @!P5 FFMA R39, R39, R16, R0 ;  /* 0x000000102727d223 */ /* 0x010fe20000000000 */
[----:B-----5:R-:W-:Y:S01]  /*30d0*/  @!P6 FFMA R7, R34, R18, R7 ;  /* 0x000000122207e223 */ /* 0x020fe20000000007 */
[----:B------:R-:W-:Y:S04]  /*30e0*/  @!P4 STG.E desc[UR10][R8.64+0x4], R37 ;  /* 0x000004250800c986 */ /* 0x000fe8000c10190a */
[----:B------:R-:W-:Y:S04]  /*30f0*/  @!P5 STG.E desc[UR10][R8.64+0x8], R39 ;  /* 0x000008270800d986 */ /* 0x000fe8000c10190a */
[----:B------:R2:W-:Y:S04]  /*3100*/  @!P6 STG.E desc[UR10][R8.64+0xc], R7 ;  /* 0x00000c070800e986 */ /* 0x0005e8000c10190a */
[----:B------:R-:W1:Y:S01]  /*3110*/  @!P3 LDG.E R0, desc[UR10][R4.64] ;  /* 0x0000000a0400b981 */ /* 0x000e62000c1e1900 */
[----:B------:R-:W-:-:S02]  /*3120*/  IADD3 R3, P4, PT, R3, R14, RZ ;  /* 0x0000000e03037210 */ /* 0x000fc40007f9e0ff */
[----:B------:R-:W-:Y:S02]  /*3130*/  ISETP.GE.OR P0, PT, R13, UR8, P0 ;  /* 0x000000080d007c0c */ /* 0x000fe40008706670 */
[----:B------:R-:W-:Y:S02]  /*3140*/  LEA.HI.X.SX32 R6, R14, R6, 0x1, P4 ;  /* 0x000000060e067211 */ /* 0x000fe400020f0eff */
[----:B------:R-:W-:-:S04]  /*3150*/  LEA R2, P4, R3, UR4, 0x2 ;  /* 0x0000000403027c11 */ /* 0x000fc8000f8810ff */
[----:B------:R-:W-:-:S05]  /*3160*/  LEA.HI.X R3, R3, UR5, R6, 0x2, P4 ;  /* 0x0000000503037c11 */ /* 0x000fca000a0f1406 */
[----:B--2---:R-:W2:Y:S08]  /*3170*/  @!P0 LDC R7, c[0x0][0x3a8] ;  /* 0x0000ea00ff078b82 */ /* 0x004eb00000000800 */
[----:B------:R-:W3:Y:S01]  /*3180*/  @!P0 LDC R6, c[0x0][0x3a4] ;  /* 0x0000e900ff068b82 */ /* 0x000ee20000000800 */
[----:B-1----:R-:W-:-:S04]  /*3190*/  @!P3 FMUL R0, R0, R11 ;  /* 0x0000000b0000b220 */ /* 0x002fc80000400000 */
        /* <DEDUP_REMOVED lines=15> */
.L_x_698:
[----:B------:R-:W-:Y:S05]  /*3290*/  BSYNC.RECONVERGENT B0 ;  /* 0x0000000000007941 */ /* 0x000fea0003800200 */
.L_x_697:
        /* <DEDUP_REMOVED lines=9> */
.L_x_699:
        /* <DEDUP_REMOVED lines=13> */
.L_x_874:


//--------------------- .text._Z20sgemm_vectorize_smemILi64ELi64ELi8ELi4ELi8EEvPKfS1_Pfiiiff --------------------------
	.section	.text._Z20sgemm_vectorize_smemILi64ELi64ELi8ELi4ELi8EEvPKfS1_Pfiiiff,"ax",@progbits
	.align	128
        .global         _Z20sgemm_vectorize_smemILi64ELi64ELi8ELi4ELi8EEvPKfS1_Pfiiiff
        .type           _Z20sgemm_vectorize_smemILi64ELi64ELi8ELi4ELi8EEvPKfS1_Pfiiiff,@function
        .size           _Z20sgemm_vectorize_smemILi64ELi64ELi8ELi4ELi8EEvPKfS1_Pfiiiff,(.L_x_875 - _Z20sgemm_vectorize_smemILi64ELi64ELi8ELi4ELi8EEvPKfS1_Pfiiiff)
        .other          _Z20sgemm_vectorize_smemILi64ELi64ELi8ELi4ELi8EEvPKfS1_Pfiiiff,@"STO_CUDA_ENTRY STV_DEFAULT"
_Z20sgemm_vectorize_smemILi64ELi64ELi8ELi4ELi8EEvPKfS1_Pfiiiff:
.text._Z20sgemm_vectorize_smemILi64ELi64ELi8ELi4ELi8EEvPKfS1_Pfiiiff:
        /* <DEDUP_REMOVED lines=21> */
[----:B------:R-:W-:Y:S02]  /*0150*/  CS2R R42, SRZ ;  /* 0x00000000002a7805 */ /* 0x000fe4000001ff00 */
[----:B------:R-:W-:Y:S01]  /*0160*/  CS2R R30, SRZ ;  /* 0x00000000001e7805 */ /* 0x000fe2000001ff00 */
[----:B------:R-:W-:Y:S01]  /*0170*/  IMAD.MOV.U32 R28, RZ, RZ, RZ ;  /* 0x000000ffff1c7224 */ /* 0x000fe200078e00ff */
[----:B------:R-:W-:Y:S02]  /*0180*/  CS2R R24, SRZ ;  /* 0x0000000000187805 */ /* 0x000fe4000001ff00 */
[----:B------:R-:W-:Y:S02]  /*0190*/  MOV R2, RZ ;  /* 0x000000ff00027202 */ /* 0x000fe40000000f00 */
[----:B------:R-:W-:Y:S02]  /*01a0*/  CS2R R4, SRZ ;  /* 0x0000000000047805 */ /* 0x000fe4000001ff00 */
[----:B------:R-:W-:Y:S01]  /*01b0*/  MOV R55, RZ ;  /* 0x000000ff00377202 */ /* 0x000fe20000000f00 */
[----:B------:R-:W-:Y:S01]  /*01c0*/  IMAD.MOV.U32 R51, RZ, RZ, RZ ;  /* 0x000000ffff337224 */ /* 0x000fe200078e00ff */
        /* <DEDUP_REMOVED lines=8> */
[C---:B------:R-:W-:Y:S02]  /*0250*/  ISETP.NE.U32.AND P2, PT, R6.reuse, RZ, PT ;  /* 0x000000ff0600720c */ /* 0x040fe40003f45070 */
[----:B------:R-:W-:Y:S02]  /*0260*/  IADD3 R11, PT, PT, R9, R6, RZ ;  /* 0x00000006090b7210 */ /* 0x000fe40007ffe0ff */
[----:B------:R-:W-:Y:S02]  /*0270*/  MOV R40, RZ ;  /* 0x000000ff00287202 */ /* 0x000fe40000000f00 */
[C---:B------:R-:W-:Y:S01]  /*0280*/  ISETP.GE.U32.AND P0, PT, R11.reuse, 0x80, PT ;  /* 0x000000800b00780c */ /* 0x040fe20003f06070 */
[----:B------:R-:W-:Y:S01]  /*0290*/  IMAD.IADD R29, R6, 0x1, R11 ;  /* 0x00000001061d7824 */ /* 0x000fe200078e020b */
[----:B------:R-:W-:-:S02]  /*02a0*/  VIMNMX.U32 R8, PT, PT, R11, 0x80, !PT ;  /* 0x000000800b087848 */ /* 0x000fc40007fe0000 */
[----:B------:R-:W-:Y:S01]  /*02b0*/  SEL R10, RZ, 0x1, P0 ;  /* 0x00000001ff0a7807 */ /* 0x000fe20000000000 */
[----:B0-----:R-:W0:Y:S02]  /*02c0*/  MUFU.RCP R14, R14 ;  /* 0x0000000e000e7308 */ /* 0x001e240000001000 */
[----:B0-----:R-:W-:-:S06]  /*02d0*/  IADD3 R12, PT, PT, R14, 0xffffffe, RZ ;  /* 0x0ffffffe0e0c7810 */ /* 0x001fcc0007ffe0ff */
[----:B------:R0:W1:Y:S02]  /*02e0*/  F2I.FTZ.U32.TRUNC.NTZ R13, R12 ;  /* 0x0000000c000d7305 */ /* 0x000064000021f000 */
[----:B0-----:R-:W-:Y:S02]  /*02f0*/  IMAD.MOV.U32 R12, RZ, RZ, RZ ;  /* 0x000000ffff0c7224 */ /* 0x001fe400078e00ff */
        /* <DEDUP_REMOVED lines=8> */
[----:B------:R-:W-:Y:S02]  /*0380*/  @P0 IADD3 R13, PT, PT, -R6, R13, RZ ;  /* 0x0000000d060d0210 */ /* 0x000fe40007ffe1ff */
[----:B------:R-:W-:Y:S02]  /*0390*/  @P0 IADD3 R15, PT, PT, R15, 0x1, RZ ;  /* 0x000000010f0f0810 */ /* 0x000fe40007ffe0ff */
[----:B------:R-:W-:-:S13]  /*03a0*/  ISETP.GE.U32.AND P1, PT, R13, R6, PT ;  /* 0x000000060d00720c */ /* 0x000fda0003f26070 */
[----:B------:R-:W-:Y:S01]  /*03b0*/  @P1 VIADD R15, R15, 0x1 ;  /* 0x000000010f0f1836 */ /* 0x000fe20000000000 */
[----:B------:R-:W-:-:S04]  /*03c0*/  @!P2 LOP3.LUT R15, RZ, R6, RZ, 0x33, !PT ;  /* 0x00000006ff0fa212 */ /* 0x000fc800078e33ff */
[----:B------:R-:W-:-:S07]  /*03d0*/  IADD3 R10, PT, PT, R10, R15, RZ ;  /* 0x0000000f0a0a7210 */ /* 0x000fce0007ffe0ff */
.L_x_712:
        /* <DEDUP_REMOVED lines=11> */
[----:B------:R-:W-:Y:S02]  /*0490*/  SHF.L.U32 R12, R9, 0x2, RZ ;  /* 0x00000002090c7819 */ /* 0x000fe400000006ff */
[----:B------:R-:W-:Y:S02]  /*04a0*/  SHF.R.U32.HI R21, RZ, 0x1, R9 ;  /* 0x00000001ff157819 */ /* 0x000fe40000011609 */
[----:B------:R-:W-:-:S03]  /*04b0*/  LOP3.LUT R12, R12, 0x4, RZ, 0xc0, !PT ;  /* 0x000000040c0c7812 */ /* 0x000fc600078ec0ff */
[----:B------:R-:W2:Y:S01]  /*04c0*/  LDC.64 R16, c[0x0][0x380] ;  /* 0x0000e000ff107b82 */ /* 0x000ea20000000a00 */
[----:B------:R-:W-:-:S04]  /*04d0*/  VIADD R13, R21, UR5 ;  /* 0x00000005150d7c36 */ /* 0x000fc80008000000 */
        /* <DEDUP_REMOVED lines=9> */
[----:B------:R-:W-:Y:S02]  /*0570*/  IADD3 R21, PT, PT, R21, R22, RZ ;  /* 0x0000001615157210 */ /* 0x000fe40007ffe0ff */
[----:B------:R-:W-:-:S02]  /*0580*/  MOV R52, R11 ;  /* 0x0000000b00347202 */ /* 0x000fc40000000f00 */
[----:B-1----:R-:W-:-:S05]  /*0590*/  LEA R20, R48, R23, 0x18 ;  /* 0x0000001730147211 */ /* 0x002fca00078ec0ff */
[----:B------:R-:W-:-:S05]  /*05a0*/  IMAD R21, R21, 0x4, R20 ;  /* 0x0000000415157824 */ /* 0x000fca00078e0214 */
[----:B--2---:R1:W-:Y:S04]  /*05b0*/  STS [R21], R12 ;  /* 0x0000000c15007388 */ /* 0x0043e80000000800 */
[----:B------:R1:W-:Y:S04]  /*05c0*/  STS [R21+0x100], R13 ;  /* 0x0001000d15007388 */ /* 0x0003e80000000800 */
[----:B------:R1:W-:Y:S04]  /*05d0*/  STS [R21+0x200], R14 ;  /* 0x0002000e15007388 */ /* 0x0003e80000000800 */
[----:B------:R1:W-:Y:S01]  /*05e0*/  STS [R21+0x300], R15 ;  /* 0x0003000f15007388 */ /* 0x0003e20000000800 */
[----:B------:R-:W-:Y:S05]  /*05f0*/  @!P0 BRA `(.L_x_704) ;  /* 0x0000000000908947 */ /* 0x000fea0003800000 */
[----:B-1----:R-:W-:Y:S02]  /*0600*/  SHF.L.U32 R12, R11, 0x2, RZ ;  /* 0x000000020b0c7819 */ /* 0x002fe400000006ff */
[----:B------:R-:W-:Y:S02]  /*0610*/  SHF.R.U32.HI R21, RZ, 0x1, R11 ;  /* 0x00000001ff157819 */ /* 0x000fe4000001160b */
[----:B------:R-:W-:Y:S02]  /*0620*/  LOP3.LUT R12, R12, 0x4, RZ, 0xc0, !PT ;  /* 0x000000040c0c7812 */ /* 0x000fe400078ec0ff */
[----:B------:R-:W-:-:S05]  /*0630*/  IADD3 R13, PT, PT, R21, UR5, RZ ;  /* 0x00000005150d7c10 */ /* 0x000fca000fffe0ff */
[----:B------:R-:W-:-:S04]  /*0640*/  IMAD R13, R13, R19, R12 ;  /* 0x000000130d0d7224 */ /* 0x000fc800078e020c */
[----:B------:R-:W-:-:S04]  /*0650*/  IMAD R13, R8, 0x8, R13 ;  /* 0x00000008080d7824 */ /* 0x000fc800078e020d */
[----:B------:R-:W-:-:S06]  /*0660*/  IMAD.WIDE R12, R13, 0x4, R16 ;  /* 0x000000040d0c7825 */ /* 0x000fcc00078e0210 */
[----:B------:R-:W2:Y:S01]  /*0670*/  LDG.E.128.CONSTANT R12, desc[UR10][R12.64] ;  /* 0x0000000a0c0c7981 */ /* 0x000ea2000c1e9d00 */
[----:B------:R-:W-:Y:S01]  /*0680*/  SHF.L.U32 R22, R11, 0x8, RZ ;  /* 0x000000080b167819 */ /* 0x000fe200000006ff */
[----:B------:R-:W-:Y:S01]  /*0690*/  IMAD.SHL.U32 R23, R29, 0x100, RZ ;  /* 0x000001001d177824 */ /* 0x000fe200078e00ff */
[----:B------:R-:W-:Y:S02]  /*06a0*/  ISETP.NE.AND P0, PT, R18, 0x2, PT ;  /* 0x000000021200780c */ /* 0x000fe40003f05270 */
[----:B------:R-:W-:Y:S02]  /*06b0*/  LOP3.LUT R22, R22, 0x100, RZ, 0xc0, !PT ;  /* 0x0000010016167812 */ /* 0x000fe400078ec0ff */
[----:B------:R-:W-:Y:S02]  /*06c0*/  LOP3.LUT R23, R23, 0x100, RZ, 0xc0, !PT ;  /* 0x0000010017177812 */ /* 0x000fe400078ec0ff */
[----:B------:R-:W-:Y:S02]  /*06d0*/  IADD3 R21, PT, PT, R21, R22, RZ ;  /* 0x0000001615157210 */ /* 0x000fe40007ffe0ff */
[----:B------:R-:W-:-:S02]  /*06e0*/  SHF.R.U32.HI R22, RZ, 0x1, R29 ;  /* 0x00000001ff167819 */ /* 0x000fc4000001161d */
[-C--:B------:R-:W-:Y:S02]  /*06f0*/  LEA R21, R21, R20.reuse, 0x2 ;  /* 0x0000001415157211 */ /* 0x080fe400078e10ff */
[----:B------:R-:W-:Y:S02]  /*0700*/  IADD3 R23, PT, PT, R22, R23, RZ ;  /* 0x0000001716177210 */ /* 0x000fe40007ffe0ff */
[----:B------:R-:W-:Y:S02]  /*0710*/  MOV R52, R29 ;  /* 0x0000001d00347202 */ /* 0x000fe40000000f00 */
[----:B------:R-:W-:Y:S01]  /*0720*/  LEA R23, R23, R20, 0x2 ;  /* 0x0000001417177211 */ /* 0x000fe200078e10ff */
[----:B--2---:R2:W-:Y:S04]  /*0730*/  STS [R21], R12 ;  /* 0x0000000c15007388 */ /* 0x0045e80000000800 */
[----:B------:R2:W-:Y:S04]  /*0740*/  STS [R21+0x100], R13 ;  /* 0x0001000d15007388 */ /* 0x0005e80000000800 */
[----:B------:R2:W-:Y:S04]  /*0750*/  STS [R21+0x200], R14 ;  /* 0x0002000e15007388 */ /* 0x0005e80000000800 */
[----:B------:R2:W-:Y:S01]  /*0760*/  STS [R21+0x300], R15 ;  /* 0x0003000f15007388 */ /* 0x0005e20000000800 */
[----:B------:R-:W-:Y:S05]  /*0770*/  @!P0 BRA `(.L_x_704) ;  /* 0x0000000000308947 */ /* 0x000fea0003800000 */
[----:B--2---:R-:W-:Y:S01]  /*0780*/  IMAD.SHL.U32 R12, R29, 0x4, RZ ;  /* 0x000000041d0c7824 */ /* 0x004fe200078e00ff */
[----:B------:R-:W-:-:S04]  /*0790*/  IADD3 R22, PT, PT, R22, UR5, RZ ;  /* 0x0000000516167c10 */ /* 0x000fc8000fffe0ff */
[----:B------:R-:W-:-:S05]  /*07a0*/  LOP3.LUT R12, R12, 0x4, RZ, 0xc0, !PT ;  /* 0x000000040c0c7812 */ /* 0x000fca00078ec0ff */
[----:B------:R-:W-:-:S05]  /*07b0*/  IMAD R13, R22, R19, R12 ;  /* 0x00000013160d7224 */ /* 0x000fca00078e020c */
[----:B------:R-:W-:-:S05]  /*07c0*/  LEA R13, R8, R13, 0x3 ;  /* 0x0000000d080d7211 */ /* 0x000fca00078e18ff */
[----:B------:R-:W-:-:S06]  /*07d0*/  IMAD.WIDE R12, R13, 0x4, R16 ;  /* 0x000000040d0c7825 */ /* 0x000fcc00078e0210 */
[----:B------:R-:W2:Y:S01]  /*07e0*/  LDG.E.128.CONSTANT R12, desc[UR10][R12.64] ;  /* 0x0000000a0c0c7981 */ /* 0x000ea2000c1e9d00 */
[----:B------:R-:W-:-:S03]  /*07f0*/  IADD3 R52, PT, PT, R6, R29, RZ ;  /* 0x0000001d06347210 */ /* 0x000fc60007ffe0ff */
[----:B--2---:R3:W-:Y:S04]  /*0800*/  STS [R23], R12 ;  /* 0x0000000c17007388 */ /* 0x0047e80000000800 */
[----:B------:R3:W-:Y:S04]  /*0810*/  STS [R23+0x100], R13 ;  /* 0x0001000d17007388 */ /* 0x0007e80000000800 */
[----:B------:R3:W-:Y:S04]  /*0820*/  STS [R23+0x200], R14 ;  /* 0x0002000e17007388 */ /* 0x0007e80000000800 */
[----:B------:R3:W-:Y:S02]  /*0830*/  STS [R23+0x300], R15 ;  /* 0x0003000f17007388 */ /* 0x0007e40000000800 */
.L_x_704:
[----:B0-----:R-:W-:Y:S05]  /*0840*/  BSYNC.RECONVERGENT B1 ;  /* 0x0000000000017941 */ /* 0x001fea0003800200 */
.L_x_703:
        /* <DEDUP_REMOVED lines=13> */
.L_x_707:
[----:B0-----:R-:W0:Y:S01]  /*0920*/  LDC.64 R20, c[0x0][0x380] ;  /* 0x0000e000ff147b82 */ /* 0x001e220000000a00 */
[----:B------:R-:W-:Y:S02]  /*0930*/  LOP3.LUT R13, R50, 0x4, RZ, 0xc0, !PT ;  /* 0x00000004320d7812 */ /* 0x000fe400078ec0ff */
[----:B------:R-:W-:Y:S02]  /*0940*/  SHF.R.U32.HI R12, RZ, 0x1, R52 ;  /* 0x00000001ff0c7819 */ /* 0x000fe40000011634 */
[----:B------:R-:W-:Y:S02]  /*0950*/  LEA R13, R8, R13, 0x3 ;  /* 0x0000000d080d7211 */ /* 0x000fe400078e18ff */
[----:B------:R-:W-:-:S05]  /*0960*/  IADD3 R14, PT, PT, R12, UR5, RZ ;  /* 0x000000050c0e7c10 */ /* 0x000fca000fffe0ff */
[----:B------:R-:W-:-:S04]  /*0970*/  IMAD R13, R14, UR4, R13 ;  /* 0x000000040e0d7c24 */ /* 0x000fc8000f8e020d */
[----:B0-----:R-:W-:Y:S01]  /*0980*/  IMAD.WIDE R16, R13, 0x4, R20 ;  /* 0x000000040d107825 */ /* 0x001fe200078e0214 */
[----:B------:R-:W-:-:S04]  /*0990*/  SHF.L.U32 R13, R50, 0x6, RZ ;  /* 0x00000006320d7819 */ /* 0x000fc800000006ff */
[----:B------:R-:W-:Y:S01]  /*09a0*/  LOP3.LUT R13, R13, 0x100, RZ, 0xc0, !PT ;  /* 0x000001000d0d7812 */ /* 0x000fe200078ec0ff */
[----:B------:R-:W2:Y:S01]  /*09b0*/  LDG.E.128.CONSTANT R16, desc[UR10][R16.64] ;  /* 0x0000000a10107981 */ /* 0x000ea2000c1e9d00 */
[----:B------:R-:W-:-:S03]  /*09c0*/  SHF.R.U32.HI R23, RZ, 0x1, R59 ;  /* 0x00000001ff177819 */ /* 0x000fc6000001163b */
[----:B------:R-:W-:Y:S01]  /*09d0*/  IMAD.IADD R13, R12, 0x1, R13 ;  /* 0x000000010c0d7824 */ /* 0x000fe200078e020d */
[----:B------:R-:W-:-:S04]  /*09e0*/  IADD3 R12, PT, PT, R23, UR5, RZ ;  /* 0x00000005170c7c10 */ /* 0x000fc8000fffe0ff */
[----:B------:R-:W-:Y:S02]  /*09f0*/  LEA R22, R13, R48, 0x2 ;  /* 0x000000300d167211 */ /* 0x000fe400078e10ff */
[----:B------:R-:W-:-:S04]  /*0a00*/  LOP3.LUT R13, R65, 0x4, RZ, 0xc0, !PT ;  /* 0x00000004410d7812 */ /* 0x000fc800078ec0ff */
[----:B------:R-:W-:-:S05]  /*0a10*/  LEA R13, R8, R13, 0x3 ;  /* 0x0000000d080d7211 */ /* 0x000fca00078e18ff */
[----:B------:R-:W-:Y:S02]  /*0a20*/  IMAD R13, R12, UR4, R13 ;  /* 0x000000040c0d7c24 */ /* 0x000fe4000f8e020d */
[----:B------:R-:W-:-:S05]  /*0a30*/  IMAD.SHL.U32 R12, R65, 0x40, RZ ;  /* 0x00000040410c7824 */ /* 0x000fca00078e00ff */
[----:B------:R-:W-:-:S04]  /*0a40*/  LOP3.LUT R12, R12, 0x100, RZ, 0xc0, !PT ;  /* 0x000001000c0c7812 */ /* 0x000fc800078ec0ff */
[----:B------:R-:W-:Y:S01]  /*0a50*/  IADD3 R23, PT, PT, R23, R12, RZ ;  /* 0x0000000c17177210 */ /* 0x000fe20007ffe0ff */
[----:B------:R-:W-:-:S06]  /*0a60*/  IMAD.WIDE R12, R13, 0x4, R20 ;  /* 0x000000040d0c7825 */ /* 0x000fcc00078e0214 */
[----:B------:R-:W3:Y:S01]  /*0a70*/  LDG.E.128.CONSTANT R12, desc[UR10][R12.64] ;  /* 0x0000000a0c0c7981 */ /* 0x000ee2000c1e9d00 */
[----:B------:R-:W-:Y:S02]  /*0a80*/  LEA R54, R23, R48, 0x2 ;  /* 0x0000003017367211 */ /* 0x000fe400078e10ff */
[----:B------:R-:W-:Y:S02]  /*0a90*/  LOP3.LUT R23, R69, 0x4, RZ, 0xc0, !PT ;  /* 0x0000000445177812 */ /* 0x000fe400078ec0ff */
[----:B------:R-:W-:Y:S02]  /*0aa0*/  SHF.R.U32.HI R56, RZ, 0x1, R67 ;  /* 0x00000001ff387819 */ /* 0x000fe40000011643 */
[----:B------:R-:W-:Y:S01]  /*0ab0*/  LEA R23, R8, R23, 0x3 ;  /* 0x0000001708177211 */ /* 0x000fe200078e18ff */
[----:B--2---:R0:W-:Y:S02]  /*0ac0*/  STS [R22], R16 ;  /* 0x0000001016007388 */ /* 0x0041e40000000800 */
[----:B0-----:R-:W-:-:S04]  /*0ad0*/  VIADD R16, R56, UR5 ;  /* 0x0000000538107c36 */ /* 0x001fc80008000000 */
[----:B------:R-:W-:Y:S01]  /*0ae0*/  IMAD R23, R16, UR4, R23 ;  /* 0x0000000410177c24 */ /* 0x000fe2000f8e0217 */
[----:B------:R-:W-:Y:S01]  /*0af0*/  SHF.L.U32 R16, R69, 0x6, RZ ;  /* 0x0000000645107819 */ /* 0x000fe200000006ff */
[----:B------:R0:W-:Y:S04]  /*0b00*/  STS [R22+0x100], R17 ;  /* 0x0001001116007388 */ /* 0x0001e80000000800 */
[----:B------:R-:W-:Y:S01]  /*0b10*/  STS [R22+0x200], R18 ;  /* 0x0002001216007388 */ /* 0x000fe20000000800 */
[----:B0-----:R-:W-:-:S03]  /*0b20*/  LOP3.LUT R17, R16, 0x100, RZ, 0xc0, !PT ;  /* 0x0000010010117812 */ /* 0x001fc600078ec0ff */
[----:B------:R-:W-:Y:S01]  /*0b30*/  STS [R22+0x300], R19 ;  /* 0x0003001316007388 */ /* 0x000fe20000000800 */
[----:B------:R-:W-:Y:S02]  /*0b40*/  IADD3 R56, PT, PT, R56, R17, RZ ;  /* 0x0000001138387210 */ /* 0x000fe40007ffe0ff */
[----:B------:R-:W-:Y:S01]  /*0b50*/  LOP3.LUT R17, R63, 0x4, RZ, 0xc0, !PT ;  /* 0x000000043f117812 */ /* 0x000fe200078ec0ff */
[----:B---3--:R0:W-:Y:S03]  /*0b60*/  STS [R54], R12 ;  /* 0x0000000c36007388 */ /* 0x0081e60000000800 */
[----:B------:R-:W-:Y:S02]  /*0b70*/  LEA R17, R8, R17, 0x3 ;  /* 0x0000001108117211 */ /* 0x000fe400078e18ff */
[----:B0-----:R-:W-:-:S05]  /*0b80*/  SHF.R.U32.HI R12, RZ, 0x1, R61 ;  /* 0x00000001ff0c7819 */ /* 0x001fca000001163d */
[----:B------:R-:W-:Y:S01]  /*0b90*/  VIADD R16, R12, UR5 ;  /* 0x000000050c107c36 */ /* 0x000fe20008000000 */
        /* <DEDUP_REMOVED lines=9> */
[----:B------:R-:W-:Y:S01]  /*0c30*/  LEA R56, R56, R48, 0x2 ;  /* 0x0000003038387211 */ /* 0x000fe200078e10ff */
[----:B------:R-:W-:Y:S01]  /*0c40*/  IMAD R12, R13, 0x4, R48 ;  /* 0x000000040d0c7824 */ /* 0x000fe200078e0230 */
[C-C-:B------:R-:W-:Y:S01]  /*0c50*/  IADD3 R13, PT, PT, R6.reuse, R52, R6.reuse ;  /* 0x00000034060d7210 */ /* 0x140fe20007ffe006 */
[----:B------:R0:W-:Y:S04]  /*0c60*/  STS [R54+0x200], R14 ;  /* 0x0002000e36007388 */ /* 0x0001e80000000800 */
[----:B------:R0:W-:Y:S01]  /*0c70*/  STS [R54+0x300], R15 ;  /* 0x0003000f36007388 */ /* 0x0001e20000000800 */
        /* <DEDUP_REMOVED lines=18> */
.L_x_706:
[----:B------:R-:W-:Y:S05]  /*0da0*/  BSYNC.RECONVERGENT B1 ;  /* 0x0000000000017941 */ /* 0x000fea0003800200 */
.L_x_705:
        /* <DEDUP_REMOVED lines=56> */
.L_x_709:
[----:B------:R-:W-:Y:S05]  /*1130*/  BSYNC.RECONVERGENT B1 ;  /* 0x0000000000017941 */ /* 0x000fea0003800200 */
.L_x_708:
[----:B------:R-:W-:Y:S05]  /*1140*/  @!P2 BRA `(.L_x_702) ;  /* 0x000000040000a947 */ /* 0x000fea0003800000 */
[----:B01234-:R-:W0:Y:S01]  /*1150*/  S2R R13, SR_CgaCtaId ;  /* 0x00000000000d7919 */ /* 0x01fe220000008800 */
[----:B------:R-:W-:-:S05]  /*1160*/  MOV R12, 0x400 ;  /* 0x00000400000c7802 */ /* 0x000fca0000000f00 */
[----:B------:R-:W-:-:S05]  /*1170*/  VIADD R12, R12, 0x800 ;  /* 0x000008000c0c7836 */ /* 0x000fca0000000000 */
[----:B0-----:R-:W-:-:S07]  /*1180*/  LEA R48, R13, R12, 0x18 ;  /* 0x0000000c0d307211 */ /* 0x001fce00078ec0ff */
.L_x_710:
        /* <DEDUP_REMOVED lines=10> */
[----:B------:R-:W-:Y:S01]  /*1230*/  IMAD.IADD R23, R6, 0x1, R59 ;  /* 0x0000000106177824 */ /* 0x000fe200078e023b */
[----:B------:R-:W-:-:S03]  /*1240*/  SHF.L.U32 R12, R59, 0x4, RZ ;  /* 0x000000043b0c7819 */ /* 0x000fc600000006ff */
[----:B------:R-:W-:Y:S01]  /*1250*/  IMAD.IADD R61, R6, 0x1, R23 ;  /* 0x00000001063d7824 */ /* 0x000fe200078e0217 */
[----:B------:R-:W-:Y:S02]  /*1260*/  SHF.L.U32 R14, R23, 0x2, RZ ;  /* 0x00000002170e7819 */ /* 0x000fe400000006ff */
[----:B------:R-:W-:Y:S01]  /*1270*/  LOP3.LUT R12, R12, 0xf0, RZ, 0xc0, !PT ;  /* 0x000000f00c0c7812 */ /* 0x000fe200078ec0ff */
[----:B------:R-:W-:Y:S01]  /*1280*/  IMAD.IADD R59, R6, 0x1, R61 ;  /* 0x00000001063b7824 */ /* 0x000fe200078e023d */
[----:B------:R-:W-:Y:S02]  /*1290*/  SHF.R.U32.HI R67, RZ, 0x4, R23 ;  /* 0x00000004ff437819 */ /* 0x000fe40000011617 */
[----:B------:R-:W-:Y:S02]  /*12a0*/  LOP3.LUT R14, R14, 0x3c, RZ, 0xc0, !PT ;  /* 0x0000003c0e0e7812 */ /* 0x000fe400078ec0ff */
[----:B------:R-:W-:Y:S02]  /*12b0*/  LEA R13, R13, R12, 0x8 ;  /* 0x0000000c0d0d7211 */ /* 0x000fe400078e40ff */
[----:B------:R-:W-:-:S02]  /*12c0*/  LEA R15, R8, R67, 0x3 ;  /* 0x00000043080f7211 */ /* 0x000fc400078e18ff */
[----:B------:R-:W-:Y:S02]  /*12d0*/  IADD3 R14, PT, PT, R14, UR6, RZ ;  /* 0x000000060e0e7c10 */ /* 0x000fe4000fffe0ff */
[----:B------:R-:W-:Y:S02]  /*12e0*/  IADD3 R22, PT, PT, R48, R13, RZ ;  /* 0x0000000d30167210 */ /* 0x000fe40007ffe0ff */
[----:B------:R-:W-:Y:S01]  /*12f0*/  SHF.L.U32 R12, R61, 0x2, RZ ;  /* 0x000000023d0c7819 */ /* 0x000fe200000006ff */
[----:B------:R-:W-:Y:S01]  /*1300*/  IMAD R13, R15, UR7, R14 ;  /* 0x000000070f0d7c24 */ /* 0x000fe2000f8e020e */
[----:B------:R-:W-:Y:S02]  /*1310*/  SHF.L.U32 R15, R59, 0x2, RZ ;  /* 0x000000023b0f7819 */ /* 0x000fe400000006ff */
[----:B------:R-:W-:Y:S01]  /*1320*/  LOP3.LUT R14, R12, 0x3c, RZ, 0xc0, !PT ;  /* 0x0000003c0c0e7812 */ /* 0x000fe200078ec0ff */
[----:B------:R-:W-:Y:S01]  /*1330*/  IMAD.WIDE R12, R13, 0x4, R20 ;  /* 0x000000040d0c7825 */ /* 0x000fe200078e0214 */
[----:B------:R-:W-:-:S02]  /*1340*/  SHF.R.U32.HI R63, RZ, 0x4, R61 ;  /* 0x00000004ff3f7819 */ /* 0x000fc4000001163d */
[----:B------:R-:W-:Y:S02]  /*1350*/  LOP3.LUT R52, R15, 0x3c, RZ, 0xc0, !PT ;  /* 0x0000003c0f347812 */ /* 0x000fe400078ec0ff */
[----:B------:R-:W-:Y:S01]  /*1360*/  SHF.R.U32.HI R65, RZ, 0x4, R59 ;  /* 0x00000004ff417819 */ /* 0x000fe2000001163b */
[----:B------:R-:W-:Y:S01]  /*1370*/  IMAD R69, R8, 0x8, R63 ;  /* 0x0000000808457824 */ /* 0x000fe200078e023f */
[----:B------:R-:W-:Y:S02]  /*1380*/  IADD3 R50, PT, PT, R14, UR6, RZ ;  /* 0x000000060e327c10 */ /* 0x000fe4000fffe0ff */
[----:B------:R-:W-:Y:S01]  /*1390*/  IADD3 R52, PT, PT, R52, UR6, RZ ;  /* 0x0000000634347c10 */ /* 0x000fe2000fffe0ff */
[----:B------:R-:W3:Y:S01]  /*13a0*/  LDG.E.128.CONSTANT R12, desc[UR10][R12.64] ;  /* 0x0000000a0c0c7981 */ /* 0x000ee2000c1e9d00 */
[----:B------:R-:W-:-:S03]  /*13b0*/  SHF.L.U32 R23, R23, 0x4, RZ ;  /* 0x0000000417177819 */ /* 0x000fc600000006ff */
        /* <DEDUP_REMOVED lines=25> */
.L_x_702:
[----:B0-----:R-:W-:Y:S05]  /*1550*/  BSYNC.RECONVERGENT B0 ;  /* 0x0000000000007941 */ /* 0x001fea0003800200 */
.L_x_701:
[----:B------:R-:W0:Y:S08]  /*1560*/  S2UR UR7, SR_CgaCtaId ;  /* 0x00000000000779c3 */ /* 0x000e300000008800 */
[----:B------:R-:W-:Y:S06]  /*1570*/  BAR.SYNC.DEFER_BLOCKING 0x0 ;  /* 0x0000000000007b1d */ /* 0x000fec0000010000 */
[----:B------:R-:W-:-:S02]  /*1580*/  UMOV UR4, 0x400 ;  /* 0x0000040000047882 */ /* 0x000fc40000000000 */
[----:B------:R-:W-:Y:S02]  /*1590*/  UIADD3 UR9, UPT, UPT, UR4, 0x800, URZ ;  /* 0x0000080004097890 */ /* 0x000fe4000fffe0ff */
[----:B0-----:R-:W-:Y:S02]  /*15a0*/  ULEA UR8, UR7, UR4, 0x18 ;  /* 0x0000000407087291 */ /* 0x001fe4000f8ec0ff */
[----:B------:R-:W-:Y:S01]  /*15b0*/  ULEA UR9, UR7, UR9, 0x18 ;  /* 0x0000000907097291 */ /* 0x000fe2000f8ec0ff */
[----:B------:R-:W-:-:S11]  /*15c0*/  UMOV UR4, URZ ;  /* 0x000000ff00047c82 */ /* 0x000fd60008000000 */
.L_x_711:
        /* <DEDUP_REMOVED lines=9> */
[----:B------:R-:W1:Y:S01]  /*1660*/  LDS.128 R16, [R48+0x10] ;  /* 0x0000100030107984 */ /* 0x000e620000000c00 */
        /* <DEDUP_REMOVED lines=14> */
[CC--:B------:R-:W-:Y:S01]  /*1750*/  FFMA R57, R14.reuse, R23.reuse, R57 ;  /* 0x000000170e397223 */ /* 0x0c0fe20000000039 */
[----:B------:R-:W-:Y:S01]  /*1760*/  FFMA R46, R15, R23, R46 ;  /* 0x000000170f2e7223 */ /* 0x000fe2000000002e */
[----:B------:R-:W-:Y:S01]  /*1770*/  LDS.128 R24, [R48+0x100] ;  /* 0x0001000030187984 */ /* 0x000fe20000000c00 */
[C---:B-1----:R-:W-:Y:S01]  /*1780*/  FFMA R63, R14.reuse, R17, R37 ;  /* 0x000000110e3f7223 */ /* 0x042fe20000000025 */
[----:B------:R-:W-:Y:S01]  /*1790*/  FFMA R65, R14, R18, R39 ;  /* 0x000000120e417223 */ /* 0x000fe20000000027 */
[----:B------:R-:W-:Y:S01]  /*17a0*/  FFMA R7, R12, R16, R7 ;  /* 0x000000100c077223 */ /* 0x000fe20000000007 */
[----:B------:R-:W0:Y:S01]  /*17b0*/  LDS.128 R20, [R50+0x100] ;  /* 0x0001000032147984 */ /* 0x000e220000000c00 */
[C---:B------:R-:W-:Y:S01]  /*17c0*/  FFMA R31, R16.reuse, R13, R31 ;  /* 0x0000000d101f7223 */ /* 0x040fe2000000001f */
[C---:B------:R-:W-:Y:S01]  /*17d0*/  FFMA R62, R16.reuse, R14, R35 ;  /* 0x0000000e103e7223 */ /* 0x040fe20000000023 */
[----:B------:R-:W-:Y:S01]  /*17e0*/  FFMA R45, R16, R15, R45 ;  /* 0x0000000f102d7223 */ /* 0x000fe2000000002d */
[----:B------:R-:W1:Y:S01]  /*17f0*/  LDS.128 R36, [R48+0x110] ;  /* 0x0001100030247984 */ /* 0x000e620000000c00 */
[C---:B------:R-:W-:Y:S01]  /*1800*/  FFMA R4, R12.reuse, R17, R4 ;  /* 0x000000110c047223 */ /* 0x040fe20000000004 */
[CC--:B------:R-:W-:Y:S01]  /*1810*/  FFMA R5, R12.reuse, R18.reuse, R5 ;  /* 0x000000120c057223 */ /* 0x0c0fe20000000005 */
        /* <DEDUP_REMOVED lines=28> */
[----:B------:R-:W-:Y:S01]  /*19e0*/  FFMA R7, R20, R36, R7 ;  /* 0x0000002414077223 */ /* 0x000fe20000000007 */
[C---:B------:R-:W-:Y:S01]  /*19f0*/  FFMA R31, R36.reuse, R21, R31 ;  /* 0x00000015241f7223 */ /* 0x040fe2000000001f */
[C---:B------:R-:W-:Y:S01]  /*1a00*/  FFMA R67, R36.reuse, R22, R62 ;  /* 0x0000001624437223 */ /* 0x040fe2000000003e */
[----:B------:R-:W-:Y:S01]  /*1a10*/  FFMA R45, R36, R23, R45 ;  /* 0x00000017242d7223 */ /* 0x000fe2000000002d */
[-C--:B------:R-:W-:Y:S01]  /*1a20*/  FFMA R4, R20, R37.reuse, R4 ;  /* 0x0000002514047223 */ /* 0x080fe20000000004 */
[-C--:B------:R-:W-:Y:S01]  /*1a30*/  FFMA R28, R21, R37.reuse, R28 ;  /* 0x00000025151c7223 */ /* 0x080fe2000000001c */
[-C--:B------:R-:W-:Y:S01]  /*1a40*/  FFMA R63, R22, R37.reuse, R63 ;  /* 0x00000025163f7223 */ /* 0x080fe2000000003f */
        /* <DEDUP_REMOVED lines=17> */
[CC--:B------:R-:W-:Y:S01]  /*1b60*/  FFMA R5, R20.reuse, R38.reuse, R5 ;  /* 0x0000002614057223 */ /* 0x0c0fe20000000005 */
[-C--:B------:R-:W-:Y:S01]  /*1b70*/  FFMA R2, R20, R39.reuse, R2 ;  /* 0x0000002714027223 */ /* 0x080fe20000000002 */
[-C--:B------:R-:W-:Y:S01]  /*1b80*/  FFMA R30, R21, R39.reuse, R30 ;  /* 0x00000027151e7223 */ /* 0x080fe2000000001e */
[CC--:B------:R-:W-:Y:S01]  /*1b90*/  FFMA R65, R22.reuse, R38.reuse, R65 ;  /* 0x0000002616417223 */ /* 0x0c0fe20000000041 */
[-C--:B------:R-:W-:Y:S01]  /*1ba0*/  FFMA R64, R22, R39.reuse, R64 ;  /* 0x0000002716407223 */ /* 0x080fe20000000040 */
[C---:B------:R-:W-:Y:S01]  /*1bb0*/  FFMA R41, R23.reuse, R38, R41 ;  /* 0x0000002617297223 */ /* 0x040fe20000000029 */
[----:B------:R-:W-:Y:S01]  /*1bc0*/  FFMA R40, R23, R39, R40 ;  /* 0x0000002717287223 */ /* 0x000fe20000000028 */
[----:B------:R-:W-:Y:S04]  /*1bd0*/  LDS.128 R12, [R50+0x300] ;  /* 0x00030000320c7984 */ /* 0x000fe80000000c00 */
[----:B------:R-:W1:Y:S01]  /*1be0*/  LDS.128 R20, [R48+0x300] ;  /* 0x0003000030147984 */ /* 0x000e620000000c00 */
[----:B0-----:R-:W-:Y:S01]  /*1bf0*/  FFMA R37, R33, R26, R17 ;  /* 0x0000001a21257223 */ /* 0x001fe20000000011 */
[----:B------:R-:W-:-:S02]  /*1c00*/  FFMA R7, R32, R24, R7 ;  /* 0x0000001820077223 */ /* 0x000fc40000000007 */
[----:B------:R-:W0:Y:S01]  /*1c10*/  LDS.128 R16, [R48+0x310] ;  /* 0x0003100030107984 */ /* 0x000e220000000c00 */
        /* <DEDUP_REMOVED lines=8> */
[-C--:B------:R-:W-:Y:S01]  /*1ca0*/  FFMA R30, R33, R27.reuse, R30 ;  /* 0x0000001b211e7223 */ /* 0x080fe2000000001e */
[----:B------:R-:W-:Y:S01]  /*1cb0*/  FFMA R34, R34, R27, R64 ;  /* 0x0000001b22227223 */ /* 0x000fe20000000040 */
[----:B------:R-:W-:Y:S01]  /*1cc0*/  FFMA R45, R24, R35, R45 ;  /* 0x00000023182d7223 */ /* 0x000fe2000000002d */
        /* <DEDUP_REMOVED lines=8> */
[CC--:B------:R-:W-:Y:S01]  /*1d50*/  FFMA R24, R13.reuse, R21.reuse, R54 ;  /* 0x000000150d187223 */ /* 0x0c0fe20000000036 */
[----:B0-----:R-:W-:Y:S01]  /*1d60*/  FFMA R33, R13, R18, R37 ;  /* 0x000000120d217223 */ /* 0x001fe20000000025 */
        /* <DEDUP_REMOVED lines=11> */
[C---:B------:R-:W-:Y:S01]  /*1e20*/  FFMA R4, R12.reuse, R17, R4 ;  /* 0x000000110c047223 */ /* 0x040fe20000000004 */
[C---:B------:R-:W-:Y:S01]  /*1e30*/  FFMA R5, R12.reuse, R18, R5 ;  /* 0x000000120c057223 */ /* 0x040fe20000000005 */
        /* <DEDUP_REMOVED lines=22> */
.L_x_700:
        /* <DEDUP_REMOVED lines=28> */
[----:B------:R-:W-:Y:S02]  /*2160*/  IADD3 R6, P1, PT, R12, R3, RZ ;  /* 0x000000030c067210 */ /* 0x000fe40007f3e0ff */
[----:B------:R2:W-:Y:S02]  /*2170*/  @P2 STG.E desc[UR10][R8.64], R25 ;  /* 0x0000001908002986 */ /* 0x0005e4000c10190a */
[----:B------:R-:W-:Y:S02]  /*2180*/  LEA.HI.X.SX32 R11, R3, R14, 0x1, P1 ;  /* 0x0000000e030b7211 */ /* 0x000fe400008f0eff */
[----:B-1----:R-:W-:Y:S02]  /*2190*/  LEA R10, P5, R6, UR4, 0x2 ;  /* 0x00000004060a7c11 */ /* 0x002fe4000f8a10ff */
[----:B------:R-:W-:-:S02]  /*21a0*/  ISETP.GE.AND P1, PT, R13, UR9, PT ;  /* 0x000000090d007c0c */ /* 0x000fc4000bf26270 */
[----:B------:R-:W-:Y:S02]  /*21b0*/  LEA.HI.X R11, R6, UR5, R11, 0x2, P5 ;  /* 0x00000005060b7c11 */ /* 0x000fe4000a8f140b */
[----:B------:R-:W-:-:S03]  /*21c0*/  ISETP.GE.OR P5, PT, R0, UR8, P1 ;  /* 0x0000000800007c0c */ /* 0x000fc60008fa6670 */
[----:B------:R-:W0:Y:S04]  /*21d0*/  @!P3 LDG.E R6, desc[UR10][R10.64+0x4] ;  /* 0x0000040a0a06b981 */ /* 0x000e28000c1e1900 */
[----:B------:R-:W4:Y:S06]  /*21e0*/  @!P4 LDG.E R13, desc[UR10][R10.64+0x8] ;  /* 0x0000080a0a0dc981 */ /* 0x000f2c000c1e1900 */
[----:B------:R-:W3:Y:S01]  /*21f0*/  @!P5 LDG.E R15, desc[UR10][R10.64+0xc] ;  /* 0x00000c0a0a0fd981 */ /* 0x000ee2000c1e1900 */
[----:B------:R-:W3:Y:S01]  /*2200*/  @!P5 LDC R22, c[0x0][0x3a8] ;  /* 0x0000ea00ff16db82 */ /* 0x000ee20000000800 */
[----:B--2---:R-:W-:-:S04]  /*2210*/  IADD3 R9, PT, PT, R12, 0x4, RZ ;  /* 0x000000040c097810 */ /* 0x004fc80007ffe0ff */
[----:B------:R-:W-:-:S03]  /*2220*/  ISETP.GE.AND P2, PT, R9, UR9, PT ;  /* 0x0000000909007c0c */ /* 0x000fc6000bf46270 */
[----:B------:R-:W1:Y:S01]  /*2230*/  @!P5 LDC R21, c[0x0][0x3a4] ;  /* 0x0000e900ff15db82 */ /* 0x000e620000000800 */
[----:B0-----:R-:W-:Y:S01]  /*2240*/  @!P3 FMUL R6, R6, R17 ;  /* 0x000000110606b220 */ /* 0x001fe20000400000 */
[----:B----4-:R-:W-:-:S03]  /*2250*/  @!P4 FMUL R8, R13, R20 ;  /* 0x000000140d08c220 */ /* 0x010fc60000400000 */
[----:B------:R-:W-:Y:S01]  /*2260*/  @!P3 FFMA R47, R47, R18, R6 ;  /* 0x000000122f2fb223 */ /* 0x000fe20000000006 */
[----:B------:R-:W-:Y:S01]  /*2270*/  @!P4 FFMA R51, R51, R19, R8 ;  /* 0x000000133333c223 */ /* 0x000fe20000000008 */
[----:B------:R-:W-:Y:S01]  /*2280*/  IADD3 R8, PT, PT, R12, 0x5, RZ ;  /* 0x000000050c087810 */ /* 0x000fe20007ffe0ff */
[----:B---3--:R-:W-:Y:S02]  /*2290*/  @!P5 FMUL R6, R15, R22 ;  /* 0x000000160f06d220 */ /* 0x008fe40000400000 */
        /* <DEDUP_REMOVED lines=24> */
[----:B------:R-:W-:Y:S01]  /*2420*/  VIADD R19, R3, UR9 ;  /* 0x0000000903137c36 */ /* 0x000fe20008000000 */
[----:B------:R-:W-:-:S04]  /*2430*/  IADD3 R17, PT, PT, R12, 0x7, RZ ;  /* 0x000000070c117810 */ /* 0x000fc80007ffe0ff */
[----:B------:R-:W-:Y:S02]  /*2440*/  IADD3 R15, PT, PT, R19, UR9, RZ ;  /* 0x00000009130f7c10 */ /* 0x000fe4000fffe0ff */
[----:B------:R-:W1:Y:S01]  /*2450*/  @!P5 LDC R6, c[0x0][0x3a4] ;  /* 0x0000e900ff06db82 */ /* 0x000e620000000800 */
[----:B--2---:R-:W-:Y:S01]  /*2460*/  @!P5 FMUL R4, R4, R13 ;  /* 0x0000000d0404d220 */ /* 0x004fe20000400000 */
[----:B------:R-:W-:-:S03]  /*2470*/  IADD3 R13, PT, PT, R15, UR9, RZ ;  /* 0x000000090f0d7c10 */ /* 0x000fc6000fffe0ff */
[----:B-1----:R-:W-:-:S05]  /*2480*/  @!P5 FFMA R5, R5, R6, R4 ;  /* 0x000000060505d223 */ /* 0x002fca0000000004 */
[----:B------:R1:W-:Y:S01]  /*2490*/  @!P5 STG.E desc[UR10][R10.64+0x18], R5 ;  /* 0x000018050a00d986 */ /* 0x0003e2000c10190a */
[----:B------:R-:W-:-:S04]  /*24a0*/  IADD3 R3, P5, PT, R12, R19, RZ ;  /* 0x000000130c037210 */ /* 0x000fc80007fbe0ff */
[----:B------:R-:W-:Y:S02]  /*24b0*/  LEA.HI.X.SX32 R4, R19, R14, 0x1, P5 ;  /* 0x0000000e13047211 */ /* 0x000fe400028f0eff */
[----:B------:R-:W-:-:S04]  /*24c0*/  LEA R8, P5, R3, UR4, 0x2 ;  /* 0x0000000403087c11 */ /* 0x000fc8000f8a10ff */
[----:B0-----:R-:W-:Y:S02]  /*24d0*/  LEA.HI.X R9, R3, UR5, R4, 0x2, P5 ;  /* 0x0000000503097c11 */ /* 0x001fe4000a8f1404 */
[----:B------:R-:W-:-:S04]  /*24e0*/  IADD3 R3, P5, PT, R12, R15, RZ ;  /* 0x0000000f0c037210 */ /* 0x000fc80007fbe0ff */
[----:B------:R-:W-:Y:S02]  /*24f0*/  LEA.HI.X.SX32 R4, R15, R14, 0x1, P5 ;  /* 0x0000000e0f047211 */ /* 0x000fe400028f0eff */
[----:B------:R-:W-:-:S04]  /*2500*/  LEA R6, P5, R3, UR4, 0x2 ;  /* 0x0000000403067c11 */ /* 0x000fc8000f8a10ff */
[----:B------:R-:W-:Y:S02]  /*2510*/  LEA.HI.X R7, R3, UR5, R4, 0x2, P5 ;  /* 0x0000000503077c11 */ /* 0x000fe4000a8f1404 */
[----:B------:R-:W-:-:S04]  /*2520*/  IADD3 R3, P5, PT, R12, R13, RZ ;  /* 0x0000000d0c037210 */ /* 0x000fc80007fbe0ff */
[----:B------:R-:W-:Y:S02]  /*2530*/  LEA.HI.X.SX32 R14, R13, R14, 0x1, P5 ;  /* 0x0000000e0d0e7211 */ /* 0x000fe400028f0eff */
[----:B------:R-:W-:-:S04]  /*2540*/  LEA R4, P5, R3, UR4, 0x2 ;  /* 0x0000000403047c11 */ /* 0x000fc8000f8a10ff */
[----:B-1----:R-:W-:Y:S02]  /*2550*/  LEA.HI.X R5, R3, UR5, R14, 0x2, P5 ;  /* 0x0000000503057c11 */ /* 0x002fe4000a8f140e */
        /* <DEDUP_REMOVED lines=177> */
.L_x_714:
[----:B------:R-:W-:Y:S05]  /*3070*/  BSYNC.RECONVERGENT B0 ;  /* 0x0000000000007941 */ /* 0x000fea0003800200 */
.L_x_713:
        /* <DEDUP_REMOVED lines=22> */
.L_x_715:
        /* <DEDUP_REMOVED lines=10> */
.L_x_875:


//--------------------- .text._Z22sgemm_double_bufferingILi128ELi128ELi16ELi8ELi8EEvPKfS1_Pfiiiff --------------------------
	.section	.text._Z22sgemm_double_bufferingILi128ELi128ELi16ELi8ELi8EEvPKfS1_Pfiiiff,"ax",@progbits
	.align	128
        .global         _Z22sgemm_double_bufferingILi128ELi128ELi16ELi8ELi8EEvPKfS1_Pfiiiff
        .type           _Z22sgemm_double_bufferingILi128ELi128ELi16ELi8ELi8EEvPKfS1_Pfiiiff,@function
        .size           _Z22sgemm_double_bufferingILi128ELi128ELi16ELi8ELi8EEvPKfS1_Pfiiiff,(.L_x_876 - _Z22sgemm_double_bufferingILi128ELi128ELi16ELi8ELi8EEvPKfS1_Pfiiiff)
        .other          _Z22sgemm_double_bufferingILi128ELi128ELi16ELi8ELi8EEvPKfS1_Pfiiiff,@"STO_CUDA_ENTRY STV_DEFAULT"
_Z22sgemm_double_bufferingILi128ELi128ELi16ELi8ELi8EEvPKfS1_Pfiiiff:
.text._Z22sgemm_double_bufferingILi128ELi128ELi16ELi8ELi8EEvPKfS1_Pfiiiff:
[----:B------:R-:W-:Y:S01]  /*0000*/  LDC R1, c[0x0][0x37c] ;  /* 0x0000df00ff017b82 */ /* 0x000fe20000000800 */
[----:B------:R-:W0:Y:S01]  /*0010*/  S2R R3, SR_TID.Y ;  /* 0x0000000000037919 */ /* 0x000e220000002200 */
[----:B------:R-:W0:Y:S06]  /*0020*/  LDCU UR4, c[0x0][0x360] ;  /* 0x00006c00ff0477ac */ /* 0x000e2c0008000800 */
[----:B------:R-:W1:Y:S01]  /*0030*/  S2UR UR5, SR_CTAID.Y ;  /* 0x00000000000579c3 */ /* 0x000e620000002600 */
[----:B------:R-:W-:Y:S01]  /*0040*/  BSSY.RECONVERGENT B0, `(.L_x_716) ;  /* 0x00000e4000007945 */ /* 0x000fe20003800200 */
[----:B------:R-:W0:Y:S01]  /*0050*/  S2R R0, SR_TID.X ;  /* 0x0000000000007919 */ /* 0x000e220000002100 */
[----:B------:R-:W2:Y:S01]  /*0060*/  LDCU.64 UR10, c[0x0][0x358] ;  /* 0x00006b00ff0a77ac */ /* 0x000ea20008000a00 */
[----:B------:R-:W3:Y:S04]  /*0070*/  LDCU UR9, c[0x0][0x3a0] ;  /* 0x00007400ff0977ac */ /* 0x000ee80008000800 */
[----:B------:R-:W4:Y:S01]  /*0080*/  S2UR UR6, SR_CTAID.X ;  /* 0x00000000000679c3 */ /* 0x000f220000002500 */
[----:B------:R-:W0:Y:S01]  /*0090*/  LDCU UR7, c[0x0][0x3a0] ;  /* 0x00007400ff0777ac */ /* 0x000e220008000800 */
[----:B------:R-:W0:Y:S06]  /*00a0*/  LDCU UR8, c[0x0][0x39c] ;  /* 0x00007380ff0877ac */ /* 0x000e2c0008000800 */
[----:B------:R-:W5:Y:S01]  /*00b0*/  LDC R107, c[0x0][0x364] ;  /* 0x0000d900ff6b7b82 */ /* 0x000f620000000800 */
[----:B-1----:R-:W-:-:S02]  /*00c0*/  USHF.L.U32 UR5, UR5, 0x7, URZ ;  /* 0x0000000705057899 */ /* 0x002fc400080006ff */
[----:B----4-:R-:W-:Y:S01]  /*00d0*/  USHF.L.U32 UR6, UR6, 0x7, URZ ;  /* 0x0000000706067899 */ /* 0x010fe200080006ff */
[----:B0-----:R-:W-:-:S05]  /*00e0*/  IMAD R104, R3, UR4, R0 ;  /* 0x0000000403687c24 */ /* 0x001fca000f8e0200 */
[----:B------:R-:W-:Y:S01]  /*00f0*/  ISETP.GT.U32.AND P0, PT, R104, 0x1ff, PT ;  /* 0x000001ff6800780c */ /* 0x000fe20003f04070 */
[----:B-----5:R-:W-:-:S12]  /*0100*/  IMAD R107, R107, UR4, RZ ;  /* 0x000000046b6b7c24 */ /* 0x020fd8000f8e02ff */
[----:B--23--:R-:W-:Y:S05]  /*0110*/  @P0 BRA `(.L_x_717) ;  /* 0x0000000c00580947 */ /* 0x00cfea0003800000 */
[----:B------:R-:W0:Y:S01]  /*0120*/  I2F.U32.RP R8, R107 ;  /* 0x0000006b00087306 */ /* 0x000e220000209000 */
[----:B------:R-:W-:Y:S01]  /*0130*/  IADD3 R2, PT, PT, R104, R107, RZ ;  /* 0x0000006b68027210 */ /* 0x000fe20007ffe0ff */
[----:B------:R-:W-:Y:S01]  /*0140*/  IMAD.MOV R9, RZ, RZ, -R107 ;  /* 0x000000ffff097224 */ /* 0x000fe200078e0a6b */
[----:B------:R-:W-:Y:S01]  /*0150*/  ISETP.NE.U32.AND P2, PT, R107, RZ, PT ;  /* 0x000000ff6b00720c */ /* 0x000fe20003f45070 */
[----:B------:R-:W-:Y:S01]  /*0160*/  BSSY.RECONVERGENT B1, `(.L_x_718) ;  /* 0x0000035000017945 */ /* 0x000fe20003800200 */
[C---:B------:R-:W-:Y:S01]  /*0170*/  ISETP.GE.U32.AND P0, PT, R2.reuse, 0x200, PT ;  /* 0x000002000200780c */ /* 0x040fe20003f06070 */
[----:B------:R-:W-:Y:S01]  /*0180*/  IMAD.MOV.U32 R24, RZ, RZ, R104 ;  /* 0x000000ffff187224 */ /* 0x000fe200078e0068 */
[----:B------:R-:W-:Y:S02]  /*0190*/  VIMNMX.U32 R7, PT, PT, R2, 0x200, !PT ;  /* 0x0000020002077848 */ /* 0x000fe40007fe0000 */
[----:B------:R-:W-:-:S04]  /*01a0*/  SEL R6, RZ, 0x1, P0 ;  /* 0x00000001ff067807 */ /* 0x000fc80000000000 */
[----:B------:R-:W-:Y:S01]  /*01b0*/  IADD3 R2, PT, PT, R7, -R2, -R6 ;  /* 0x8000000207027210 */ /* 0x000fe20007ffe806 */
[----:B0-----:R-:W0:Y:S02]  /*01c0*/  MUFU.RCP R8, R8 ;  /* 0x0000000800087308 */ /* 0x001e240000001000 */
[----:B0-----:R-:W-:-:S06]  /*01d0*/  VIADD R4, R8, 0xffffffe ;  /* 0x0ffffffe08047836 */ /* 0x001fcc0000000000 */
[----:B------:R0:W1:Y:S02]  /*01e0*/  F2I.FTZ.U32.TRUNC.NTZ R5, R4 ;  /* 0x0000000400057305 */ /* 0x000064000021f000 */
[----:B0-----:R-:W-:Y:S02]  /*01f0*/  IMAD.MOV.U32 R4, RZ, RZ, RZ ;  /* 0x000000ffff047224 */ /* 0x001fe400078e00ff */
[----:B-1----:R-:W-:-:S04]  /*0200*/  IMAD R9, R9, R5, RZ ;  /* 0x0000000509097224 */ /* 0x002fc800078e02ff */
[----:B------:R-:W-:-:S06]  /*0210*/  IMAD.HI.U32 R5, R5, R9, R4 ;  /* 0x0000000905057227 */ /* 0x000fcc00078e0004 */
[----:B------:R-:W-:-:S04]  /*0220*/  IMAD.HI.U32 R5, R5, R2, RZ ;  /* 0x0000000205057227 */ /* 0x000fc800078e00ff */
[----:B------:R-:W-:-:S04]  /*0230*/  IMAD.MOV R4, RZ, RZ, -R5 ;  /* 0x000000ffff047224 */ /* 0x000fc800078e0a05 */
[----:B------:R-:W-:-:S05]  /*0240*/  IMAD R2, R107, R4, R2 ;  /* 0x000000046b027224 */ /* 0x000fca00078e0202 */
[----:B------:R-:W-:-:S13]  /*0250*/  ISETP.GE.U32.AND P0, PT, R2, R107, PT ;  /* 0x0000006b0200720c */ /* 0x000fda0003f06070 */
[----:B------:R-:W-:Y:S01]  /*0260*/  @P0 IADD3 R2, PT, PT, -R107, R2, RZ ;  /* 0x000000026b020210 */ /* 0x000fe20007ffe1ff */
[----:B------:R-:W-:-:S03]  /*0270*/  @P0 VIADD R5, R5, 0x1 ;  /* 0x0000000105050836 */ /* 0x000fc60000000000 */
[----:B------:R-:W-:-:S13]  /*0280*/  ISETP.GE.U32.AND P1, PT, R2, R107, PT ;  /* 0x0000006b0200720c */ /* 0x000fda0003f26070 */
[----:B------:R-:W-:Y:S01]  /*0290*/  @P1 VIADD R5, R5, 0x1 ;  /* 0x0000000105051836 */ /* 0x000fe20000000000 */
[----:B------:R-:W-:-:S04]  /*02a0*/  @!P2 LOP3.LUT R5, RZ, R107, RZ, 0x33, !PT ;  /* 0x0000006bff05a212 */ /* 0x000fc800078e33ff */
[----:B------:R-:W-:-:S04]  /*02b0*/  IADD3 R5, PT, PT, R6, R5, RZ ;  /* 0x0000000506057210 */ /* 0x000fc80007ffe0ff */
[C---:B------:R-:W-:Y:S02]  /*02c0*/  LOP3.LUT R2, R5.reuse, 0x3, RZ, 0xc0, !PT ;  /* 0x0000000305027812 */ /* 0x040fe400078ec0ff */
[C---:B------:R-:W-:Y:S01]  /*02d0*/  ISETP.GE.U32.AND P2, PT, R5.reuse, 0x3, PT ;  /* 0x000000030500780c */ /* 0x040fe20003f46070 */
[----:B------:R-:W-:Y:S01]  /*02e0*/  VIADD R5, R5, 0x1 ;  /* 0x0000000105057836 */ /* 0x000fe20000000000 */
[----:B------:R-:W-:Y:S02]  /*02f0*/  ISETP.NE.AND P0, PT, R2, 0x3, PT ;  /* 0x000000030200780c */ /* 0x000fe40003f05270 */
[----:B------:R-:W-:Y:S02]  /*0300*/  MOV R2, R104 ;  /* 0x0000006800027202 */ /* 0x000fe40000000f00 */
[----:B------:R-:W-:-:S09]  /*0310*/  LOP3.LUT R22, R5, 0x3, RZ, 0xc0, !PT ;  /* 0x0000000305167812 */ /* 0x000fd200078ec0ff */
[----:B------:R-:W-:Y:S05]  /*0320*/  @!P0 BRA `(.L_x_719) ;  /* 0x0000000000608947 */ /* 0x000fea0003800000 */
[----:B------:R-:W0:Y:S01]  /*0330*/  S2R R5, SR_CgaCtaId ;  /* 0x0000000000057919 */ /* 0x000e220000008800 */
[----:B------:R-:W1:Y:S01]  /*0340*/  LDC.64 R6, c[0x0][0x380] ;  /* 0x0000e000ff067b82 */ /* 0x000e620000000a00 */
[----:B------:R-:W-:Y:S01]  /*0350*/  MOV R4, 0x400 ;  /* 0x0000040000047802 */ /* 0x000fe20000000f00 */
[----:B------:R-:W-:Y:S02]  /*0360*/  IMAD.MOV.U32 R9, RZ, RZ, RZ ;  /* 0x000000ffff097224 */ /* 0x000fe400078e00ff */
[----:B------:R-:W-:Y:S01]  /*0370*/  IMAD.MOV.U32 R24, RZ, RZ, R104 ;  /* 0x000000ffff187224 */ /* 0x000fe200078e0068 */
[----:B0-----:R-:W-:-:S07]  /*0380*/  LEA R10, R5, R4, 0x18 ;  /* 0x00000004050a7211 */ /* 0x001fce00078ec0ff */
.L_x_720:
[C---:B------:R-:W-:Y:S02]  /*0390*/  SHF.L.U32 R4, R24.reuse, 0x2, RZ ;  /* 0x0000000218047819 */ /* 0x040fe400000006ff */
[----:B------:R-:W-:Y:S02]  /*03a0*/  LEA.HI R5, R24, UR5, RZ, 0x1e ;  /* 0x0000000518057c11 */ /* 0x000fe4000f8ff0ff */
[----:B------:R-:W-:-:S05]  /*03b0*/  LOP3.LUT R4, R4, 0xc, RZ, 0xc0, !PT ;  /* 0x0000000c04047812 */ /* 0x000fca00078ec0ff */
[----:B------:R-:W-:-:S04]  /*03c0*/  IMAD R5, R5, UR7, R4 ;  /* 0x0000000705057c24 */ /* 0x000fc8000f8e0204 */
[----:B-1----:R-:W-:-:S05]  /*03d0*/  IMAD.WIDE R4, R5, 0x4, R6 ;  /* 0x0000000405047825 */ /* 0x002fca00078e0206 */
[----:B0-----:R-:W2:Y:S01]  /*03e0*/  LDG.E.128.CONSTANT R12, desc[UR10][R4.64] ;  /* 0x0000000a040c7981 */ /* 0x001ea2000c1e9d00 */
[----:B------:R-:W-:Y:S01]  /*03f0*/  IMAD.SHL.U32 R8, R24, 0x200, RZ ;  /* 0x0000020018087824 */ /* 0x000fe200078e00ff */
[----:B------:R-:W-:-:S04]  /*0400*/  IADD3 R9, PT, PT, R9, 0x1, RZ ;  /* 0x0000000109097810 */ /* 0x000fc80007ffe0ff */
[----:B------:R-:W-:Y:S02]  /*0410*/  LOP3.LUT R11, R8, 0x600, RZ, 0xc0, !PT ;  /* 0x00000600080b7812 */ /* 0x000fe400078ec0ff */
[----:B------:R-:W-:Y:S02]  /*0420*/  ISETP.NE.AND P1, PT, R9, R22, PT ;  /* 0x000000160900720c */ /* 0x000fe40003f25270 */
[----:B------:R-:W-:Y:S01]  /*0430*/  LEA.HI R11, R24, R11, RZ, 0x1e ;  /* 0x0000000b180b7211 */ /* 0x000fe200078ff0ff */
[----:B------:R-:W-:-:S04]  /*0440*/  IMAD.IADD R24, R107, 0x1, R24 ;  /* 0x000000016b187824 */ /* 0x000fc800078e0218 */
[----:B------:R-:W-:-:S05]  /*0450*/  IMAD R11, R11, 0x4, R10 ;  /* 0x000000040b0b7824 */ /* 0x000fca00078e020a */
[----:B--2---:R0:W-:Y:S04]  /*0460*/  STS [R11], R12 ;  /* 0x0000000c0b007388 */ /* 0x0041e80000000800 */
[----:B------:R0:W-:Y:S04]  /*0470*/  STS [R11+0x200], R13 ;  /* 0x0002000d0b007388 */ /* 0x0001e80000000800 */
[----:B------:R0:W-:Y:S04]  /*0480*/  STS [R11+0x400], R14 ;  /* 0x0004000e0b007388 */ /* 0x0001e80000000800 */
[----:B------:R0:W-:Y:S01]  /*0490*/  STS [R11+0x600], R15 ;  /* 0x0006000f0b007388 */ /* 0x0001e20000000800 */
[----:B------:R-:W-:Y:S05]  /*04a0*/  @P1 BRA `(.L_x_720) ;  /* 0xfffffffc00b81947 */ /* 0x000fea000383ffff */
.L_x_719:
[----:B------:R-:W-:Y:S05]  /*04b0*/  BSYNC.RECONVERGENT B1 ;  /* 0x0000000000017941 */ /* 0x000fea0003800200 */
.L_x_718:
[----:B------:R-:W-:Y:S04]  /*04c0*/  BSSY.RECONVERGENT B1, `(.L_x_721) ;  /* 0x0000044000017945 */ /* 0x000fe80003800200 */
[----:B------:R-:W-:Y:S05]  /*04d0*/  @!P2 BRA `(.L_x_722) ;  /* 0x000000040008a947 */ /* 0x000fea0003800000 */
[----:B------:R-:W1:Y:S01]  /*04e0*/  S2R R5, SR_CgaCtaId ;  /* 0x0000000000057919 */ /* 0x000e620000008800 */
[----:B------:R-:W2:Y:S01]  /*04f0*/  LDC.64 R20, c[0x0][0x380] ;  /* 0x0000e000ff147b82 */ /* 0x000ea20000000a00 */
[----:B------:R-:W-:-:S04]  /*0500*/  MOV R4, 0x400 ;  /* 0x0000040000047802 */ /* 0x000fc80000000f00 */
[----:B-1----:R-:W-:-:S07]  /*0510*/  LEA R30, R5, R4, 0x18 ;  /* 0x00000004051e7211 */ /* 0x002fce00078ec0ff */
.L_x_723:
[C---:B------:R-:W-:Y:S01]  /*0520*/  IADD3 R32, PT, PT, R107.reuse, R24, RZ ;  /* 0x000000186b207210 */ /* 0x040fe20007ffe0ff */
[C---:B-1----:R-:W-:Y:S01]  /*0530*/  IMAD.SHL.U32 R4, R24.reuse, 0x4, RZ ;  /* 0x0000000418047824 */ /* 0x042fe200078e00ff */
[----:B------:R-:W-:Y:S02]  /*0540*/  LEA.HI R6, R24, UR5, RZ, 0x1e ;  /* 0x0000000518067c11 */ /* 0x000fe4000f8ff0ff */
[----:B------:R-:W-:Y:S01]  /*0550*/  LEA.HI R7, R32, UR5, RZ, 0x1e ;  /* 0x0000000520077c11 */ /* 0x000fe2000f8ff0ff */
[C---:B------:R-:W-:Y:S01]  /*0560*/  IMAD.IADD R26, R107.reuse, 0x1, R32 ;  /* 0x000000016b1a7824 */ /* 0x040fe200078e0220 */
[----:B------:R-:W-:Y:S01]  /*0570*/  LOP3.LUT R5, R4, 0xc, RZ, 0xc0, !PT ;  /* 0x0000000c04057812 */ /* 0x000fe200078ec0ff */
[----:B------:R-:W-:Y:S02]  /*0580*/  IMAD.SHL.U32 R4, R32, 0x4, RZ ;  /* 0x0000000420047824 */ /* 0x000fe400078e00ff */
[----:B------:R-:W-:Y:S01]  /*0590*/  IMAD.IADD R28, R107, 0x1, R26 ;  /* 0x000000016b1c7824 */ /* 0x000fe200078e021a */
[----:B------:R-:W-:Y:S01]  /*05a0*/  SHF.L.U32 R8, R26, 0x2, RZ ;  /* 0x000000021a087819 */ /* 0x000fe200000006ff */
[----:B------:R-:W-:Y:S01]  /*05b0*/  IMAD R5, R6, UR9, R5 ;  /* 0x0000000906057c24 */ /* 0x000fe2000f8e0205 */
[----:B------:R-:W-:Y:S01]  /*05c0*/  LOP3.LUT R6, R4, 0xc, RZ, 0xc0, !PT ;  /* 0x0000000c04067812 */ /* 0x000fe200078ec0ff */
[----:B0-----:R-:W-:Y:S01]  /*05d0*/  IMAD.SHL.U32 R12, R28, 0x4, RZ ;  /* 0x000000041c0c7824 */ /* 0x001fe200078e00ff */
[----:B------:R-:W-:Y:S01]  /*05e0*/  LEA.HI R11, R26, UR5, RZ, 0x1e ;  /* 0x000000051a0b7c11 */ /* 0x000fe2000f8ff0ff */
[----:B--2---:R-:W-:Y:S01]  /*05f0*/  IMAD.WIDE R4, R5, 0x4, R20 ;  /* 0x0000000405047825 */ /* 0x004fe200078e0214 */
[----:B------:R-:W-:-:S02]  /*0600*/  LOP3.LUT R10, R8, 0xc, RZ, 0xc0, !PT ;  /* 0x0000000c080a7812 */ /* 0x000fc400078ec0ff */
[----:B------:R-:W-:Y:S01]  /*0610*/  LEA.HI R15, R28, UR5, RZ, 0x1e ;  /* 0x000000051c0f7c11 */ /* 0x000fe2000f8ff0ff */
[----:B------:R-:W-:Y:S01]  /*0620*/  IMAD R9, R7, UR9, R6 ;  /* 0x0000000907097c24 */ /* 0x000fe2000f8e0206 */
[----:B------:R-:W-:Y:S01]  /*0630*/  LOP3.LUT R12, R12, 0xc, RZ, 0xc0, !PT ;  /* 0x0000000c0c0c7812 */ /* 0x000fe200078ec0ff */
[----:B------:R-:W-:Y:S01]  /*0640*/  IMAD R13, R11, UR9, R10 ;  /* 0x000000090b0d7c24 */ /* 0x000fe2000f8e020a */
[----:B------:R-:W2:Y:S01]  /*0650*/  LDG.E.128.CONSTANT R4, desc[UR10][R4.64] ;  /* 0x0000000a04047981 */ /* 0x000ea2000c1e9d00 */
[----:B------:R-:W-:-:S04]  /*0660*/  IMAD.WIDE R8, R9, 0x4, R20 ;  /* 0x0000000409087825 */ /* 0x000fc800078e0214 */
[----:B------:R-:W-:Y:S02]  /*0670*/  IMAD R15, R15, UR9, R12 ;  /* 0x000000090f0f7c24 */ /* 0x000fe4000f8e020c */
[--C-:B------:R-:W-:Y:S01]  /*0680*/  IMAD.WIDE R12, R13, 0x4, R20.reuse ;  /* 0x000000040d0c7825 */ /* 0x100fe200078e0214 */
[----:B------:R-:W3:Y:S03]  /*0690*/  LDG.E.128.CONSTANT R8, desc[UR10][R8.64] ;  /* 0x0000000a08087981 */ /* 0x000ee6000c1e9d00 */
[----:B------:R-:W-:Y:S02]  /*06a0*/  IMAD.WIDE R16, R15, 0x4, R20 ;  /* 0x000000040f107825 */ /* 0x000fe400078e0214 */
[----:B------:R-:W4:Y:S04]  /*06b0*/  LDG.E.128.CONSTANT R12, desc[UR10][R12.64] ;  /* 0x0000000a0c0c7981 */ /* 0x000f28000c1e9d00 */
[----:B------:R-:W5:Y:S01]  /*06c0*/  LDG.E.128.CONSTANT R16, desc[UR10][R16.64] ;  /* 0x0000000a10107981 */ /* 0x000f62000c1e9d00 */
[----:B------:R-:W-:-:S04]  /*06d0*/  SHF.L.U32 R23, R24, 0x9, RZ ;  /* 0x0000000918177819 */ /* 0x000fc800000006ff */
[----:B------:R-:W-:Y:S01]  /*06e0*/  LOP3.LUT R25, R23, 0x600, RZ, 0xc0, !PT ;  /* 0x0000060017197812 */ /* 0x000fe200078ec0ff */
[----:B------:R-:W-:-:S03]  /*06f0*/  IMAD.SHL.U32 R23, R32, 0x200, RZ ;  /* 0x0000020020177824 */ /* 0x000fc600078e00ff */
[----:B------:R-:W-:Y:S01]  /*0700*/  LEA.HI R25, R24, R25, RZ, 0x1e ;  /* 0x0000001918197211 */ /* 0x000fe200078ff0ff */
[----:B------:R-:W-:Y:S01]  /*0710*/  IMAD.SHL.U32 R24, R26, 0x200, RZ ;  /* 0x000002001a187824 */ /* 0x000fe200078e00ff */
[----:B------:R-:W-:Y:S02]  /*0720*/  LOP3.LUT R23, R23, 0x600, RZ, 0xc0, !PT ;  /* 0x0000060017177812 */ /* 0x000fe400078ec0ff */
[----:B------:R-:W-:Y:S02]  /*0730*/  LEA R29, R25, R30, 0x2 ;  /* 0x0000001e191d7211 */ /* 0x000fe400078e10ff */
[----:B------:R-:W-:Y:S01]  /*0740*/  LOP3.LUT R25, R24, 0x600, RZ, 0xc0, !PT ;  /* 0x0000060018197812 */ /* 0x000fe200078ec0ff */
[----:B------:R-:W-:Y:S01]  /*0750*/  IMAD.SHL.U32 R24, R28, 0x200, RZ ;  /* 0x000002001c187824 */ /* 0x000fe200078e00ff */
[----:B------:R-:W-:Y:S02]  /*0760*/  LEA.HI R23, R32, R23, RZ, 0x1e ;  /* 0x0000001720177211 */ /* 0x000fe400078ff0ff */
[----:B------:R-:W-:-:S02]  /*0770*/  LEA.HI R25, R26, R25, RZ, 0x1e ;  /* 0x000000191a197211 */ /* 0x000fc400078ff0ff */
[----:B------:R-:W-:Y:S01]  /*0780*/  LOP3.LUT R27, R24, 0x600, RZ, 0xc0, !PT ;  /* 0x00000600181b7812 */ /* 0x000fe200078ec0ff */
[----:B------:R-:W-:Y:S01]  /*0790*/  IMAD R23, R23, 0x4, R30 ;  /* 0x0000000417177824 */ /* 0x000fe200078e021e */
[----:B------:R-:W-:Y:S01]  /*07a0*/  LEA R25, R25, R30, 0x2 ;  /* 0x0000001e19197211 */ /* 0x000fe200078e10ff */
[----:B------:R-:W-:Y:S01]  /*07b0*/  IMAD.IADD R24, R107, 0x1, R28 ;  /* 0x000000016b187824 */ /* 0x000fe200078e021c */
[----:B------:R-:W-:-:S04]  /*07c0*/  LEA.HI R27, R28, R27, RZ, 0x1e ;  /* 0x0000001b1c1b7211 */ /* 0x000fc800078ff0ff */
[----:B------:R-:W-:Y:S01]  /*07d0*/  ISETP.GE.U32.AND P1, PT, R24, 0x200, PT ;  /* 0x000002001800780c */ /* 0x000fe20003f26070 */
[----:B------:R-:W-:Y:S01]  /*07e0*/  IMAD R27, R27, 0x4, R30 ;  /* 0x000000041b1b7824 */ /* 0x000fe200078e021e */
[----:B--2---:R1:W-:Y:S04]  /*07f0*/  STS [R29], R4 ;  /* 0x000000041d007388 */ /* 0x0043e80000000800 */
[----:B------:R1:W-:Y:S04]  /*0800*/  STS [R29+0x200], R5 ;  /* 0x000200051d007388 */ /* 0x0003e80000000800 */
        /* <DEDUP_REMOVED lines=15> */
.L_x_722:
[----:B------:R-:W-:Y:S05]  /*0900*/  BSYNC.RECONVERGENT B1 ;  /* 0x0000000000017941 */ /* 0x000fea0003800200 */
.L_x_721:
[----:B------:R-:W-:Y:S04]  /*0910*/  BSSY.RECONVERGENT B1, `(.L_x_724) ;  /* 0x0000019000017945 */ /* 0x000fe80003800200 */
[----:B------:R-:W-:Y:S05]  /*0920*/  @!P0 BRA `(.L_x_725) ;  /* 0x00000000005c8947 */ /* 0x000fea0003800000 */
[----:B-1----:R-:W1:Y:S01]  /*0930*/  S2R R5, SR_CgaCtaId ;  /* 0x0000000000057919 */ /* 0x002e620000008800 */
[----:B------:R-:W2:Y:S01]  /*0940*/  LDC.64 R6, c[0x0][0x388] ;  /* 0x0000e200ff067b82 */ /* 0x000ea20000000a00 */
[----:B------:R-:W-:Y:S01]  /*0950*/  MOV R2, 0x400 ;  /* 0x0000040000027802 */ /* 0x000fe20000000f00 */
[----:B------:R-:W-:-:S03]  /*0960*/  IMAD.MOV.U32 R9, RZ, RZ, RZ ;  /* 0x000000ffff097224 */ /* 0x000fc600078e00ff */
[----:B------:R-:W-:-:S04]  /*0970*/  IADD3 R2, PT, PT, R2, 0x4000, RZ ;  /* 0x0000400002027810 */ /* 0x000fc80007ffe0ff */
[----:B-1----:R-:W-:Y:S01]  /*0980*/  LEA R8, R5, R2, 0x18 ;  /* 0x0000000205087211 */ /* 0x002fe200078ec0ff */
[----:B------:R-:W-:-:S07]  /*0990*/  IMAD.MOV.U32 R2, RZ, RZ, R104 ;  /* 0x000000ffff027224 */ /* 0x000fce00078e0068 */
.L_x_726:
[----:B------:R-:W-:Y:S02]  /*09a0*/  SHF.L.U32 R4, R2, 0x2, RZ ;  /* 0x0000000202047819 */ /* 0x000fe400000006ff */
[----:B------:R-:W-:Y:S02]  /*09b0*/  SHF.R.U32.HI R10, RZ, 0x5, R2 ;  /* 0x00000005ff0a7819 */ /* 0x000fe40000011602 */
[----:B------:R-:W-:-:S05]  /*09c0*/  LOP3.LUT R4, R4, 0x7c, RZ, 0xc0, !PT ;  /* 0x0000007c04047812 */ /* 0x000fca00078ec0ff */
[----:B------:R-:W-:-:S04]  /*09d0*/  VIADD R5, R4, UR6 ;  /* 0x0000000604057c36 */ /* 0x000fc80008000000 */
[----:B------:R-:W-:-:S04]  /*09e0*/  IMAD R5, R10, UR8, R5 ;  /* 0x000000080a057c24 */ /* 0x000fc8000f8e0205 */
[----:B--2---:R-:W-:-:S05]  /*09f0*/  IMAD.WIDE R4, R5, 0x4, R6 ;  /* 0x0000000405047825 */ /* 0x004fca00078e0206 */
[----:B0--3--:R-:W2:Y:S01]  /*0a00*/  LDG.E.128.CONSTANT R12, desc[UR10][R4.64] ;  /* 0x0000000a040c7981 */ /* 0x009ea2000c1e9d00 */
[----:B------:R-:W-:Y:S01]  /*0a10*/  IMAD.SHL.U32 R11, R2, 0x10, RZ ;  /* 0x00000010020b7824 */ /* 0x000fe200078e00ff */
[----:B------:R-:W-:Y:S01]  /*0a20*/  IADD3 R2, PT, PT, R107, R2, RZ ;  /* 0x000000026b027210 */ /* 0x000fe20007ffe0ff */
[----:B------:R-:W-:-:S03]  /*0a30*/  VIADD R9, R9, 0x1 ;  /* 0x0000000109097836 */ /* 0x000fc60000000000 */
[----:B------:R-:W-:Y:S02]  /*0a40*/  LOP3.LUT R11, R11, 0x1f0, RZ, 0xc0, !PT ;  /* 0x000001f00b0b7812 */ /* 0x000fe400078ec0ff */
[----:B------:R-:W-:Y:S02]  /*0a50*/  ISETP.NE.AND P0, PT, R9, R22, PT ;  /* 0x000000160900720c */ /* 0x000fe40003f05270 */
[----:B------:R-:W-:-:S05]  /*0a60*/  LEA R11, R10, R11, 0x9 ;  /* 0x0000000b0a0b7211 */ /* 0x000fca00078e48ff */
[----:B------:R-:W-:-:S05]  /*0a70*/  IMAD.IADD R11, R8, 0x1, R11 ;  /* 0x00000001080b7824 */ /* 0x000fca00078e020b */
[----:B--2---:R3:W-:Y:S01]  /*0a80*/  STS.128 [R11], R12 ;  /* 0x0000000c0b007388 */ /* 0x0047e20000000c00 */
[----:B------:R-:W-:Y:S05]  /*0a90*/  @P0 BRA `(.L_x_726) ;  /* 0xfffffffc00c00947 */ /* 0x000fea000383ffff */
.L_x_725:
[----:B------:R-:W-:Y:S05]  /*0aa0*/  BSYNC.RECONVERGENT B1 ;  /* 0x0000000000017941 */ /* 0x000fea0003800200 */
.L_x_724:
[----:B------:R-:W-:Y:S05]  /*0ab0*/  @!P2 BRA `(.L_x_717) ;  /* 0x0000000000f0a947 */ /* 0x000fea0003800000 */
[----:B-1----:R-:W1:Y:S01]  /*0ac0*/  S2R R5, SR_CgaCtaId ;  /* 0x0000000000057919 */ /* 0x002e620000008800 */
[----:B------:R-:W2:Y:S01]  /*0ad0*/  LDC.64 R20, c[0x0][0x388] ;  /* 0x0000e200ff147b82 */ /* 0x000ea20000000a00 */
[----:B------:R-:W-:-:S05]  /*0ae0*/  MOV R4, 0x400 ;  /* 0x0000040000047802 */ /* 0x000fca0000000f00 */
[----:B------:R-:W-:-:S05]  /*0af0*/  VIADD R4, R4, 0x4000 ;  /* 0x0000400004047836 */ /* 0x000fca0000000000 */
[----:B-1----:R-:W-:-:S07]  /*0b00*/  LEA R29, R5, R4, 0x18 ;  /* 0x00000004051d7211 */ /* 0x002fce00078ec0ff */
.L_x_727:
[C-C-:B0-----:R-:W-:Y:S01]  /*0b10*/  IMAD.IADD R28, R107.reuse, 0x1, R2.reuse ;  /* 0x000000016b1c7824 */ /* 0x141fe200078e0202 */
[----:B------:R-:W-:Y:S01]  /*0b20*/  SHF.L.U32 R4, R2, 0x2, RZ ;  /* 0x0000000202047819 */ /* 0x000fe200000006ff */
[----:B------:R-:W1:Y:S01]  /*0b30*/  LDCU UR4, c[0x0][0x39c] ;  /* 0x00007380ff0477ac */ /* 0x000e620008000800 */
[----:B------:R-:W-:Y:S01]  /*0b40*/  SHF.R.U32.HI R30, RZ, 0x5, R2 ;  /* 0x00000005ff1e7819 */ /* 0x000fe20000011602 */
[C-C-:B------:R-:W-:Y:S01]  /*0b50*/  IMAD.IADD R24, R107.reuse, 0x1, R28.reuse ;  /* 0x000000016b187824 */ /* 0x140fe200078e021c */
[----:B------:R-:W-:Y:S01]  /*0b60*/  LOP3.LUT R5, R4, 0x7c, RZ, 0xc0, !PT ;  /* 0x0000007c04057812 */ /* 0x000fe200078ec0ff */
[----:B------:R-:W-:Y:S01]  /*0b70*/  IMAD.SHL.U32 R4, R28, 0x4, RZ ;  /* 0x000000041c047824 */ /* 0x000fe200078e00ff */
[----:B------:R-:W-:Y:S02]  /*0b80*/  SHF.R.U32.HI R22, RZ, 0x5, R28 ;  /* 0x00000005ff167819 */ /* 0x000fe4000001161c */
[----:B------:R-:W-:Y:S01]  /*0b90*/  IADD3 R26, PT, PT, R107, R24, RZ ;  /* 0x000000186b1a7210 */ /* 0x000fe20007ffe0ff */
[----:B------:R-:W-:Y:S01]  /*0ba0*/  VIADD R9, R5, UR6 ;  /* 0x0000000605097c36 */ /* 0x000fe20008000000 */
[----:B------:R-:W-:Y:S01]  /*0bb0*/  LOP3.LUT R4, R4, 0x7c, RZ, 0xc0, !PT ;  /* 0x0000007c04047812 */ /* 0x000fe200078ec0ff */
[----:B------:R-:W-:Y:S01]  /*0bc0*/  IMAD.SHL.U32 R5, R24, 0x4, RZ ;  /* 0x0000000418057824 */ /* 0x000fe200078e00ff */
[----:B------:R-:W-:-:S02]  /*0bd0*/  SHF.L.U32 R7, R26, 0x2, RZ ;  /* 0x000000021a077819 */ /* 0x000fc400000006ff */
[----:B------:R-:W-:Y:S02]  /*0be0*/  SHF.R.U32.HI R25, RZ, 0x5, R24 ;  /* 0x00000005ff197819 */ /* 0x000fe40000011618 */
[----:B------:R-:W-:Y:S01]  /*0bf0*/  LOP3.LUT R6, R5, 0x7c, RZ, 0xc0, !PT ;  /* 0x0000007c05067812 */ /* 0x000fe200078ec0ff */
[----:B------:R-:W-:Y:S01]  /*0c00*/  VIADD R5, R4, UR6 ;  /* 0x0000000604057c36 */ /* 0x000fe20008000000 */
[----:B------:R-:W-:Y:S02]  /*0c10*/  LOP3.LUT R7, R7, 0x7c, RZ, 0xc0, !PT ;  /* 0x0000007c07077812 */ /* 0x000fe400078ec0ff */
[----:B------:R-:W-:Y:S01]  /*0c20*/  SHF.R.U32.HI R27, RZ, 0x5, R26 ;  /* 0x00000005ff1b7819 */ /* 0x000fe2000001161a */
[----:B------:R-:W-:Y:S01]  /*0c30*/  VIADD R6, R6, UR6 ;  /* 0x0000000606067c36 */ /* 0x000fe20008000000 */
[----:B------:R-:W-:Y:S01]  /*0c40*/  IADD3 R4, PT, PT, R7, UR6, RZ ;  /* 0x0000000607047c10 */ /* 0x000fe2000fffe0ff */
[----:B-1----:R-:W-:Y:S02]  /*0c50*/  IMAD R7, R30, UR4, R9 ;  /* 0x000000041e077c24 */ /* 0x002fe4000f8e0209 */
[----:B------:R-:W-:-:S02]  /*0c60*/  IMAD R9, R22, UR4, R5 ;  /* 0x0000000416097c24 */ /* 0x000fc4000f8e0205 */
[----:B0--3--:R-:W-:Y:S02]  /*0c70*/  IMAD R13, R25, UR4, R6 ;  /* 0x00000004190d7c24 */ /* 0x009fe4000f8e0206 */
[----:B------:R-:W-:Y:S02]  /*0c80*/  IMAD R17, R27, UR4, R4 ;  /* 0x000000041b117c24 */ /* 0x000fe4000f8e0204 */
[----:B--2---:R-:W-:-:S04]  /*0c90*/  IMAD.WIDE R4, R7, 0x4, R20 ;  /* 0x0000000407047825 */ /* 0x004fc800078e0214 */
[--C-:B------:R-:W-:Y:S02]  /*0ca0*/  IMAD.WIDE R8, R9, 0x4, R20.reuse ;  /* 0x0000000409087825 */ /* 0x100fe400078e0214 */
[----:B------:R-:W2:Y:S02]  /*0cb0*/  LDG.E.128.CONSTANT R4, desc[UR10][R4.64] ;  /* 0x0000000a04047981 */ /* 0x000ea4000c1e9d00 */
[--C-:B------:R-:W-:Y:S02]  /*0cc0*/  IMAD.WIDE R12, R13, 0x4, R20.reuse ;  /* 0x000000040d0c7825 */ /* 0x100fe400078e0214 */
[----:B------:R-:W3:Y:S02]  /*0cd0*/  LDG.E.128.CONSTANT R8, desc[UR10][R8.64] ;  /* 0x0000000a08087981 */ /* 0x000ee4000c1e9d00 */
[----:B------:R-:W-:Y:S02]  /*0ce0*/  IMAD.WIDE R16, R17, 0x4, R20 ;  /* 0x0000000411107825 */ /* 0x000fe400078e0214 */
[----:B------:R-:W4:Y:S04]  /*0cf0*/  LDG.E.128.CONSTANT R12, desc[UR10][R12.64] ;  /* 0x0000000a0c0c7981 */ /* 0x000f28000c1e9d00 */
[----:B------:R-:W5:Y:S01]  /*0d00*/  LDG.E.128.CONSTANT R16, desc[UR10][R16.64] ;  /* 0x0000000a10107981 */ /* 0x000f62000c1e9d00 */
[----:B------:R-:W-:-:S02]  /*0d10*/  IMAD.SHL.U32 R23, R2, 0x10, RZ ;  /* 0x0000001002177824 */ /* 0x000fc400078e00ff */
[----:B------:R-:W-:Y:S01]  /*0d20*/  IMAD.SHL.U32 R2, R28, 0x10, RZ ;  /* 0x000000101c027824 */ /* 0x000fe200078e00ff */
[----:B------:R-:W-:Y:S01]  /*0d30*/  SHF.L.U32 R24, R24, 0x4, RZ ;  /* 0x0000000418187819 */ /* 0x000fe200000006ff */
[----:B------:R-:W-:Y:S01]  /*0d40*/  IMAD.SHL.U32 R28, R26, 0x10, RZ ;  /* 0x000000101a1c7824 */ /* 0x000fe200078e00ff */
[----:B------:R-:W-:Y:S02]  /*0d50*/  LOP3.LUT R31, R23, 0x1f0, RZ, 0xc0, !PT ;  /* 0x000001f0171f7812 */ /* 0x000fe400078ec0ff */
[----:B------:R-:W-:Y:S02]  /*0d60*/  LOP3.LUT R23, R2, 0x1f0, RZ, 0xc0, !PT ;  /* 0x000001f002177812 */ /* 0x000fe400078ec0ff */
[----:B------:R-:W-:Y:S02]  /*0d70*/  LOP3.LUT R24, R24, 0x1f0, RZ, 0xc0, !PT ;  /* 0x000001f018187812 */ /* 0x000fe400078ec0ff */
[----:B------:R-:W-:Y:S01]  /*0d80*/  LOP3.LUT R28, R28, 0x1f0, RZ, 0xc0, !PT ;  /* 0x000001f01c1c7812 */ /* 0x000fe200078ec0ff */
[----:B------:R-:W-:Y:S01]  /*0d90*/  IMAD R30, R30, 0x200, R31 ;  /* 0x000002001e1e7824 */ /* 0x000fe200078e021f */
[----:B------:R-:W-:Y:S01]  /*0da0*/  LEA R23, R22, R23, 0x9 ;  /* 0x0000001716177211 */ /* 0x000fe200078e48ff */
[----:B------:R-:W-:-:S02]  /*0db0*/  IMAD R24, R25, 0x200, R24 ;  /* 0x0000020019187824 */ /* 0x000fc400078e0218 */
[----:B------:R-:W-:Y:S01]  /*0dc0*/  IMAD R28, R27, 0x200, R28 ;  /* 0x000002001b1c7824 */ /* 0x000fe200078e021c */
[C---:B------:R-:W-:Y:S01]  /*0dd0*/  IADD3 R30, PT, PT, R29.reuse, R30, RZ ;  /* 0x0000001e1d1e7210 */ /* 0x040fe20007ffe0ff */
[C---:B------:R-:W-:Y:S02]  /*0de0*/  IMAD.IADD R23, R29.reuse, 0x1, R23 ;  /* 0x000000011d177824 */ /* 0x040fe400078e0217 */
        /* <DEDUP_REMOVED lines=9> */
.L_x_717:
[----:B------:R-:W-:Y:S05]  /*0e80*/  BSYNC.RECONVERGENT B0 ;  /* 0x0000000000007941 */ /* 0x000fea0003800200 */
.L_x_716:
[----:B------:R-:W2:Y:S01]  /*0e90*/  LDCU UR8, c[0x0][0x3a0] ;  /* 0x00007400ff0877ac */ /* 0x000ea20008000800 */
[----:B------:R-:W-:Y:S01]  /*0ea0*/  HFMA2 R2, -RZ, RZ, 0, 0 ;  /* 0x00000000ff027431 */ /* 0x000fe200000001ff */
[----:B------:R-:W-:Y:S01]  /*0eb0*/  CS2R R102, SRZ ;  /* 0x0000000000667805 */ /* 0x000fe2000001ff00 */
[----:B------:R-:W-:Y:S02]  /*0ec0*/  HFMA2 R33, -RZ, RZ, 0, 0 ;  /* 0x00000000ff217431 */ /* 0x000fe400000001ff */
        /* <DEDUP_REMOVED lines=14> */
[----:B--2---:R-:W-:Y:S01]  /*0fb0*/  UISETP.GE.AND UP0, UPT, UR8, -0xe, UPT ;  /* 0xfffffff20800788c */ /* 0x004fe2000bf06270 */
[----:B------:R-:W-:Y:S01]  /*0fc0*/  CS2R R74, SRZ ;  /* 0x00000000004a7805 */ /* 0x000fe2000001ff00 */
[----:B------:R-:W-:Y:S01]  /*0fd0*/  UIADD3 UR4, UPT, UPT, UR8, -0x1, URZ ;  /* 0xffffffff08047890 */ /* 0x000fe2000fffe0ff */
[----:B------:R-:W-:-:S02]  /*0fe0*/  CS2R R72, SRZ ;  /* 0x0000000000487805 */ /* 0x000fc4000001ff00 */
[----:B------:R-:W-:Y:S02]  /*0ff0*/  CS2R R70, SRZ ;  /* 0x0000000000467805 */ /* 0x000fe4000001ff00 */
[----:B01----:R-:W-:Y:S01]  /*1000*/  CS2R R4, SRZ ;  /* 0x0000000000047805 */ /* 0x003fe2000001ff00 */
[----:B------:R-:W-:Y:S01]  /*1010*/  USHF.R.S32.HI UR7, URZ, 0x1f, UR4 ;  /* 0x0000001fff077899 */ /* 0x000fe20008011404 */
[----:B------:R-:W-:Y:S02]  /*1020*/  CS2R R6, SRZ ;  /* 0x0000000000067805 */ /* 0x000fe4000001ff00 */
[----:B------:R-:W-:Y:S02]  /*1030*/  CS2R R8, SRZ ;  /* 0x0000000000087805 */ /* 0x000fe4000001ff00 */
[----:B---3--:R-:W-:Y:S02]  /*1040*/  CS2R R10, SRZ ;  /* 0x00000000000a7805 */ /* 0x008fe4000001ff00 */
[----:B------:R-:W-:-:S02]  /*1050*/  CS2R R12, SRZ ;  /* 0x00000000000c7805 */ /* 0x000fc4000001ff00 */
[----:B------:R-:W-:Y:S02]  /*1060*/  CS2R R14, SRZ ;  /* 0x00000000000e7805 */ /* 0x000fe4000001ff00 */
[----:B------:R-:W-:Y:S02]  /*1070*/  CS2R R16, SRZ ;  /* 0x0000000000107805 */ /* 0x000fe4000001ff00 */
[----:B------:R-:W-:Y:S02]  /*1080*/  CS2R R18, SRZ ;  /* 0x0000000000127805 */ /* 0x000fe4000001ff00 */
[----:B------:R-:W-:Y:S02]  /*1090*/  CS2R R20, SRZ ;  /* 0x0000000000147805 */ /* 0x000fe4000001ff00 */
[----:B------:R-:W-:Y:S02]  /*10a0*/  CS2R R22, SRZ ;  /* 0x0000000000167805 */ /* 0x000fe4000001ff00 */
[----:B------:R-:W-:Y:S01]  /*10b0*/  CS2R R24, SRZ ;  /* 0x0000000000187805 */ /* 0x000fe2000001ff00 */
[----:B------:R-:W-:Y:S01]  /*10c0*/  IMAD.MOV.U32 R27, RZ, RZ, RZ ;  /* 0x000000ffff1b7224 */ /* 0x000fe200078e00ff */
[----:B------:R-:W-:Y:S01]  /*10d0*/  MOV R29, RZ ;  /* 0x000000ff001d7202 */ /* 0x000fe20000000f00 */
[----:B------:R-:W-:Y:S01]  /*10e0*/  IMAD.MOV.U32 R31, RZ, RZ, RZ ;  /* 0x000000ffff1f7224 */ /* 0x000fe200078e00ff */
[----:B------:R-:W-:Y:S01]  /*10f0*/  MOV R53, RZ ;  /* 0x000000ff00357202 */ /* 0x000fe20000000f00 */
[----:B------:R-:W-:Y:S01]  /*1100*/  IMAD.MOV.U32 R35, RZ, RZ, RZ ;  /* 0x000000ffff237224 */ /* 0x000fe200078e00ff */
[----:B------:R-:W-:Y:S01]  /*1110*/  ULEA.HI UR7, UR7, UR4, URZ, 0x4 ;  /* 0x0000000407077291 */ /* 0x000fe2000f8f20ff */
[----:B------:R-:W-:Y:S06]  /*1120*/  BAR.SYNC.DEFER_BLOCKING 0x0 ;  /* 0x0000000000007b1d */ /* 0x000fec0000010000 */
[----:B------:R-:W-:Y:S05]  /*1130*/  BRA.U !UP0, `(.L_x_728) ;  /* 0x0000001508ec7547 */ /* 0x000fea000b800000 */
[----:B------:R-:W0:Y:S01]  /*1140*/  I2F.U32.RP R28, R107 ;  /* 0x0000006b001c7306 */ /* 0x000e220000209000 */
[----:B------:R-:W-:Y:S01]  /*1150*/  IMAD.IADD R26, R104, 0x1, R107 ;  /* 0x00000001681a7824 */ /* 0x000fe200078e026b */
[----:B------:R-:W-:Y:S01]  /*1160*/  IADD3 R41, PT, PT, RZ, -R107, RZ ;  /* 0x8000006bff297210 */ /* 0x000fe20007ffe0ff */
[----:B------:R-:W-:Y:S01]  /*1170*/  USHF.R.S32.HI UR7, URZ, 0x4, UR7 ;  /* 0x00000004ff077899 */ /* 0x000fe20008011407 */
[----:B------:R-:W-:Y:S01]  /*1180*/  ISETP.NE.U32.AND P2, PT, R107, RZ, PT ;  /* 0x000000ff6b00720c */ /* 0x000fe20003f45070 */
[C---:B------:R-:W-:Y:S01]  /*1190*/  IMAD.SHL.U32 R38, R26.reuse, 0x4, RZ ;  /* 0x000000041a267824 */ /* 0x040fe200078e00ff */
[C---:B------:R-:W-:Y:S01]  /*11a0*/  ISETP.GE.U32.AND P0, PT, R26.reuse, 0x200, PT ;  /* 0x000002001a00780c */ /* 0x040fe20003f06070 */
[----:B------:R-:W-:Y:S01]  /*11b0*/  UISETP.LT.AND UP0, UPT, URZ, UR7, UPT ;  /* 0x00000007ff00728c */ /* 0x000fe2000bf01270 */
[----:B------:R-:W-:Y:S01]  /*11c0*/  VIMNMX.U32 R39, PT, PT, R26, 0x200, !PT ;  /* 0x000002001a277848 */ /* 0x000fe20007fe0000 */
[----:B------:R-:W-:Y:S01]  /*11d0*/  IMAD.MOV.U32 R55, RZ, RZ, RZ ;  /* 0x000000ffff377224 */ /* 0x000fe200078e00ff */
[----:B------:R-:W-:Y:S01]  /*11e0*/  SEL R52, RZ, 0x1, P0 ;  /* 0x00000001ff347807 */ /* 0x000fe20000000000 */
[----:B------:R-:W-:Y:S01]  /*11f0*/  IMAD.MOV.U32 R106, RZ, RZ, RZ ;  /* 0x000000ffff6a7224 */ /* 0x000fe200078e00ff */
[----:B------:R-:W-:-:S02]  /*1200*/  LOP3.LUT R32, R38, 0xc, RZ, 0xc0, !PT ;  /* 0x0000000c26207812 */ /* 0x000fc400078ec0ff */
[----:B------:R-:W-:Y:S01]  /*1210*/  SHF.R.U32.HI R54, RZ, 0x5, R104 ;  /* 0x00000005ff367819 */ /* 0x000fe20000011668 */
[----:B0-----:R-:W0:Y:S01]  /*1220*/  MUFU.RCP R28, R28 ;  /* 0x0000001c001c7308 */ /* 0x001e220000001000 */
[----:B------:R-:W-:Y:S02]  /*1230*/  SHF.R.U32.HI R56, RZ, 0x5, R26 ;  /* 0x00000005ff387819 */ /* 0x000fe4000001161a */
[----:B------:R-:W-:Y:S01]  /*1240*/  MOV R102, RZ ;  /* 0x000000ff00667202 */ /* 0x000fe20000000f00 */
[----:B0-----:R-:W-:Y:S01]  /*1250*/  VIADD R36, R28, 0xffffffe ;  /* 0x0ffffffe1c247836 */ /* 0x001fe20000000000 */
[----:B------:R-:W-:Y:S02]  /*1260*/  IADD3 R28, PT, PT, R39, -R26, -R52 ;  /* 0x8000001a271c7210 */ /* 0x000fe40007ffe834 */
[----:B------:R-:W-:Y:S01]  /*1270*/  LEA.HI R39, R26, UR5, RZ, 0x1e ;  /* 0x000000051a277c11 */ /* 0x000fe2000f8ff0ff */
[----:B------:R0:W1:Y:S04]  /*1280*/  F2I.FTZ.U32.TRUNC.NTZ R37, R36 ;  /* 0x0000002400257305 */ /* 0x000068000021f000 */
[----:B------:R-:W-:Y:S01]  /*1290*/  IMAD R32, R39, UR8, R32 ;  /* 0x0000000827207c24 */ /* 0x000fe2000f8e0220 */
[----:B------:R-:W-:-:S02]  /*12a0*/  LOP3.LUT R39, R38, 0x7c, RZ, 0xc0, !PT ;  /* 0x0000007c26277812 */ /* 0x000fc400078ec0ff */
[----:B0-----:R-:W-:-:S03]  /*12b0*/  MOV R36, RZ ;  /* 0x000000ff00247202 */ /* 0x001fc60000000f00 */
[----:B------:R-:W-:Y:S01]  /*12c0*/  VIADD R63, R39, UR6 ;  /* 0x00000006273f7c36 */ /* 0x000fe20008000000 */
[----:B------:R-:W-:Y:S01]  /*12d0*/  LEA R64, R56, R39, 0x7 ;  /* 0x0000002738407211 */ /* 0x000fe200078e38ff */
[----:B-1----:R-:W-:-:S04]  /*12e0*/  IMAD R41, R41, R37, RZ ;  /* 0x0000002529297224 */ /* 0x002fc800078e02ff */
[----:B------:R-:W-:Y:S01]  /*12f0*/  IMAD.HI.U32 R41, R37, R41, R36 ;  /* 0x0000002925297227 */ /* 0x000fe200078e0024 */
[----:B------:R-:W-:-:S03]  /*1300*/  LEA.HI R37, R104, UR5, RZ, 0x1e ;  /* 0x0000000568257c11 */ /* 0x000fc6000f8ff0ff */
[----:B------:R-:W-:Y:S02]  /*1310*/  IMAD.SHL.U32 R36, R104, 0x4, RZ ;  /* 0x0000000468247824 */ /* 0x000fe400078e00ff */
[----:B------:R-:W-:-:S03]  /*1320*/  IMAD.HI.U32 R43, R41, R28, RZ ;  /* 0x0000001c292b7227 */ /* 0x000fc600078e00ff */
[----:B------:R-:W-:Y:S01]  /*1330*/  LOP3.LUT R59, R36, 0x7c, RZ, 0xc0, !PT ;  /* 0x0000007c243b7812 */ /* 0x000fe200078ec0ff */
[----:B------:R-:W-:-:S04]  /*1340*/  IMAD.MOV R30, RZ, RZ, -R43 ;  /* 0x000000ffff1e7224 */ /* 0x000fc800078e0a2b */
[----:B------:R-:W-:Y:S01]  /*1350*/  IMAD R28, R107, R30, R28 ;  /* 0x0000001e6b1c7224 */ /* 0x000fe200078e021c */
[----:B------:R-:W-:Y:S01]  /*1360*/  LOP3.LUT R30, R36, 0xc, RZ, 0xc0, !PT ;  /* 0x0000000c241e7812 */ /* 0x000fe200078ec0ff */
[----:B------:R-:W-:Y:S01]  /*1370*/  VIADD R58, R59, UR6 ;  /* 0x000000063b3a7c36 */ /* 0x000fe20008000000 */
[----:B------:R-:W-:Y:S02]  /*1380*/  SHF.L.U32 R36, R26, 0x9, RZ ;  /* 0x000000091a247819 */ /* 0x000fe400000006ff */
[----:B------:R-:W-:Y:S01]  /*1390*/  ISETP.GE.U32.AND P0, PT, R28, R107, PT ;  /* 0x0000006b1c00720c */ /* 0x000fe20003f06070 */
[----:B------:R-:W-:Y:S01]  /*13a0*/  IMAD R30, R37, UR8, R30 ;  /* 0x00000008251e7c24 */ /* 0x000fe2000f8e021e */
[----:B------:R-:W-:Y:S02]  /*13b0*/  SHF.L.U32 R37, R104, 0x9, RZ ;  /* 0x0000000968257819 */ /* 0x000fe400000006ff */
[----:B------:R-:W-:Y:S02]  /*13c0*/  LEA R59, R54, R59, 0x7 ;  /* 0x0000003b363b7211 */ /* 0x000fe400078e38ff */
[----:B------:R-:W-:-:S04]  /*13d0*/  LOP3.LUT R37, R37, 0x600, RZ, 0xc0, !PT ;  /* 0x0000060025257812 */ /* 0x000fc800078ec0ff */
[----:B------:R-:W-:Y:S02]  /*13e0*/  LEA.HI R57, R104, R37, RZ, 0x1e ;  /* 0x0000002568397211 */ /* 0x000fe400078ff0ff */
[----:B------:R-:W-:Y:S02]  /*13f0*/  LOP3.LUT R37, R36, 0x600, RZ, 0xc0, !PT ;  /* 0x0000060024257812 */ /* 0x000fe400078ec0ff */
[----:B------:R-:W-:Y:S02]  /*1400*/  @P0 IADD3 R28, PT, PT, -R107, R28, RZ ;  /* 0x0000001c6b1c0210 */ /* 0x000fe40007ffe1ff */
[----:B------:R-:W-:Y:S02]  /*1410*/  @P0 IADD3 R43, PT, PT, R43, 0x1, RZ ;  /* 0x000000012b2b0810 */ /* 0x000fe40007ffe0ff */
[----:B------:R-:W-:Y:S02]  /*1420*/  ISETP.GE.U32.AND P1, PT, R28, R107, PT ;  /* 0x0000006b1c00720c */ /* 0x000fe40003f26070 */
[----:B------:R-:W-:-:S02]  /*1430*/  IADD3 R28, PT, PT, R107, R26, RZ ;  /* 0x0000001a6b1c7210 */ /* 0x000fc40007ffe0ff */
[----:B------:R-:W-:Y:S02]  /*1440*/  LEA.HI R62, R26, R37, RZ, 0x1e ;  /* 0x000000251a3e7211 */ /* 0x000fe400078ff0ff */
[----:B------:R-:W-:Y:S01]  /*1450*/  SHF.R.U32.HI R60, RZ, 0x5, R28 ;  /* 0x00000005ff3c7819 */ /* 0x000fe2000001161c */
[C---:B------:R-:W-:Y:S01]  /*1460*/  IMAD.SHL.U32 R40, R28.reuse, 0x4, RZ ;  /* 0x000000041c287824 */ /* 0x040fe200078e00ff */
[C---:B------:R-:W-:Y:S01]  /*1470*/  LEA.HI R41, R28.reuse, UR5, RZ, 0x1e ;  /* 0x000000051c297c11 */ /* 0x040fe2000f8ff0ff */
[----:B------:R-:W-:Y:S01]  /*1480*/  IMAD.SHL.U32 R36, R28, 0x200, RZ ;  /* 0x000002001c247824 */ /* 0x000fe200078e00ff */
[----:B------:R-:W-:Y:S02]  /*1490*/  IADD3 R61, PT, PT, R107, R28, RZ ;  /* 0x0000001c6b3d7210 */ /* 0x000fe40007ffe0ff */
[----:B------:R-:W-:Y:S02]  /*14a0*/  LOP3.LUT R67, R40, 0x7c, RZ, 0xc0, !PT ;  /* 0x0000007c28437812 */ /* 0x000fe400078ec0ff */
[----:B------:R-:W-:-:S02]  /*14b0*/  @P1 IADD3 R43, PT, PT, R43, 0x1, RZ ;  /* 0x000000012b2b1810 */ /* 0x000fc40007ffe0ff */
[----:B------:R-:W-:Y:S02]  /*14c0*/  @!P2 LOP3.LUT R43, RZ, R107, RZ, 0x33, !PT ;  /* 0x0000006bff2ba212 */ /* 0x000fe400078e33ff */
[----:B------:R-:W-:Y:S02]  /*14d0*/  LOP3.LUT R65, R36, 0x600, RZ, 0xc0, !PT ;  /* 0x0000060024417812 */ /* 0x000fe400078ec0ff */
[----:B------:R-:W-:Y:S01]  /*14e0*/  LOP3.LUT R34, R40, 0xc, RZ, 0xc0, !PT ;  /* 0x0000000c28227812 */ /* 0x000fe200078ec0ff */
[----:B------:R-:W-:Y:S01]  /*14f0*/  IMAD.IADD R52, R52, 0x1, R43 ;  /* 0x0000000134347824 */ /* 0x000fe200078e022b */
[----:B------:R-:W-:Y:S01]  /*1500*/  IADD3 R66, PT, PT, R67, UR6, RZ ;  /* 0x0000000643427c10 */ /* 0x000fe2000fffe0ff */
[----:B------:R-:W-:Y:S01]  /*1510*/  IMAD R67, R60, 0x80, R67 ;  /* 0x000000803c437824 */ /* 0x000fe200078e0243 */
[----:B------:R-:W-:Y:S01]  /*1520*/  LEA.HI R65, R28, R65, RZ, 0x1e ;  /* 0x000000411c417211 */ /* 0x000fe200078ff0ff */
[----:B------:R-:W-:Y:S02]  /*1530*/  VIADD R68, R52, 0x1 ;  /* 0x0000000134447836 */ /* 0x000fe40000000000 */
[----:B------:R-:W-:Y:S01]  /*1540*/  IMAD R34, R41, UR8, R34 ;  /* 0x0000000829227c24 */ /* 0x000fe2000f8e0222 */
[----:B------:R-:W-:-:S02]  /*1550*/  USEL UR8, URZ, UR7, !UP0 ;  /* 0x00000007ff087287 */ /* 0x000fc4000c000000 */
[----:B------:R-:W-:-:S10]  /*1560*/  LOP3.LUT R68, R68, 0x3, RZ, 0xc0, !PT ;  /* 0x0000000344447812 */ /* 0x000fd400078ec0ff */
.L_x_740:
[----:B------:R-:W-:Y:S02]  /*1570*/  ISETP.GE.AND P0, PT, R55, UR7, PT ;  /* 0x0000000737007c0c */ /* 0x000fe4000bf06270 */
[----:B------:R-:W-:-:S11]  /*1580*/  LOP3.LUT R69, R106, 0x1, RZ, 0x3c, !PT ;  /* 0x000000016a457812 */ /* 0x000fd600078e3cff */
[----:B------:R-:W-:Y:S05]  /*1590*/  @P0 BRA `(.L_x_729) ;  /* 0x0000000c00700947 */ /* 0x000fea0003800000 */
[----:B------:R-:W-:Y:S01]  /*15a0*/  ISETP.GT.U32.AND P0, PT, R104, 0x1ff, PT ;  /* 0x000001ff6800780c */ /* 0x000fe20003f04070 */
[----:B------:R-:W0:Y:S01]  /*15b0*/  LDCU UR4, c[0x0][0x3a0] ;  /* 0x00007400ff0477ac */ /* 0x000e220008000800 */
[----:B------:R-:W-:Y:S01]  /*15c0*/  BSSY.RECONVERGENT B0, `(.L_x_729) ;  /* 0x00000d9000007945 */ /* 0x000fe20003800200 */
[----:B------:R-:W1:Y:S10]  /*15d0*/  LDCU UR9, c[0x0][0x39c] ;  /* 0x00007380ff0977ac */ /* 0x000e740008000800 */
[----:B------:R-:W-:Y:S05]  /*15e0*/  @P0 BRA `(.L_x_730) ;  /* 0x0000000c00580947 */ /* 0x000fea0003800000 */
[----:B------:R-:W2:Y:S01]  /*15f0*/  S2R R44, SR_CgaCtaId ;  /* 0x00000000002c7919 */ /* 0x000ea20000008800 */
[----:B------:R-:W-:Y:S01]  /*1600*/  ISETP.NE.AND P1, PT, R68, RZ, PT ;  /* 0x000000ff4400720c */ /* 0x000fe20003f25270 */
[----:B------:R-:W-:Y:S01]  /*1610*/  BSSY.RECONVERGENT B1, `(.L_x_731) ;  /* 0x0000027000017945 */ /* 0x000fe20003800200 */
[----:B------:R-:W-:Y:S02]  /*1620*/  MOV R43, 0x400 ;  /* 0x00000400002b7802 */ /* 0x000fe40000000f00 */
[----:B------:R-:W-:Y:S02]  /*1630*/  LEA R109, R55, 0x10, 0x4 ;  /* 0x00000010376d7811 */ /* 0x000fe400078e20ff */
[----:B------:R-:W-:Y:S02]  /*1640*/  MOV R113, R104 ;  /* 0x0000006800717202 */ /* 0x000fe40000000f00 */
[----:B--2---:R-:W-:-:S05]  /*1650*/  LEA R112, R44, R43, 0x18 ;  /* 0x0000002b2c707211 */ /* 0x004fca00078ec0ff */
[----:B------:R-:W-:Y:S01]  /*1660*/  IMAD R112, R69, 0x2000, R112 ;  /* 0x0000200045707824 */ /* 0x000fe200078e0270 */
[----:B------:R-:W-:Y:S06]  /*1670*/  @!P1 BRA `(.L_x_732) ;  /* 0x0000000000809947 */ /* 0x000fec0003800000 */
[----:B------:R-:W2:Y:S01]  /*1680*/  LDC.64 R40, c[0x0][0x380] ;  /* 0x0000e000ff287b82 */ /* 0x000ea20000000a00 */
[----:B------:R-:W-:-:S05]  /*1690*/  IADD3 R37, PT, PT, R30, R109, RZ ;  /* 0x0000006d1e257210 */ /* 0x000fca0007ffe0ff */
[----:B--2---:R-:W-:-:S06]  /*16a0*/  IMAD.WIDE R36, R37, 0x4, R40 ;  /* 0x0000000425247825 */ /* 0x004fcc00078e0228 */
[----:B------:R-:W2:Y:S01]  /*16b0*/  LDG.E.128.CONSTANT R36, desc[UR10][R36.64] ;  /* 0x0000000a24247981 */ /* 0x000ea2000c1e9d00 */
[----:B------:R-:W-:Y:S01]  /*16c0*/  IMAD R42, R57, 0x4, R112 ;  /* 0x00000004392a7824 */ /* 0x000fe200078e0270 */
[----:B------:R-:W-:Y:S02]  /*16d0*/  ISETP.NE.AND P0, PT, R68, 0x1, PT ;  /* 0x000000014400780c */ /* 0x000fe40003f05270 */
[----:B------:R-:W-:Y:S02]  /*16e0*/  MOV R113, R26 ;  /* 0x0000001a00717202 */ /* 0x000fe40000000f00 */
[----:B--2---:R2:W-:Y:S04]  /*16f0*/  STS [R42], R36 ;  /* 0x000000242a007388 */ /* 0x0045e80000000800 */
[----:B------:R2:W-:Y:S04]  /*1700*/  STS [R42+0x200], R37 ;  /* 0x000200252a007388 */ /* 0x0005e80000000800 */
[----:B------:R2:W-:Y:S04]  /*1710*/  STS [R42+0x400], R38 ;  /* 0x000400262a007388 */ /* 0x0005e80000000800 */
[----:B------:R2:W-:Y:S01]  /*1720*/  STS [R42+0x600], R39 ;  /* 0x000600272a007388 */ /* 0x0005e20000000800 */
[----:B------:R-:W-:Y:S05]  /*1730*/  @!P0 BRA `(.L_x_732) ;  /* 0x0000000000508947 */ /* 0x000fea0003800000 */
[----:B--2---:R-:W-:-:S04]  /*1740*/  IMAD.IADD R37, R32, 0x1, R109 ;  /* 0x0000000120257824 */ /* 0x004fc800078e026d */
[----:B------:R-:W-:-:S06]  /*1750*/  IMAD.WIDE R36, R37, 0x4, R40 ;  /* 0x0000000425247825 */ /* 0x000fcc00078e0228 */
[----:B------:R-:W2:Y:S01]  /*1760*/  LDG.E.128.CONSTANT R36, desc[UR10][R36.64] ;  /* 0x0000000a24247981 */ /* 0x000ea2000c1e9d00 */
[----:B------:R-:W-:Y:S01]  /*1770*/  LEA R42, R62, R112, 0x2 ;  /* 0x000000703e2a7211 */ /* 0x000fe200078e10ff */
[----:B------:R-:W-:Y:S01]  /*1780*/  IMAD.MOV.U32 R113, RZ, RZ, R28 ;  /* 0x000000ffff717224 */ /* 0x000fe200078e001c */
[----:B------:R-:W-:-:S03]  /*1790*/  ISETP.NE.AND P0, PT, R68, 0x2, PT ;  /* 0x000000024400780c */ /* 0x000fc60003f05270 */
[----:B--2---:R3:W-:Y:S04]  /*17a0*/  STS [R42], R36 ;  /* 0x000000242a007388 */ /* 0x0047e80000000800 */
[----:B------:R3:W-:Y:S04]  /*17b0*/  STS [R42+0x200], R37 ;  /* 0x000200252a007388 */ /* 0x0007e80000000800 */
[----:B------:R3:W-:Y:S04]  /*17c0*/  STS [R42+0x400], R38 ;  /* 0x000400262a007388 */ /* 0x0007e80000000800 */
[----:B------:R3:W-:Y:S01]  /*17d0*/  STS [R42+0x600], R39 ;  /* 0x000600272a007388 */ /* 0x0007e20000000800 */
[----:B------:R-:W-:Y:S05]  /*17e0*/  @!P0 BRA `(.L_x_732) ;  /* 0x0000000000248947 */ /* 0x000fea0003800000 */
[----:B---3--:R-:W-:-:S05]  /*17f0*/  IADD3 R37, PT, PT, R34, R109, RZ ;  /* 0x0000006d22257210 */ /* 0x008fca0007ffe0ff */
[----:B------:R-:W-:-:S06]  /*1800*/  IMAD.WIDE R36, R37, 0x4, R40 ;  /* 0x0000000425247825 */ /* 0x000fcc00078e0228 */
[----:B------:R-:W2:Y:S01]  /*1810*/  LDG.E.128.CONSTANT R36, desc[UR10][R36.64] ;  /* 0x0000000a24247981 */ /* 0x000ea2000c1e9d00 */
[----:B------:R-:W-:Y:S01]  /*1820*/  IMAD R40, R65, 0x4, R112 ;  /* 0x0000000441287824 */ /* 0x000fe200078e0270 */
[----:B------:R-:W-:-:S04]  /*1830*/  MOV R113, R61 ;  /* 0x0000003d00717202 */ /* 0x000fc80000000f00 */
[----:B--2---:R4:W-:Y:S04]  /*1840*/  STS [R40], R36 ;  /* 0x0000002428007388 */ /* 0x0049e80000000800 */
[----:B------:R4:W-:Y:S04]  /*1850*/  STS [R40+0x200], R37 ;  /* 0x0002002528007388 */ /* 0x0009e80000000800 */
[----:B------:R4:W-:Y:S04]  /*1860*/  STS [R40+0x400], R38 ;  /* 0x0004002628007388 */ /* 0x0009e80000000800 */
[----:B------:R4:W-:Y:S02]  /*1870*/  STS [R40+0x600], R39 ;  /* 0x0006002728007388 */ /* 0x0009e40000000800 */
.L_x_732:
[----:B01----:R-:W-:Y:S05]  /*1880*/  BSYNC.RECONVERGENT B1 ;  /* 0x0000000000017941 */ /* 0x003fea0003800200 */
.L_x_731:
[----:B------:R-:W-:Y:S01]  /*1890*/  ISETP.GE.U32.AND P2, PT, R52, 0x3, PT ;  /* 0x000000033400780c */ /* 0x000fe20003f46070 */
[----:B------:R-:W-:Y:S01]  /*18a0*/  VIADD R43, R43, 0x4000 ;  /* 0x000040002b2b7836 */ /* 0x000fe20000000000 */
[----:B------:R-:W-:Y:S01]  /*18b0*/  BSSY.RECONVERGENT B1, `(.L_x_733) ;  /* 0x0000050000017945 */ /* 0x000fe20003800200 */
[----:B------:R-:W-:-:S03]  /*18c0*/  MOV R110, R104 ;  /* 0x00000068006e7202 */ /* 0x000fc60000000f00 */
[----:B------:R-:W-:-:S05]  /*18d0*/  LEA R108, R44, R43, 0x18 ;  /* 0x0000002b2c6c7211 */ /* 0x000fca00078ec0ff */
[----:B------:R-:W-:Y:S02]  /*18e0*/  IMAD R108, R69, 0x2000, R108 ;  /* 0x00002000456c7824 */ /* 0x000fe400078e026c */
[----:B------:R-:W-:Y:S05]  /*18f0*/  @!P2 BRA `(.L_x_734) ;  /* 0x00000004002ca947 */ /* 0x000fea0003800000 */
[----:B------:R-:W-:Y:S01]  /*1900*/  SHF.L.U32 R122, R113, 0x2, RZ ;  /* 0x00000002717a7819 */ /* 0x000fe200000006ff */
[C-C-:B------:R-:W-:Y:S01]  /*1910*/  IMAD R111, R107.reuse, 0x2, R113.reuse ;  /* 0x000000026b6f7824 */ /* 0x140fe200078e0271 */
[C---:B------:R-:W-:Y:S01]  /*1920*/  IADD3 R118, PT, PT, R107.reuse, R113, RZ ;  /* 0x000000716b767210 */ /* 0x040fe20007ffe0ff */
[C---:B------:R-:W-:Y:S02]  /*1930*/  IMAD R120, R107.reuse, 0x3, R113 ;  /* 0x000000036b787824 */ /* 0x040fe400078e0271 */
[C-C-:B------:R-:W-:Y:S01]  /*1940*/  IMAD R114, R107.reuse, 0x8, R122.reuse ;  /* 0x000000086b727824 */ /* 0x140fe200078e027a */
[----:B------:R-:W-:Y:S01]  /*1950*/  SHF.L.U32 R124, R118, 0x2, RZ ;  /* 0x00000002767c7819 */ /* 0x000fe200000006ff */
[----:B------:R-:W-:-:S07]  /*1960*/  IMAD R116, R107, 0xc, R122 ;  /* 0x0000000c6b747824 */ /* 0x000fce00078e027a */
.L_x_735:
[----:B0-----:R-:W0:Y:S01]  /*1970*/  LDC.64 R48, c[0x0][0x380] ;  /* 0x0000e000ff307b82 */ /* 0x001e220000000a00 */
[----:B--234-:R-:W-:Y:S02]  /*1980*/  LOP3.LUT R36, R122, 0xc, RZ, 0xc0, !PT ;  /* 0x0000000c7a247812 */ /* 0x01cfe400078ec0ff */
[----:B------:R-:W-:-:S03]  /*1990*/  LEA.HI R37, R113, UR5, RZ, 0x1e ;  /* 0x0000000571257c11 */ /* 0x000fc6000f8ff0ff */
[----:B------:R-:W-:Y:S01]  /*19a0*/  IMAD.IADD R36, R109, 0x1, R36 ;  /* 0x000000016d247824 */ /* 0x000fe200078e0224 */
[----:B------:R-:W-:-:S03]  /*19b0*/  LOP3.LUT R42, R114, 0xc, RZ, 0xc0, !PT ;  /* 0x0000000c722a7812 */ /* 0x000fc600078ec0ff */
[----:B------:R-:W-:Y:S01]  /*19c0*/  IMAD R37, R37, UR4, R36 ;  /* 0x0000000425257c24 */ /* 0x000fe2000f8e0224 */
[----:B------:R-:W-:Y:S01]  /*19d0*/  LEA.HI R45, R111, UR5, RZ, 0x1e ;  /* 0x000000056f2d7c11 */ /* 0x000fe2000f8ff0ff */
[----:B------:R-:W-:Y:S01]  /*19e0*/  IMAD.IADD R44, R109, 0x1, R42 ;  /* 0x000000016d2c7824 */ /* 0x000fe200078e022a */
[----:B------:R-:W-:-:S03]  /*19f0*/  LOP3.LUT R40, R124, 0xc, RZ, 0xc0, !PT ;  /* 0x0000000c7c287812 */ /* 0x000fc600078ec0ff */
[----:B------:R-:W-:Y:S02]  /*1a00*/  IMAD R45, R45, UR4, R44 ;  /* 0x000000042d2d7c24 */ /* 0x000fe4000f8e022c */
[----:B0-----:R-:W-:Y:S01]  /*1a10*/  IMAD.WIDE R36, R37, 0x4, R48 ;  /* 0x0000000425247825 */ /* 0x001fe200078e0230 */
[----:B------:R-:W-:-:S05]  /*1a20*/  LOP3.LUT R44, R116, 0xc, RZ, 0xc0, !PT ;  /* 0x0000000c742c7812 */ /* 0x000fca00078ec0ff */
[----:B------:R-:W2:Y:S01]  /*1a30*/  LDG.E.128.CONSTANT R36, desc[UR10][R36.64] ;  /* 0x0000000a24247981 */ /* 0x000ea2000c1e9d00 */
[----:B------:R-:W-:Y:S02]  /*1a40*/  LEA.HI R41, R118, UR5, RZ, 0x1e ;  /* 0x0000000576297c11 */ /* 0x000fe4000f8ff0ff */
[C---:B------:R-:W-:Y:S02]  /*1a50*/  IADD3 R40, PT, PT, R109.reuse, R40, RZ ;  /* 0x000000286d287210 */ /* 0x040fe40007ffe0ff */
[----:B------:R-:W-:Y:S02]  /*1a60*/  IADD3 R44, PT, PT, R109, R44, RZ ;  /* 0x0000002c6d2c7210 */ /* 0x000fe40007ffe0ff */
[----:B------:R-:W-:Y:S01]  /*1a70*/  LEA.HI R47, R120, UR5, RZ, 0x1e ;  /* 0x00000005782f7c11 */ /* 0x000fe2000f8ff0ff */
[----:B------:R-:W-:-:S04]  /*1a80*/  IMAD R41, R41, UR4, R40 ;  /* 0x0000000429297c24 */ /* 0x000fc8000f8e0228 */
[----:B------:R-:W-:Y:S02]  /*1a90*/  IMAD R47, R47, UR4, R44 ;  /* 0x000000042f2f7c24 */ /* 0x000fe4000f8e022c */
[----:B------:R-:W-:-:S04]  /*1aa0*/  IMAD.WIDE R40, R41, 0x4, R48 ;  /* 0x0000000429287825 */ /* 0x000fc800078e0230 */
[--C-:B------:R-:W-:Y:S02]  /*1ab0*/  IMAD.WIDE R44, R45, 0x4, R48.reuse ;  /* 0x000000042d2c7825 */ /* 0x100fe400078e0230 */
[----:B------:R-:W3:Y:S02]  /*1ac0*/  LDG.E.128.CONSTANT R40, desc[UR10][R40.64] ;  /* 0x0000000a28287981 */ /* 0x000ee4000c1e9d00 */
[----:B------:R-:W-:Y:S02]  /*1ad0*/  IMAD.WIDE R48, R47, 0x4, R48 ;  /* 0x000000042f307825 */ /* 0x000fe400078e0230 */
[----:B------:R-:W4:Y:S04]  /*1ae0*/  LDG.E.128.CONSTANT R44, desc[UR10][R44.64] ;  /* 0x0000000a2c2c7981 */ /* 0x000f28000c1e9d00 */
[----:B------:R-:W5:Y:S01]  /*1af0*/  LDG.E.128.CONSTANT R48, desc[UR10][R48.64] ;  /* 0x0000000a30307981 */ /* 0x000f62000c1e9d00 */
[----:B------:R-:W-:-:S02]  /*1b00*/  IMAD.SHL.U32 R115, R122, 0x80, RZ ;  /* 0x000000807a737824 */ /* 0x000fc400078e00ff */
[----:B------:R-:W-:Y:S01]  /*1b10*/  IMAD.SHL.U32 R117, R124, 0x80, RZ ;  /* 0x000000807c757824 */ /* 0x000fe200078e00ff */
[C---:B------:R-:W-:Y:S01]  /*1b20*/  LEA R124, R107.reuse, R124, 0x4 ;  /* 0x0000007c6b7c7211 */ /* 0x040fe200078e20ff */
[----:B------:R-:W-:Y:S01]  /*1b30*/  IMAD R122, R107, 0x10, R122 ;  /* 0x000000106b7a7824 */ /* 0x000fe200078e027a */
[----:B------:R-:W-:Y:S02]  /*1b40*/  LOP3.LUT R115, R115, 0x600, RZ, 0xc0, !PT ;  /* 0x0000060073737812 */ /* 0x000fe400078ec0ff */
[----:B------:R-:W-:Y:S02]  /*1b50*/  LOP3.LUT R117, R117, 0x600, RZ, 0xc0, !PT ;  /* 0x0000060075757812 */ /* 0x000fe400078ec0ff */
[----:B------:R-:W-:Y:S02]  /*1b60*/  LEA.HI R115, R113, R115, RZ, 0x1e ;  /* 0x0000007371737211 */ /* 0x000fe400078ff0ff */
[----:B------:R-:W-:Y:S02]  /*1b70*/  LEA.HI R117, R118, R117, RZ, 0x1e ;  /* 0x0000007576757211 */ /* 0x000fe400078ff0ff */
[----:B------:R-:W-:-:S02]  /*1b80*/  LEA R115, R115, R112, 0x2 ;  /* 0x0000007073737211 */ /* 0x000fc400078e10ff */
[----:B------:R-:W-:Y:S02]  /*1b90*/  LEA R117, R117, R112, 0x2 ;  /* 0x0000007075757211 */ /* 0x000fe400078e10ff */
[----:B------:R-:W-:Y:S01]  /*1ba0*/  LEA R118, R107, R118, 0x2 ;  /* 0x000000766b767211 */ /* 0x000fe200078e10ff */
[----:B--2---:R0:W-:Y:S04]  /*1bb0*/  STS [R115], R36 ;  /* 0x0000002473007388 */ /* 0x0041e80000000800 */
[----:B------:R1:W-:Y:S04]  /*1bc0*/  STS [R115+0x200], R37 ;  /* 0x0002002573007388 */ /* 0x0003e80000000800 */
[----:B------:R2:W-:Y:S01]  /*1bd0*/  STS [R115+0x600], R39 ;  /* 0x0006002773007388 */ /* 0x0005e20000000800 */
[----:B0-----:R-:W-:-:S03]  /*1be0*/  IMAD.SHL.U32 R36, R114, 0x80, RZ ;  /* 0x0000008072247824 */ /* 0x001fc600078e00ff */
[----:B------:R0:W-:Y:S01]  /*1bf0*/  STS [R115+0x400], R38 ;  /* 0x0004002673007388 */ /* 0x0001e20000000800 */
[----:B------:R-:W-:Y:S01]  /*1c00*/  IMAD R114, R107, 0x10, R114 ;  /* 0x000000106b727824 */ /* 0x000fe200078e0272 */
[----:B-1----:R-:W-:Y:S02]  /*1c10*/  SHF.L.U32 R37, R116, 0x7, RZ ;  /* 0x0000000774257819 */ /* 0x002fe400000006ff */
[----:B------:R-:W-:Y:S02]  /*1c20*/  LOP3.LUT R36, R36, 0x600, RZ, 0xc0, !PT ;  /* 0x0000060024247812 */ /* 0x000fe400078ec0ff */
[----:B--2---:R-:W-:Y:S02]  /*1c30*/  LOP3.LUT R39, R37, 0x600, RZ, 0xc0, !PT ;  /* 0x0000060025277812 */ /* 0x004fe400078ec0ff */
[----:B------:R-:W-:Y:S01]  /*1c40*/  LEA.HI R37, R111, R36, RZ, 0x1e ;  /* 0x000000246f257211 */ /* 0x000fe200078ff0ff */
[----:B---3--:R0:W-:Y:S01]  /*1c50*/  STS [R117], R40 ;  /* 0x0000002875007388 */ /* 0x0081e20000000800 */
[----:B------:R-:W-:Y:S01]  /*1c60*/  LEA.HI R39, R120, R39, RZ, 0x1e ;  /* 0x0000002778277211 */ /* 0x000fe200078ff0ff */
[C---:B------:R-:W-:Y:S01]  /*1c70*/  IMAD R111, R107.reuse, 0x4, R111 ;  /* 0x000000046b6f7824 */ /* 0x040fe200078e026f */
[--C-:B------:R-:W-:Y:S01]  /*1c80*/  IADD3 R36, PT, PT, R107, R113, R107.reuse ;  /* 0x000000716b247210 */ /* 0x100fe20007ffe06b */
[----:B------:R-:W-:Y:S01]  /*1c90*/  IMAD R37, R37, 0x4, R112 ;  /* 0x0000000425257824 */ /* 0x000fe200078e0270 */
[----:B------:R-:W-:Y:S01]  /*1ca0*/  LEA R39, R39, R112, 0x2 ;  /* 0x0000007027277211 */ /* 0x000fe200078e10ff */
[----:B------:R0:W-:Y:S01]  /*1cb0*/  STS [R117+0x200], R41 ;  /* 0x0002002975007388 */ /* 0x0001e20000000800 */
[C---:B------:R-:W-:Y:S01]  /*1cc0*/  IADD3 R113, PT, PT, R107.reuse, R36, R107 ;  /* 0x000000246b717210 */ /* 0x040fe20007ffe06b */
[C---:B------:R-:W-:Y:S01]  /*1cd0*/  IMAD R120, R107.reuse, 0x4, R120 ;  /* 0x000000046b787824 */ /* 0x040fe200078e0278 */
[----:B------:R-:W-:Y:S01]  /*1ce0*/  LEA R116, R107, R116, 0x4 ;  /* 0x000000746b747211 */ /* 0x000fe200078e20ff */
[----:B------:R0:W-:Y:S01]  /*1cf0*/  STS [R117+0x400], R42 ;  /* 0x0004002a75007388 */ /* 0x0001e20000000800 */
[----:B------:R-:W-:-:S03]  /*1d00*/  ISETP.GE.U32.AND P0, PT, R113, 0x200, PT ;  /* 0x000002007100780c */ /* 0x000fc60003f06070 */
        /* <DEDUP_REMOVED lines=10> */
.L_x_734:
[----:B------:R-:W-:Y:S05]  /*1db0*/  BSYNC.RECONVERGENT B1 ;  /* 0x0000000000017941 */ /* 0x000fea0003800200 */
.L_x_733:
[----:B------:R-:W-:Y:S04]  /*1dc0*/  BSSY.RECONVERGENT B1, `(.L_x_736) ;  /* 0x000001c000017945 */ /* 0x000fe80003800200 */
[----:B------:R-:W-:Y:S05]  /*1dd0*/  @!P1 BRA `(.L_x_737) ;  /* 0x0000000000689947 */ /* 0x000fea0003800000 */
[----:B0-----:R-:W0:Y:S01]  /*1de0*/  LDC R43, c[0x0][0x39c] ;  /* 0x0000e700ff2b7b82 */ /* 0x001e220000000800 */
[----:B--234-:R-:W-:-:S07]  /*1df0*/  IADD3 R37, PT, PT, R54, R109, RZ ;  /* 0x0000006d36257210 */ /* 0x01cfce0007ffe0ff */
[----:B------:R-:W1:Y:S01]  /*1e00*/  LDC.64 R40, c[0x0][0x388] ;  /* 0x0000e200ff287b82 */ /* 0x000e620000000a00 */
[----:B0-----:R-:W-:-:S04]  /*1e10*/  IMAD R37, R37, R43, R58 ;  /* 0x0000002b25257224 */ /* 0x001fc800078e023a */
[----:B-1----:R-:W-:-:S06]  /*1e20*/  IMAD.WIDE R36, R37, 0x4, R40 ;  /* 0x0000000425247825 */ /* 0x002fcc00078e0228 */
[----:B------:R-:W2:Y:S01]  /*1e30*/  LDG.E.128.CONSTANT R36, desc[UR10][R36.64] ;  /* 0x0000000a24247981 */ /* 0x000ea2000c1e9d00 */
[----:B------:R-:W-:Y:S01]  /*1e40*/  IMAD R42, R59, 0x4, R108 ;  /* 0x000000043b2a7824 */ /* 0x000fe200078e026c */
[----:B------:R-:W-:Y:S02]  /*1e50*/  ISETP.NE.AND P0, PT, R68, 0x1, PT ;  /* 0x000000014400780c */ /* 0x000fe40003f05270 */
[----:B------:R-:W-:Y:S02]  /*1e60*/  MOV R110, R26 ;  /* 0x0000001a006e7202 */ /* 0x000fe40000000f00 */
[----:B--2---:R1:W-:Y:S09]  /*1e70*/  STS.128 [R42], R36 ;  /* 0x000000242a007388 */ /* 0x0043f20000000c00 */
[----:B------:R-:W-:Y:S05]  /*1e80*/  @!P0 BRA `(.L_x_737) ;  /* 0x00000000003c8947 */ /* 0x000fea0003800000 */
[----:B------:R-:W-:Y:S01]  /*1e90*/  ISETP.NE.AND P0, PT, R68, 0x2, PT ;  /* 0x000000024400780c */ /* 0x000fe20003f05270 */
[----:B-1----:R-:W-:-:S04]  /*1ea0*/  IMAD.IADD R36, R56, 0x1, R109 ;  /* 0x0000000138247824 */ /* 0x002fc800078e026d */
[----:B------:R-:W-:-:S04]  /*1eb0*/  IMAD R37, R36, R43, R63 ;  /* 0x0000002b24257224 */ /* 0x000fc800078e023f */
[----:B------:R-:W-:-:S04]  /*1ec0*/  IMAD.WIDE R36, R37, 0x4, R40 ;  /* 0x0000000425247825 */ /* 0x000fc800078e0228 */
[----:B------:R-:W-:-:S05]  /*1ed0*/  @P0 IADD3 R39, PT, PT, R60, R109, RZ ;  /* 0x0000006d3c270210 */ /* 0x000fca0007ffe0ff */
[----:B------:R-:W-:-:S04]  /*1ee0*/  @P0 IMAD R39, R39, R43, R66 ;  /* 0x0000002b27270224 */ /* 0x000fc800078e0242 */
[----:B------:R-:W-:Y:S02]  /*1ef0*/  @P0 IMAD.WIDE R40, R39, 0x4, R40 ;  /* 0x0000000427280825 */ /* 0x000fe400078e0228 */
[----:B------:R-:W2:Y:S04]  /*1f00*/  LDG.E.128.CONSTANT R36, desc[UR10][R36.64] ;  /* 0x0000000a24247981 */ /* 0x000ea8000c1e9d00 */
[----:B------:R-:W3:Y:S01]  /*1f10*/  @P0 LDG.E.128.CONSTANT R40, desc[UR10][R40.64] ;  /* 0x0000000a28280981 */ /* 0x000ee2000c1e9d00 */
[----:B------:R-:W-:Y:S01]  /*1f20*/  IMAD R44, R64, 0x4, R108 ;  /* 0x00000004402c7824 */ /* 0x000fe200078e026c */
[----:B------:R-:W-:Y:S01]  /*1f30*/  @P0 LEA R45, R67, R108, 0x2 ;  /* 0x0000006c432d0211 */ /* 0x000fe200078e10ff */
[----:B------:R-:W-:Y:S01]  /*1f40*/  IMAD.MOV.U32 R110, RZ, RZ, R28 ;  /* 0x000000ffff6e7224 */ /* 0x000fe200078e001c */
[----:B------:R-:W-:-:S02]  /*1f50*/  @P0 MOV R110, R61 ;  /* 0x0000003d006e0202 */ /* 0x000fc40000000f00 */
[----:B--2---:R0:W-:Y:S04]  /*1f60*/  STS.128 [R44], R36 ;  /* 0x000000242c007388 */ /* 0x0041e80000000c00 */
[----:B---3--:R0:W-:Y:S02]  /*1f70*/  @P0 STS.128 [R45], R40 ;  /* 0x000000282d000388 */ /* 0x0081e40000000c00 */
.L_x_737:
[----:B------:R-:W-:Y:S05]  /*1f80*/  BSYNC.RECONVERGENT B1 ;  /* 0x0000000000017941 */ /* 0x000fea0003800200 */
.L_x_736:
[----:B------:R-:W-:Y:S05]  /*1f90*/  @!P2 BRA `(.L_x_730) ;  /* 0x0000000000eca947 */ /* 0x000fea0003800000 */
.L_x_738:
[C---:B------:R-:W-:Y:S01]  /*1fa0*/  IADD3 R112, PT, PT, R107.reuse, R110, RZ ;  /* 0x0000006e6b707210 */ /* 0x040fe20007ffe0ff */
[----:B0-----:R-:W0:Y:S01]  /*1fb0*/  LDC.64 R48, c[0x0][0x388] ;  /* 0x0000e200ff307b82 */ /* 0x001e220000000a00 */
[----:B-1234-:R-:W-:Y:S01]  /*1fc0*/  IMAD.SHL.U32 R36, R110, 0x4, RZ ;  /* 0x000000046e247824 */ /* 0x01efe200078e00ff */
[----:B------:R-:W-:Y:S02]  /*1fd0*/  SHF.R.U32.HI R114, RZ, 0x5, R110 ;  /* 0x00000005ff727819 */ /* 0x000fe4000001166e */
[C---:B------:R-:W-:Y:S01]  /*1fe0*/  IMAD.IADD R116, R107.reuse, 0x1, R112 ;  /* 0x000000016b747824 */ /* 0x040fe200078e0270 */
[----:B------:R-:W-:Y:S02]  /*1ff0*/  SHF.L.U32 R38, R112, 0x2, RZ ;  /* 0x0000000270267819 */ /* 0x000fe400000006ff */
[----:B------:R-:W-:Y:S01]  /*2000*/  LOP3.LUT R36, R36, 0x7c, RZ, 0xc0, !PT ;  /* 0x0000007c24247812 */ /* 0x000fe200078ec0ff */
[----:B------:R-:W-:Y:S01]  /*2010*/  IMAD.IADD R120, R107, 0x1, R116 ;  /* 0x000000016b787824 */ /* 0x000fe200078e0274 */
[----:B------:R-:W-:Y:S01]  /*2020*/  SHF.R.U32.HI R118, RZ, 0x5, R112 ;  /* 0x00000005ff767819 */ /* 0x000fe20000011670 */
[----:B------:R-:W-:Y:S01]  /*2030*/  IMAD.SHL.U32 R40, R116, 0x4, RZ ;  /* 0x0000000474287824 */ /* 0x000fe200078e00ff */
[----:B------:R-:W-:Y:S01]  /*2040*/  LOP3.LUT R38, R38, 0x7c, RZ, 0xc0, !PT ;  /* 0x0000007c26267812 */ /* 0x000fe200078ec0ff */
[----:B------:R-:W-:Y:S01]  /*2050*/  IMAD.IADD R37, R109, 0x1, R114 ;  /* 0x000000016d257824 */ /* 0x000fe200078e0272 */
[----:B------:R-:W-:-:S02]  /*2060*/  SHF.L.U32 R41, R120, 0x2, RZ ;  /* 0x0000000278297819 */ /* 0x000fc400000006ff */
[----:B------:R-:W-:Y:S01]  /*2070*/  SHF.R.U32.HI R122, RZ, 0x5, R116 ;  /* 0x00000005ff7a7819 */ /* 0x000fe20000011674 */
[----:B------:R-:W-:Y:S01]  /*2080*/  VIADD R38, R38, UR6 ;  /* 0x0000000626267c36 */ /* 0x000fe20008000000 */
[----:B------:R-:W-:Y:S02]  /*2090*/  LOP3.LUT R40, R40, 0x7c, RZ, 0xc0, !PT ;  /* 0x0000007c28287812 */ /* 0x000fe400078ec0ff */
[----:B------:R-:W-:Y:S02]  /*20a0*/  SHF.R.U32.HI R124, RZ, 0x5, R120 ;  /* 0x00000005ff7c7819 */ /* 0x000fe40000011678 */
[----:B------:R-:W-:Y:S01]  /*20b0*/  LOP3.LUT R42, R41, 0x7c, RZ, 0xc0, !PT ;  /* 0x0000007c292a7812 */ /* 0x000fe200078ec0ff */
[----:B------:R-:W-:Y:S01]  /*20c0*/  VIADD R40, R40, UR6 ;  /* 0x0000000628287c36 */ /* 0x000fe20008000000 */
[----:B------:R-:W-:Y:S02]  /*20d0*/  IADD3 R36, PT, PT, R36, UR6, RZ ;  /* 0x0000000624247c10 */ /* 0x000fe4000fffe0ff */
[C---:B------:R-:W-:Y:S01]  /*20e0*/  IADD3 R39, PT, PT, R109.reuse, R118, RZ ;  /* 0x000000766d277210 */ /* 0x040fe20007ffe0ff */
[----:B------:R-:W-:Y:S01]  /*20f0*/  VIADD R42, R42, UR6 ;  /* 0x000000062a2a7c36 */ /* 0x000fe20008000000 */
[----:B------:R-:W-:Y:S01]  /*2100*/  IADD3 R41, PT, PT, R109, R122, RZ ;  /* 0x0000007a6d297210 */ /* 0x000fe20007ffe0ff */
[----:B------:R-:W-:Y:S01]  /*2110*/  IMAD R37, R37, UR9, R36 ;  /* 0x0000000925257c24 */ /* 0x000fe2000f8e0224 */
[----:B------:R-:W-:Y:S01]  /*2120*/  IADD3 R43, PT, PT, R109, R124, RZ ;  /* 0x0000007c6d2b7210 */ /* 0x000fe20007ffe0ff */
[----:B------:R-:W-:-:S02]  /*2130*/  IMAD R39, R39, UR9, R38 ;  /* 0x0000000927277c24 */ /* 0x000fc4000f8e0226 */
[----:B------:R-:W-:Y:S02]  /*2140*/  IMAD R45, R41, UR9, R40 ;  /* 0x00000009292d7c24 */ /* 0x000fe4000f8e0228 */
        /* <DEDUP_REMOVED lines=9> */
[----:B------:R-:W-:Y:S01]  /*21e0*/  SHF.L.U32 R110, R110, 0x4, RZ ;  /* 0x000000046e6e7819 */ /* 0x000fe200000006ff */
[----:B------:R-:W-:Y:S01]  /*21f0*/  IMAD.SHL.U32 R112, R112, 0x10, RZ ;  /* 0x0000001070707824 */ /* 0x000fe200078e00ff */
[----:B------:R-:W-:-:S02]  /*2200*/  SHF.L.U32 R116, R116, 0x4, RZ ;  /* 0x0000000474747819 */ /* 0x000fc400000006ff */
[----:B------:R-:W-:Y:S01]  /*2210*/  LOP3.LUT R111, R110, 0x1f0, RZ, 0xc0, !PT ;  /* 0x000001f06e6f7812 */ /* 0x000fe200078ec0ff */
[----:B------:R-:W-:Y:S01]  /*2220*/  IMAD.SHL.U32 R110, R120, 0x10, RZ ;  /* 0x00000010786e7824 */ /* 0x000fe200078e00ff */
[----:B------:R-:W-:Y:S02]  /*2230*/  LOP3.LUT R113, R112, 0x1f0, RZ, 0xc0, !PT ;  /* 0x000001f070717812 */ /* 0x000fe400078ec0ff */
[----:B------:R-:W-:Y:S02]  /*2240*/  LOP3.LUT R115, R116, 0x1f0, RZ, 0xc0, !PT ;  /* 0x000001f074737812 */ /* 0x000fe400078ec0ff */
[----:B------:R-:W-:Y:S01]  /*2250*/  LOP3.LUT R117, R110, 0x1f0, RZ, 0xc0, !PT ;  /* 0x000001f06e757812 */ /* 0x000fe200078ec0ff */
[----:B------:R-:W-:Y:S01]  /*2260*/  IMAD R113, R118, 0x200, R113 ;  /* 0x0000020076717824 */ /* 0x000fe200078e0271 */
[----:B------:R-:W-:Y:S02]  /*2270*/  LEA R111, R114, R111, 0x9 ;  /* 0x0000006f726f7211 */ /* 0x000fe400078e48ff */
[----:B------:R-:W-:Y:S01]  /*2280*/  LEA R115, R122, R115, 0x9 ;  /* 0x000000737a737211 */ /* 0x000fe200078e48ff */
[----:B------:R-:W-:Y:S01]  /*2290*/  IMAD R117, R124, 0x200, R117 ;  /* 0x000002007c757824 */ /* 0x000fe200078e0275 */
[C---:B------:R-:W-:Y:S01]  /*22a0*/  IADD3 R111, PT, PT, R108.reuse, R111, RZ ;  /* 0x0000006f6c6f7210 */ /* 0x040fe20007ffe0ff */
[C---:B------:R-:W-:Y:S01]  /*22b0*/  IMAD.IADD R113, R108.reuse, 0x1, R113 ;  /* 0x000000016c717824 */ /* 0x040fe200078e0271 */
[C---:B------:R-:W-:Y:S01]  /*22c0*/  IADD3 R115, PT, PT, R108.reuse, R115, RZ ;  /* 0x000000736c737210 */ /* 0x040fe20007ffe0ff */
        /* <DEDUP_REMOVED lines=8> */
.L_x_730:
[----:B01----:R-:W-:Y:S05]  /*2350*/  BSYNC.RECONVERGENT B0 ;  /* 0x0000000000007941 */ /* 0x003fea0003800200 */
.L_x_729:
[----:B--234-:R-:W0:Y:S01]  /*2360*/  S2R R37, SR_CgaCtaId ;  /* 0x0000000000257919 */ /* 0x01ce220000008800 */
[----:B------:R-:W-:Y:S01]  /*2370*/  MOV R36, 0x400 ;  /* 0x0000040000247802 */ /* 0x000fe20000000f00 */
[----:B------:R-:W-:-:S04]  /*2380*/  UMOV UR4, URZ ;  /* 0x000000ff00047c82 */ /* 0x000fc80008000000 */
[----:B------:R-:W-:Y:S01]  /*2390*/  VIADD R38, R36, 0x4000 ;  /* 0x0000400024267836 */ /* 0x000fe20000000000 */
[----:B0-----:R-:W-:-:S04]  /*23a0*/  LEA R109, R37, R36, 0x18 ;  /* 0x00000024256d7211 */ /* 0x001fc800078ec0ff */
[----:B------:R-:W-:Y:S02]  /*23b0*/  LEA R37, R37, R38, 0x18 ;  /* 0x0000002625257211 */ /* 0x000fe400078ec0ff */
[----:B------:R-:W-:-:S03]  /*23c0*/  LEA R109, R106, R109, 0xd ;  /* 0x0000006d6a6d7211 */ /* 0x000fc600078e68ff */
[----:B------:R-:W-:-:S07]  /*23d0*/  IMAD R110, R106, 0x2000, R37 ;  /* 0x000020006a6e7824 */ /* 0x000fce00078e0225 */
.L_x_739:
[----:B------:R-:W-:Y:S02]  /*23e0*/  USHF.L.U32 UR9, UR4, 0x7, URZ ;  /* 0x0000000704097899 */ /* 0x000fe400080006ff */
[----:B------:R-:W-:-:S04]  /*23f0*/  UIADD3 UR4, UPT, UPT, UR4, 0x1, URZ ;  /* 0x0000000104047890 */ /* 0x000fc8000fffe0ff */
[----:B------:R-:W-:Y:S01]  /*2400*/  LEA R37, R0, UR9, 0x3 ;  /* 0x0000000900257c11 */ /* 0x000fe2000f8e18ff */
[----:B------:R-:W-:Y:S01]  /*2410*/  UISETP.NE.AND UP0, UPT, UR4, 0x10, UPT ;  /* 0x000000100400788c */ /* 0x000fe2000bf05270 */
[----:B------:R-:W-:-:S03]  /*2420*/  LEA R36, R3, UR9, 0x3 ;  /* 0x0000000903247c11 */ /* 0x000fc6000f8e18ff */
[----:B------:R-:W-:Y:S01]  /*2430*/  IMAD R108, R37, 0x4, R110 ;  /* 0x00000004256c7824 */ /* 0x000fe200078e026e */
[----:B------:R-:W-:-:S04]  /*2440*/  LEA R106, R36, R109, 0x2 ;  /* 0x0000006d246a7211 */ /* 0x000fc800078e10ff */
        /* <DEDUP_REMOVED lines=71> */
[----:B------:R-:W-:Y:S01]  /*28c0*/  IMAD.MOV.U32 R106, RZ, RZ, R69 ;  /* 0x000000ffff6a7224 */ /* 0x000fe200078e0045 */
[----:B------:R-:W-:-:S11]  /*28d0*/  IADD3 R55, PT, PT, R55, 0x1, RZ ;  /* 0x0000000137377810 */ /* 0x000fd60007ffe0ff */
[----:B------:R-:W-:Y:S05]  /*28e0*/  @P0 BRA `(.L_x_740) ;  /* 0xffffffec00200947 */ /* 0x000fea000383ffff */
.L_x_728:
        /* <DEDUP_REMOVED lines=14> */
[----:B------:R-:W-:Y:S02]  /*29d0*/  IADD3 R32, PT, PT, R0, 0x2, RZ ;  /* 0x0000000200207810 */ /* 0x000fe40007ffe0ff */
[----:B------:R-:W-:Y:S02]  /*29e0*/  SHF.R.S32.HI R28, RZ, 0x1f, R0 ;  /* 0x0000001fff1c7819 */ /* 0x000fe40000011400 */
[----:B------:R-:W-:Y:S02]  /*29f0*/  ISETP.GE.AND P5, PT, R30, UR9, PT ;  /* 0x000000091e007c0c */ /* 0x000fe4000bfa6270 */
[----:B------:R-:W-:Y:S02]  /*2a00*/  IADD3 R37, P2, PT, R0, R41, RZ ;  /* 0x0000002900257210 */ /* 0x000fe40007f5e0ff */
[----:B------:R-:W-:-:S02]  /*2a10*/  ISETP.GE.OR P6, PT, R26, UR8, P5 ;  /* 0x000000081a007c0c */ /* 0x000fc4000afc6670 */
[----:B------:R-:W-:Y:S02]  /*2a20*/  ISETP.GE.AND P0, PT, R32, UR9, PT ;  /* 0x0000000920007c0c */ /* 0x000fe4000bf06270 */
[----:B------:R-:W-:Y:S02]  /*2a30*/  LEA.HI.X.SX32 R40, R41, R28, 0x1, P2 ;  /* 0x0000001c29287211 */ /* 0x000fe400010f0eff */
[C---:B-1----:R-:W-:Y:S02]  /*2a40*/  LEA R36, P2, R37.reuse, UR4, 0x2 ;  /* 0x0000000425247c11 */ /* 0x042fe4000f8410ff */
[----:B------:R-:W-:Y:S02]  /*2a50*/  ISETP.GE.OR P4, PT, R26, UR8, P0 ;  /* 0x000000081a007c0c */ /* 0x000fe40008786670 */
[----:B------:R-:W-:-:S03]  /*2a60*/  LEA.HI.X R37, R37, UR5, R40, 0x2, P2 ;  /* 0x0000000525257c11 */ /* 0x000fc600090f1428 */
[----:B------:R-:W0:Y:S08]  /*2a70*/  @!P6 LDC R43, c[0x0][0x3a8] ;  /* 0x0000ea00ff2beb82 */ /* 0x000e300000000800 */
[----:B------:R-:W1:Y:S08]  /*2a80*/  @!P6 LDC R44, c[0x0][0x3a4] ;  /* 0x0000e900ff2ceb82 */ /* 0x000e700000000800 */
[----:B------:R-:W4:Y:S08]  /*2a90*/  @!P4 LDC R45, c[0x0][0x3a8] ;  /* 0x0000ea00ff2dcb82 */ /* 0x000f300000000800 */
[----:B------:R-:W4:Y:S01]  /*2aa0*/  @!P4 LDC R46, c[0x0][0x3a4] ;  /* 0x0000e900ff2ecb82 */ /* 0x000f220000000800 */
[----:B--2---:R-:W-:-:S04]  /*2ab0*/  @P1 FMUL R34, R3, R34 ;  /* 0x0000002203221220 */ /* 0x004fc80000400000 */
[----:B---3--:R-:W-:-:S05]  /*2ac0*/  @P1 FFMA R3, R19, R42, R34 ;  /* 0x0000002a13031223 */ /* 0x008fca0000000022 */
[----:B------:R2:W-:Y:S04]  /*2ad0*/  @P1 STG.E desc[UR10][R38.64], R3 ;  /* 0x0000000326001986 */ /* 0x0005e8000c10190a */
[----:B------:R-:W0:Y:S04]  /*2ae0*/  @!P6 LDG.E R34, desc[UR10][R36.64+0x4] ;  /* 0x0000040a2422e981 */ /* 0x000e28000c1e1900 */
[----:B------:R-:W4:Y:S01]  /*2af0*/  @!P4 LDG.E R40, desc[UR10][R36.64+0x8] ;  /* 0x0000080a2428c981 */ /* 0x000f22000c1e1900 */
[----:B------:R-:W-:-:S05]  /*2b00*/  VIADD R19, R0, 0x3 ;  /* 0x0000000300137836 */ /* 0x000fca0000000000 */
[----:B------:R-:W-:-:S04]  /*2b10*/  ISETP.GE.AND P1, PT, R19, UR9, PT ;  /* 0x0000000913007c0c */ /* 0x000fc8000bf26270 */
[----:B------:R-:W-:-:S13]  /*2b20*/  ISETP.GE.OR P3, PT, R26, UR8, P1 ;  /* 0x000000081a007c0c */ /* 0x000fda0008f66670 */
[----:B------:R-:W3:Y:S01]  /*2b30*/  @!P3 LDG.E R42, desc[UR10][R36.64+0xc] ;  /* 0x00000c0a242ab981 */ /* 0x000ee2000c1e1900 */
[----:B------:R-:W-:Y:S01]  /*2b40*/  ISETP.GE.AND P2, PT, R26, UR8, PT ;  /* 0x000000081a007c0c */ /* 0x000fe2000bf46270 */
[----:B--2---:R-:W-:Y:S02]  /*2b50*/  VIADD R3, R0, 0x5 ;  /* 0x0000000500037836 */ /* 0x004fe40000000000 */
[----:B0-----:R-:W-:-:S04]  /*2b60*/  @!P6 FMUL R34, R34, R43 ;  /* 0x0000002b2222e220 */ /* 0x001fc80000400000 */
[----:B-1----:R-:W-:Y:S01]  /*2b70*/  @!P6 FFMA R39, R17, R44, R34 ;  /* 0x0000002c1127e223 */ /* 0x002fe20000000022 */
[----:B----4-:R-:W-:Y:S01]  /*2b80*/  @!P4 FMUL R40, R40, R45 ;  /* 0x0000002d2828c220 */ /* 0x010fe20000400000 */
[----:B------:R-:W-:-:S03]  /*2b90*/  IADD3 R17, PT, PT, R0, 0x4, RZ ;  /* 0x0000000400117810 */ /* 0x000fc60007ffe0ff */
[----:B------:R-:W-:Y:S01]  /*2ba0*/  @!P6 STG.E desc[UR10][R36.64+0x4], R39 ;  /* 0x000004272400e986 */ /* 0x000fe2000c10190a */
[----:B------:R-:W-:Y:S01]  /*2bb0*/  @!P4 FFMA R43, R15, R46, R40 ;  /* 0x0000002e0f2bc223 */ /* 0x000fe20000000028 */
[----:B------:R-:W-:Y:S01]  /*2bc0*/  ISETP.GE.OR P6, PT, R17, UR9, P2 ;  /* 0x0000000911007c0c */ /* 0x000fe200097c6670 */
[----:B------:R-:W3:Y:S03]  /*2bd0*/  @!P3 LDC R15, c[0x0][0x3a8] ;  /* 0x0000ea00ff0fbb82 */ /* 0x000ee60000000800 */
[----:B------:R0:W-:Y:S01]  /*2be0*/  @!P4 STG.E desc[UR10][R36.64+0x8], R43 ;  /* 0x0000082b2400c986 */ /* 0x0001e2000c10190a */
[----:B------:R-:W-:-:S04]  /*2bf0*/  ISETP.GE.OR P4, PT, R3, UR9, P2 ;  /* 0x0000000903007c0c */ /* 0x000fc80009786670 */
[----:B------:R-:W1:Y:S04]  /*2c00*/  @!P3 LDC R40, c[0x0][0x3a4] ;  /* 0x0000e900ff28bb82 */ /* 0x000e680000000800 */
[----:B------:R-:W2:Y:S04]  /*2c10*/  @!P6 LDG.E R34, desc[UR10][R36.64+0x10] ;  /* 0x0000100a2422e981 */ /* 0x000ea8000c1e1900 */
[----:B0-----:R-:W2:Y:S01]  /*2c20*/  @!P6 LDC R43, c[0x0][0x3a8] ;  /* 0x0000ea00ff2beb82 */ /* 0x001ea20000000800 */
[----:B------:R-:W4:Y:S01]  /*2c30*/  @!P4 LDG.E R38, desc[UR10][R36.64+0x14] ;  /* 0x0000140a2426c981 */ /* 0x000f22000c1e1900 */
[----:B---3--:R-:W-:Y:S01]  /*2c40*/  @!P3 FMUL R42, R42, R15 ;  /* 0x0000000f2a2ab220 */ /* 0x008fe20000400000 */
[----:B------:R-:W-:-:S05]  /*2c50*/  IADD3 R15, PT, PT, R0, 0x6, RZ ;  /* 0x00000006000f7810 */ /* 0x000fca0007ffe0ff */
[----:B------:R-:W0:Y:S01]  /*2c60*/  @!P6 LDC R44, c[0x0][0x3a4] ;  /* 0x0000e900ff2ceb82 */ /* 0x000e220000000800 */
[----:B-1----:R-:W-:Y:S01]  /*2c70*/  @!P3 FFMA R39, R13, R40, R42 ;  /* 0x000000280d27b223 */ /* 0x002fe2000000002a */
[----:B------:R-:W-:-:S06]  /*2c80*/  VIADD R13, R0, 0x7 ;  /* 0x00000007000d7836 */ /* 0x000fcc0000000000 */
[----:B------:R-:W4:Y:S01]  /*2c90*/  @!P4 LDC R45, c[0x0][0x3a8] ;  /* 0x0000ea00ff2dcb82 */ /* 0x000f220000000800 */
[----:B------:R1:W-:Y:S01]  /*2ca0*/  @!P3 STG.E desc[UR10][R36.64+0xc], R39 ;  /* 0x00000c272400b986 */ /* 0x0003e2000c10190a */
[----:B------:R-:W-:Y:S02]  /*2cb0*/  ISETP.GE.OR P3, PT, R15, UR9, P2 ;  /* 0x000000090f007c0c */ /* 0x000fe40009766670 */
[----:B------:R-:W-:-:S04]  /*2cc0*/  ISETP.GE.OR P2, PT, R13, UR9, P2 ;  /* 0x000000090d007c0c */ /* 0x000fc80009746670 */
[----:B------:R-:W3:Y:S07]  /*2cd0*/  @!P4 LDC R46, c[0x0][0x3a4] ;  /* 0x0000e900ff2ecb82 */ /* 0x000eee0000000800 */
[----:B------:R-:W3:Y:S01]  /*2ce0*/  @!P3 LDG.E R40, desc[UR10][R36.64+0x18] ;  /* 0x0000180a2428b981 */ /* 0x000ee2000c1e1900 */
[----:B------:R-:W3:Y:S03]  /*2cf0*/  @!P3 LDC R47, c[0x0][0x3a8] ;  /* 0x0000ea00ff2fbb82 */ /* 0x000ee60000000800 */
[----:B------:R-:W3:Y:S01]  /*2d00*/  @!P2 LDG.E R42, desc[UR10][R36.64+0x1c] ;  /* 0x00001c0a242aa981 */ /* 0x000ee2000c1e1900 */
[----:B-1----:R-:W-:-:S04]  /*2d10*/  VIADD R39, R41, UR9 ;  /* 0x0000000929277c36 */ /* 0x002fc80008000000 */
[----:B------:R-:W1:Y:S01]  /*2d20*/  @!P2 LDC R49, c[0x0][0x3a8] ;  /* 0x0000ea00ff31ab82 */ /* 0x000e620000000800 */
[----:B--2---:R-:W-:-:S04]  /*2d30*/  @!P6 FMUL R34, R34, R43 ;  /* 0x0000002b2222e220 */ /* 0x004fc80000400000 */
[----:B0-----:R-:W-:Y:S01]  /*2d40*/  @!P6 FFMA R43, R11, R44, R34 ;  /* 0x0000002c0b2be223 */ /* 0x001fe20000000022 */
[----:B----4-:R-:W-:Y:S01]  /*2d50*/  @!P4 FMUL R11, R38, R45 ;  /* 0x0000002d260bc220 */ /* 0x010fe20000400000 */
[----:B------:R-:W-:Y:S01]  /*2d60*/  IADD3 R34, PT, PT, R26, 0x1, RZ ;  /* 0x000000011a227810 */ /* 0x000fe20007ffe0ff */
[----:B------:R-:W0:Y:S02]  /*2d70*/  @!P3 LDC R38, c[0x0][0x3a4] ;  /* 0x0000e900ff26bb82 */ /* 0x000e240000000800 */
[----:B---3--:R-:W-:Y:S01]  /*2d80*/  @!P4 FFMA R45, R10, R46, R11 ;  /* 0x0000002e0a2dc223 */ /* 0x008fe2000000000b */
[----:B------:R2:W-:Y:S01]  /*2d90*/  @!P6 STG.E desc[UR10][R36.64+0x10], R43 ;  /* 0x0000102b2400e986 */ /* 0x0005e2000c10190a */
[----:B------:R-:W-:-:S03]  /*2da0*/  ISETP.GE.AND P6, PT, R34, UR8, PT ;  /* 0x0000000822007c0c */ /* 0x000fc6000bfc6270 */
[----:B------:R-:W-:Y:S01]  /*2db0*/  @!P4 STG.E desc[UR10][R36.64+0x14], R45 ;  /* 0x0000142d2400c986 */ /* 0x000fe2000c10190a */
[----:B------:R-:W-:Y:S01]  /*2dc0*/  ISETP.GE.OR P4, PT, R0, UR9, P6 ;  /* 0x0000000900007c0c */ /* 0x000fe2000b786670 */
[----:B------:R-:W3:-:S12]  /*2dd0*/  @!P2 LDC R44, c[0x0][0x3a4] ;  /* 0x0000e900ff2cab82 */ /* 0x000ed80000000800 */
[----:B------:R-:W4:Y:S01]  /*2de0*/  @!P4 LDC.64 R10, c[0x0][0x390] ;  /* 0x0000e400ff0acb82 */ /* 0x000f220000000a00 */
[----:B--2---:R-:W-:Y:S01]  /*2df0*/  @!P4 IADD3 R43, PT, PT, R0, R39, RZ ;  /* 0x00000027002bc210 */ /* 0x004fe20007ffe0ff */
[----:B------:R-:W-:Y:S01]  /*2e00*/  @!P3 FMUL R40, R40, R47 ;  /* 0x0000002f2828b220 */ /* 0x000fe20000400000 */
[----:B-1----:R-:W-:-:S03]  /*2e10*/  @!P2 FMUL R41, R42, R49 ;  /* 0x000000312a29a220 */ /* 0x002fc60000400000 */
[----:B0-----:R-:W-:Y:S02]  /*2e20*/  @!P3 FFMA R9, R9, R38, R40 ;  /* 0x000000260909b223 */ /* 0x001fe40000000028 */
[----:B------:R-:W0:Y:S01]  /*2e30*/  @!P4 LDC R38, c[0x0][0x3a4] ;  /* 0x0000e900ff26cb82 */ /* 0x000e220000000800 */
[----:B---3--:R-:W-:Y:S02]  /*2e40*/  @!P2 FFMA R41, R8, R44, R41 ;  /* 0x0000002c0829a223 */ /* 0x008fe40000000029 */
[----:B------:R-:W-:Y:S01]  /*2e50*/  @!P3 STG.E desc[UR10][R36.64+0x18], R9 ;  /* 0x000018092400b986 */ /* 0x000fe2000c10190a */
[----:B----4-:R-:W-:-:S03]  /*2e60*/  @!P4 IMAD.WIDE R10, R43, 0x4, R10 ;  /* 0x000000042b0ac825 */ /* 0x010fc600078e020a */
[----:B------:R1:W-:Y:S01]  /*2e70*/  @!P2 STG.E desc[UR10][R36.64+0x1c], R41 ;  /* 0x00001c292400a986 */ /* 0x0003e2000c10190a */
[----:B------:R-:W2:Y:S03]  /*2e80*/  @!P4 LDC R43, c[0x0][0x3a8] ;  /* 0x0000ea00ff2bcb82 */ /* 0x000ea60000000800 */
        /* <DEDUP_REMOVED lines=12> */
[----:B------:R-:W1:Y:S04]  /*2f50*/  @!P2 LDG.E R36, desc[UR10][R8.64+0x4] ;  /* 0x0000040a0824a981 */ /* 0x000e68000c1e1900 */
[----:B------:R-:W3:Y:S01]  /*2f60*/  @!P4 LDG.E R37, desc[UR10][R8.64+0x8] ;  /* 0x0000080a0825c981 */ /* 0x000ee2000c1e1900 */
[----:B------:R-:W3:Y:S01]  /*2f70*/  @!P4 LDC R40, c[0x0][0x3a8] ;  /* 0x0000ea00ff28cb82 */ /* 0x000ee20000000800 */
[----:B------:R-:W-:-:S07]  /*2f80*/  ISETP.GE.OR P3, PT, R34, UR8, P1 ;  /* 0x0000000822007c0c */ /* 0x000fce0008f66670 */
[----:B------:R-:W4:Y:S08]  /*2f90*/  @!P4 LDC R42, c[0x0][0x3a4] ;  /* 0x0000e900ff2acb82 */ /* 0x000f300000000800 */
[----:B0-----:R-:W0:Y:S08]  /*2fa0*/  @!P3 LDC R11, c[0x0][0x3a8] ;  /* 0x0000ea00ff0bbb82 */ /* 0x001e300000000800 */
[----:B------:R-:W0:Y:S01]  /*2fb0*/  @!P3 LDC R10, c[0x0][0x3a4] ;  /* 0x0000e900ff0abb82 */ /* 0x000e220000000800 */
[----:B-1----:R-:W-:Y:S01]  /*2fc0*/  @!P2 FMUL R7, R36, R41 ;  /* 0x000000292407a220 */ /* 0x002fe20000400000 */
[----:B---3--:R-:W-:-:S03]  /*2fd0*/  @!P4 FMUL R37, R37, R40 ;  /* 0x000000282525c220 */ /* 0x008fc60000400000 */
[----:B--2---:R-:W-:Y:S01]  /*2fe0*/  @!P2 FFMA R7, R6, R38, R7 ;  /* 0x000000260607a223 */ /* 0x004fe20000000007 */
[----:B----4-:R-:W-:-:S04]  /*2ff0*/  @!P4 FFMA R37, R4, R42, R37 ;  /* 0x0000002a0425c223 */ /* 0x010fc80000000025 */
[----:B------:R-:W-:Y:S01]  /*3000*/  @!P2 STG.E desc[UR10][R8.64+0x4], R7 ;  /* 0x000004070800a986 */ /* 0x000fe2000c10190a */
[----:B------:R-:W-:-:S03]  /*3010*/  ISETP.GE.AND P2, PT, R17, UR9, PT ;  /* 0x0000000911007c0c */ /* 0x000fc6000bf46270 */
[----:B------:R-:W-:Y:S01]  /*3020*/  @!P4 STG.E desc[UR10][R8.64+0x8], R37 ;  /* 0x000008250800c986 */ /* 0x000fe2000c10190a */
[----:B------:R-:W-:-:S03]  /*3030*/  ISETP.GE.OR P4, PT, R34, UR8, P2 ;  /* 0x0000000822007c0c */ /* 0x000fc60009786670 */
[----:B------:R-:W0:Y:S10]  /*3040*/  @!P3 LDG.E R4, desc[UR10][R8.64+0xc] ;  /* 0x00000c0a0804b981 */ /* 0x000e34000c1e1900 */
[----:B------:R-:W2:Y:S01]  /*3050*/  @!P4 LDG.E R6, desc[UR10][R8.64+0x10] ;  /* 0x0000100a0806c981 */ /* 0x000ea2000c1e1900 */
[----:B------:R-:W2:Y:S08]  /*3060*/  @!P4 LDC R17, c[0x0][0x3a8] ;  /* 0x0000ea00ff11cb82 */ /* 0x000eb00000000800 */
[----:B------:R-:W1:Y:S01]  /*3070*/  @!P4 LDC R36, c[0x0][0x3a4] ;  /* 0x0000e900ff24cb82 */ /* 0x000e620000000800 */
[----:B0-----:R-:W-:-:S04]  /*3080*/  @!P3 FMUL R11, R4, R11 ;  /* 0x0000000b040bb220 */ /* 0x001fc80000400000 */
[----:B------:R-:W-:-:S05]  /*3090*/  @!P3 FFMA R11, R2, R10, R11 ;  /* 0x0000000a020bb223 */ /* 0x000fca000000000b */
[----:B------:R-:W-:Y:S01]  /*30a0*/  @!P3 STG.E desc[UR10][R8.64+0xc], R11 ;  /* 0x00000c0b0800b986 */ /* 0x000fe2000c10190a */
[----:B--2---:R-:W-:Y:S01]  /*30b0*/  @!P4 FMUL R6, R6, R17 ;  /* 0x000000110606c220 */ /* 0x004fe20000400000 */
[----:B------:R-:W-:-:S03]  /*30c0*/  ISETP.GE.AND P3, PT, R3, UR9, PT ;  /* 0x0000000903007c0c */ /* 0x000fc6000bf66270 */
        /* <DEDUP_REMOVED lines=13> */
[----:B------:R-:W1:Y:S01]  /*31a0*/  @!P6 LDG.E R4, desc[UR10][R8.64+0x1c] ;  /* 0x00001c0a0804e981 */ /* 0x000e62000c1e1900 */
[----:B------:R-:W-:Y:S01]  /*31b0*/  VIADD R34, R26, 0x2 ;  /* 0x000000021a227836 */ /* 0x000fe20000000000 */
[----:B------:R-:W-:-:S03]  /*31c0*/  IADD3 R39, PT, PT, R39, UR9, RZ ;  /* 0x0000000927277c10 */ /* 0x000fc6000fffe0ff */
[----:B------:R-:W0:Y:S08]  /*31d0*/  @!P4 LDC R6, c[0x0][0x3a4] ;  /* 0x0000e900ff06cb82 */ /* 0x000e300000000800 */
[----:B------:R-:W1:Y:S08]  /*31e0*/  @!P6 LDC R7, c[0x0][0x3a8] ;  /* 0x0000ea00ff07eb82 */ /* 0x000e700000000800 */
[----:B------:R-:W3:Y:S01]  /*31f0*/  @!P6 LDC R10, c[0x0][0x3a4] ;  /* 0x0000e900ff0aeb82 */ /* 0x000ee20000000800 */
[----:B--2---:R-:W-:-:S04]  /*3200*/  @!P4 FMUL R2, R2, R5 ;  /* 0x000000050202c220 */ /* 0x004fc80000400000 */
[----:B0-----:R-:W-:Y:S01]  /*3210*/  @!P4 FFMA R71, R71, R6, R2 ;  /* 0x000000064747c223 */ /* 0x001fe20000000002 */
[----:B-1----:R-:W-:-:S04]  /*3220*/  @!P6 FMUL R3, R4, R7 ;  /* 0x000000070403e220 */ /* 0x002fc80000400000 */
[----:B---3--:R-:W-:Y:S01]  /*3230*/  @!P6 FFMA R3, R72, R10, R3 ;  /* 0x0000000a4803e223 */ /* 0x008fe20000000003 */
[----:B------:R-:W-:Y:S01]  /*3240*/  @!P4 STG.E desc[UR10][R8.64+0x18], R71 ;  /* 0x000018470800c986 */ /* 0x000fe2000c10190a */
[----:B------:R-:W-:-:S03]  /*3250*/  ISETP.GE.AND P4, PT, R34, UR8, PT ;  /* 0x0000000822007c0c */ /* 0x000fc6000bf86270 */
[----:B------:R0:W-:Y:S01]  /*3260*/  @!P6 STG.E desc[UR10][R8.64+0x1c], R3 ;  /* 0x00001c030800e986 */ /* 0x0001e2000c10190a */
        /* <DEDUP_REMOVED lines=10> */
[----:B0-----:R-:W-:-:S04]  /*3310*/  IADD3 R3, P6, PT, R0, R39, RZ ;  /* 0x0000002700037210 */ /* 0x001fc80007fde0ff */
[----:B------:R-:W-:Y:S02]  /*3320*/  LEA.HI.X.SX32 R6, R39, R28, 0x1, P6 ;  /* 0x0000001c27067211 */ /* 0x000fe400030f0eff */
[----:B------:R-:W-:-:S04]  /*3330*/  LEA R2, P6, R3, UR4, 0x2 ;  /* 0x0000000403027c11 */ /* 0x000fc8000f8c10ff */
[----:B------:R-:W-:Y:S02]  /*3340*/  LEA.HI.X R3, R3, UR5, R6, 0x2, P6 ;  /* 0x0000000503037c11 */ /* 0x000fe4000b0f1406 */
[----:B------:R-:W-:-:S13]  /*3350*/  ISETP.GE.OR P6, PT, R30, UR9, P4 ;  /* 0x000000091e007c0c */ /* 0x000fda000a7c6670 */
[----:B------:R-:W2:Y:S01]  /*3360*/  @!P6 LDG.E R6, desc[UR10][R2.64+0x4] ;  /* 0x0000040a0206e981 */ /* 0x000ea2000c1e1900 */
[----:B------:R-:W2:Y:S08]  /*3370*/  @!P6 LDC R7, c[0x0][0x3a8] ;  /* 0x0000ea00ff07eb82 */ /* 0x000eb00000000800 */
[----:B------:R-:W0:Y:S01]  /*3380*/  @!P6 LDC R8, c[0x0][0x3a4] ;  /* 0x0000e900ff08eb82 */ /* 0x000e220000000800 */
[----:B--2---:R-:W-:-:S04]  /*3390*/  @!P6 FMUL R6, R6, R7 ;  /* 0x000000070606e220 */ /* 0x004fc80000400000 */
[----:B0-----:R-:W-:-:S05]  /*33a0*/  @!P6 FFMA R75, R75, R8, R6 ;  /* 0x000000084b4be223 */ /* 0x001fca0000000006 */
[----:B------:R-:W-:Y:S01]  /*33b0*/  @!P6 STG.E desc[UR10][R2.64+0x4], R75 ;  /* 0x0000044b0200e986 */ /* 0x000fe2000c10190a */
[----:B------:R-:W-:Y:S02]  /*33c0*/  ISETP.GE.OR P6, PT, R32, UR9, P4 ;  /* 0x0000000920007c0c */ /* 0x000fe4000a7c6670 */
[----:B------:R-:W-:-:S11]  /*33d0*/  ISETP.GE.OR P4, PT, R19, UR9, P4 ;  /* 0x0000000913007c0c */ /* 0x000fd6000a786670 */
[----:B-1----:R-:W2:Y:S01]  /*33e0*/  @!P6 LDG.E R4, desc[UR10][R2.64+0x8] ;  /* 0x0000080a0204e981 */ /* 0x002ea2000c1e1900 */
[----:B------:R-:W2:Y:S03]  /*33f0*/  @!P6 LDC R7, c[0x0][0x3a8] ;  /* 0x0000ea00ff07eb82 */ /* 0x000ea60000000800 */
        /* <DEDUP_REMOVED lines=23> */
[----:B------:R-:W-:-:S03]  /*3570*/  ISETP.GE.AND P6, PT, R15, UR9, PT ;  /* 0x000000090f007c0c */ /* 0x000fc6000bfc6270 */
[----:B------:R-:W-:Y:S01]  /*3580*/  @!P4 STG.E desc[UR10][R2.64+0x14], R83 ;  /* 0x000014530200c986 */ /* 0x000fe2000c10190a */
[----:B------:R-:W-:Y:S02]  /*3590*/  ISETP.GE.OR P4, PT, R34, UR8, P6 ;  /* 0x0000000822007c0c */ /* 0x000fe4000b786670 */
[----:B------:R-:W-:Y:S02]  /*35a0*/  IADD3 R43, PT, PT, R39, UR9, RZ ;  /* 0x00000009272b7c10 */ /* 0x000fe4000fffe0ff */
[----:B------:R-:W-:-:S09]  /*35b0*/  P2R R32, PR, RZ, 0x40 ;  /* 0x00000040ff207803 */ /* 0x000fd20000000000 */
[----:B------:R-:W2:Y:S01]  /*35c0*/  @!P4 LDG.E R4, desc[UR10][R2.64+0x18] ;  /* 0x0000180a0204c981 */ /* 0x000ea2000c1e1900 */
[----:B------:R-:W2:Y:S01]  /*35d0*/  @!P4 LDC R5, c[0x0][0x3a8] ;  /* 0x0000ea00ff05cb82 */ /* 0x000ea20000000800 */
[----:B------:R-:W-:-:S05]  /*35e0*/  VIADD R39, R43, UR9 ;  /* 0x000000092b277c36 */ /* 0x000fca0008000000 */
[----:B------:R-:W-:Y:S02]  /*35f0*/  IADD3 R19, PT, PT, R39, UR9, RZ ;  /* 0x0000000927137c10 */ /* 0x000fe4000fffe0ff */
[----:B------:R-:W0:Y:S03]  /*3600*/  @!P4 LDC R6, c[0x0][0x3a4] ;  /* 0x0000e900ff06cb82 */ /* 0x000e260000000800 */
[----:B------:R-:W-:-:S05]  /*3610*/  VIADD R17, R19, UR9 ;  /* 0x0000000913117c36 */ /* 0x000fca0008000000 */
[----:B------:R-:W-:Y:S01]  /*3620*/  IADD3 R15, PT, PT, R17, UR9, RZ ;  /* 0x00000009110f7c10 */ /* 0x000fe2000fffe0ff */
[----:B--2---:R-:W-:-:S04]  /*3630*/  @!P4 FMUL R4, R4, R5 ;  /* 0x000000050404c220 */ /* 0x004fc80000400000 */
[----:B0-----:R-:W-:-:S05]  /*3640*/  @!P4 FFMA R85, R85, R6, R4 ;  /* 0x000000065555c223 */ /* 0x001fca0000000004 */
[----:B------:R-:W-:Y:S01]  /*3650*/  @!P4 STG.E desc[UR10][R2.64+0x18], R85 ;  /* 0x000018550200c986 */ /* 0x000fe2000c10190a */
        /* <DEDUP_REMOVED lines=26> */
[----:B------:R-:W-:-:S03]  /*3800*/  VIADD R28, R26, 0x3 ;  /* 0x000000031a1c7836 */ /* 0x000fc60000000000 */
[----:B0-----:R-:W-:-:S05]  /*3810*/  @!P6 FFMA R13, R74, R30, R13 ;  /* 0x0000001e4a0de223 */ /* 0x001fca000000000d */
[----:B------:R0:W-:Y:S01]  /*3820*/  @!P6 STG.E desc[UR10][R2.64+0x1c], R13 ;  /* 0x00001c0d0200e986 */ /* 0x0001e2000c10190a */
[----:B------:R-:W-:-:S04]  /*3830*/  ISETP.GE.AND P6, PT, R0, UR9, PT ;  /* 0x0000000900007c0c */ /* 0x000fc8000bfc6270 */
[----:B------:R-:W-:Y:S02]  /*3840*/  P2R R34, PR, RZ, 0x40 ;  /* 0x00000040ff227803 */ /* 0x000fe40000000000 */
        /* <DEDUP_REMOVED lines=11> */
[----:B0-----:R-:W2:Y:S01]  /*3900*/  @!P6 LDG.E R2, desc[UR10][R36.64+0x4] ;  /* 0x0000040a2402e981 */ /* 0x001ea2000c1e1900 */
        /* <DEDUP_REMOVED lines=13> */
[----:B------:R-:W0:Y:S01]  /*39e0*/  @!P6 LDG.E R2, desc[UR10][R36.64+0xc] ;  /* 0x00000c0a2402e981 */ /* 0x000e22000c1e1900 */
[----:B-1----:R-:W0:Y:S08]  /*39f0*/  @!P6 LDC R41, c[0x0][0x3a8] ;  /* 0x0000ea00ff29eb82 */ /* 0x002e300000000800 */
[----:B------:R-:W1:Y:S01]  /*3a00*/  @!P6 LDC R30, c[0x0][0x3a4] ;  /* 0x0000e900ff1eeb82 */ /* 0x000e620000000800 */
[----:B0-----:R-:W-:-:S04]  /*3a10*/  @!P6 FMUL R3, R2, R41 ;  /* 0x000000290203e220 */ /* 0x001fc80000400000 */
[----:B-1----:R-:W-:-:S05]  /*3a20*/  @!P6 FFMA R3, R82, R30, R3 ;  /* 0x0000001e5203e223 */ /* 0x002fca0000000003 */
        /* <DEDUP_REMOVED lines=151> */
[----:B-1----:R-:W-:-:S04]  /*43a0*/  @!P6 FMUL R3, R2, R11 ;  /* 0x0000000b0203e220 */ /* 0x002fc80000400000 */
[----:B0-----:R-:W-:Y:S01]  /*43b0*/  @!P6 FFMA R11, R102, R10, R3 ;  /* 0x0000000a660be223 */ /* 0x001fe20000000003 */
        /* <DEDUP_REMOVED lines=9> */
[----:B------:R-:W2:Y:S02]  /*4450*/  @!P6 LDG.E R13, desc[UR10][R2.64] ;  /* 0x0000000a020de981 */ /* 0x000ea4000c1e1900 */
[----:B--2---:R-:W-:-:S04]  /*4460*/  @!P6 FMUL R28, R13, R28 ;  /* 0x0000001c0d1ce220 */ /* 0x004fc80000400000 */
[----:B-1----:R-:W-:-:S05]  /*4470*/  @!P6 FFMA R21, R21, R17, R28 ;  /* 0x000000111515e223 */ /* 0x002fca000000001c */
        /* <DEDUP_REMOVED lines=47> */
[----:B------:R-:W-:-:S07]  /*4770*/  VIADD R26, R26, 0x7 ;  /* 0x000000071a1a7836 */ /* 0x000fce0000000000 */
        /* <DEDUP_REMOVED lines=22> */
[----:B------:R-:W0:Y:S01]  /*48e0*/  @!P3 LDC R19, c[0x0][0x3a4] ;  /* 0x0000e900ff13bb82 */ /* 0x000e220000000800 */
[----:B--2---:R-:W-:-:S04]  /*48f0*/  @!P6 FMUL R11, R0, R11 ;  /* 0x0000000b000be220 */ /* 0x004fc80000400000 */
[----:B---3--:R-:W-:-:S03]  /*4900*/  @!P6 FFMA R11, R14, R8, R11 ;  /* 0x000000080e0be223 */ /* 0x008fc6000000000b */
[----:B------:R-:W2:Y:S02]  /*4910*/  @!P1 LDC R14, c[0x0][0x3a4] ;  /* 0x0000e900ff0e9b82 */ /* 0x000ea40000000800 */
[----:B------:R3:W-:Y:S01]  /*4920*/  @!P6 STG.E desc[UR10][R2.64], R11 ;  /* 0x0000000b0200e986 */ /* 0x0007e2000c10190a */
[----:B------:R-:W-:-:S03]  /*4930*/  ISETP.NE.AND P6, PT, R32, RZ, PT ;  /* 0x000000ff2000720c */ /* 0x000fc60003fc5270 */
[----:B------:R-:W4:Y:S04]  /*4940*/  @!P5 LDG.E R0, desc[UR10][R4.64+0x4] ;  /* 0x0000040a0400d981 */ /* 0x000f28000c1e1900 */
[----:B------:R0:W5:Y:S04]  /*4950*/  @!P0 LDG.E R6, desc[UR10][R4.64+0x8] ;  /* 0x0000080a04068981 */ /* 0x000168000c1e1900 */
[----:B------:R0:W5:Y:S01]  /*4960*/  @!P1 LDG.E R8, desc[UR10][R4.64+0xc] ;  /* 0x00000c0a04089981 */ /* 0x000162000c1e1900 */
[----:B---3--:R-:W4:Y:S03]  /*4970*/  @!P5 LDC R3, c[0x0][0x3a8] ;  /* 0x0000ea00ff03db82 */ /* 0x008f260000000800 */
[----:B------:R3:W5:Y:S04]  /*4980*/  @!P2 LDG.E R10, desc[UR10][R4.64+0x10] ;  /* 0x0000100a040aa981 */ /* 0x000768000c1e1900 */
[----:B------:R3:W5:Y:S01]  /*4990*/  @!P3 LDG.E R12, desc[UR10][R4.64+0x14] ;  /* 0x0000140a040cb981 */ /* 0x000762000c1e1900 */
[----:B------:R-:W0:Y:S01]  /*49a0*/  @!P5 LDC R2, c[0x0][0x3a4] ;  /* 0x0000e900ff02db82 */ /* 0x000e220000000800 */
[C---:B------:R-:W-:Y:S01]  /*49b0*/  ISETP.GE.OR P6, PT, R26.reuse, UR8, P6 ;  /* 0x000000081a007c0c */ /* 0x040fe2000b7c6670 */
[----:B------:R-:W-:Y:S01]  /*49c0*/  BSSY.RECONVERGENT B0, `(.L_x_741) ;  /* 0x000000b000007945 */ /* 0x000fe20003800200 */
[----:B------:R-:W-:-:S05]  /*49d0*/  ISETP.GE.OR P4, PT, R26, UR8, P4 ;  /* 0x000000081a007c0c */ /* 0x000fca000a786670 */
[----:B------:R-:W0:Y:S01]  /*49e0*/  @!P2 LDC R11, c[0x0][0x3a8] ;  /* 0x0000ea00ff0bab82 */ /* 0x000e220000000800 */
[----:B----4-:R-:W-:-:S05]  /*49f0*/  @!P5 FMUL R3, R0, R3 ;  /* 0x000000030003d220 */ /* 0x010fca0000400000 */
[----:B0123--:R-:W-:Y:S05]  /*4a00*/  @P6 BRA `(.L_x_742) ;  /* 0x0000000000186947 */ /* 0x00ffea0003800000 */
[----:B------:R-:W2:Y:S01]  /*4a10*/  LDG.E R0, desc[UR10][R4.64+0x18] ;  /* 0x0000180a04007981 */ /* 0x000ea2000c1e1900 */
[----:B------:R-:W2:Y:S01]  /*4a20*/  LDCU UR4, c[0x0][0x3a8] ;  /* 0x00007500ff0477ac */ /* 0x000ea20008000800 */
[----:B------:R-:W0:Y:S01]  /*4a30*/  LDCU UR5, c[0x0][0x3a4] ;  /* 0x00007480ff0577ac */ /* 0x000e220008000800 */
[----:B--2---:R-:W-:-:S04]  /*4a40*/  FMUL R0, R0, UR4 ;  /* 0x0000000400007c20 */ /* 0x004fc80008400000 */
[----:B0-----:R-:W-:-:S05]  /*4a50*/  FFMA R53, R53, UR5, R0 ;  /* 0x0000000535357c23 */ /* 0x001fca0008000000 */
[----:B------:R0:W-:Y:S02]  /*4a60*/  STG.E desc[UR10][R4.64+0x18], R53 ;  /* 0x0000183504007986 */ /* 0x0001e4000c10190a */
.L_x_742:
[----:B------:R-:W-:Y:S05]  /*4a70*/  BSYNC.RECONVERGENT B0 ;  /* 0x0000000000007941 */ /* 0x000fea0003800200 */
.L_x_741:
        /* <DEDUP_REMOVED lines=22> */
.L_x_743:
        /* <DEDUP_REMOVED lines=10> */
.L_x_876:


//--------------------- .text._Z17sgemm_warp_tilingILi128ELi128ELi16ELi64ELi32ELi16ELi4EEvPKfS1_Pfiiiff --------------------------
	.section	.text._Z17sgemm_warp_tilingILi128ELi128ELi16ELi64ELi32ELi16ELi4EEvPKfS1_Pfiiiff,"ax",@progbits
	.align	128
        .global         _Z17sgemm_warp_tilingILi128ELi128ELi16ELi64ELi32ELi16ELi4EEvPKfS1_Pfiiiff
        .type           _Z17sgemm_warp_tilingILi128ELi128ELi16ELi64ELi32ELi16ELi4EEvPKfS1_Pfiiiff,@function
        .size           _Z17sgemm_warp_tilingILi128ELi128ELi16ELi64ELi32ELi16ELi4EEvPKfS1_Pfiiiff,(.L_x_877 - _Z17sgemm_warp_tilingILi128ELi128ELi16ELi64ELi32ELi16ELi4EEvPKfS1_Pfiiiff)
        .other          _Z17sgemm_warp_tilingILi128ELi128ELi16ELi64ELi32ELi16ELi4EEvPKfS1_Pfiiiff,@"STO_CUDA_ENTRY STV_DEFAULT"
_Z17sgemm_warp_tilingILi128ELi128ELi16ELi64ELi32ELi16ELi4EEvPKfS1_Pfiiiff:
.text._Z17sgemm_warp_tilingILi128ELi128ELi16ELi64ELi32ELi16ELi4EEvPKfS1_Pfiiiff:
        /* <DEDUP_REMOVED lines=9> */
[----:B------:R-:W-:Y:S01]  /*0090*/  IMAD.MOV.U32 R107, RZ, RZ, RZ ;  /* 0x000000ffff6b7224 */ /* 0x000fe200078e00ff */
[----:B------:R-:W-:Y:S01]  /*00a0*/  CS2R R98, SRZ ;  /* 0x0000000000627805 */ /* 0x000fe2000001ff00 */
[----:B------:R-:W3:Y:S01]  /*00b0*/  LDC R113, c[0x0][0x364] ;  /* 0x0000d900ff717b82 */ /* 0x000ee20000000800 */
[----:B------:R-:W-:Y:S01]  /*00c0*/  IMAD.MOV.U32 R105, RZ, RZ, RZ ;  /* 0x000000ffff697224 */ /* 0x000fe200078e00ff */
[----:B------:R-:W-:-:S02]  /*00d0*/  CS2R R96, SRZ ;  /* 0x0000000000607805 */ /* 0x000fc4000001ff00 */
        /* <DEDUP_REMOVED lines=16> */
[----:B------:R-:W-:Y:S02]  /*01e0*/  CS2R R4, SRZ ;  /* 0x0000000000047805 */ /* 0x000fe4000001ff00 */
[----:B------:R-:W-:Y:S02]  /*01f0*/  CS2R R6, SRZ ;  /* 0x0000000000067805 */ /* 0x000fe4000001ff00 */
[----:B------:R-:W-:Y:S02]  /*0200*/  CS2R R8, SRZ ;  /* 0x0000000000087805 */ /* 0x000fe4000001ff00 */
[----:B------:R-:W-:Y:S02]  /*0210*/  CS2R R10, SRZ ;  /* 0x00000000000a7805 */ /* 0x000fe4000001ff00 */
[----:B------:R-:W-:-:S02]  /*0220*/  CS2R R12, SRZ ;  /* 0x00000000000c7805 */ /* 0x000fc4000001ff00 */
[----:B------:R-:W-:Y:S02]  /*0230*/  CS2R R14, SRZ ;  /* 0x00000000000e7805 */ /* 0x000fe4000001ff00 */
[----:B------:R-:W-:Y:S01]  /*0240*/  CS2R R16, SRZ ;  /* 0x0000000000107805 */ /* 0x000fe2000001ff00 */
[----:B0-----:R-:W-:Y:S01]  /*0250*/  IMAD R108, R3, UR4, R108 ;  /* 0x00000004036c7c24 */ /* 0x001fe2000f8e026c */
[----:B------:R-:W-:Y:S02]  /*0260*/  CS2R R2, SRZ ;  /* 0x0000000000027805 */ /* 0x000fe4000001ff00 */
[----:B------:R-:W-:Y:S02]  /*0270*/  CS2R R18, SRZ ;  /* 0x0000000000127805 */ /* 0x000fe4000001ff00 */
[----:B------:R-:W-:Y:S02]  /*0280*/  CS2R R20, SRZ ;  /* 0x0000000000147805 */ /* 0x000fe4000001ff00 */
[----:B------:R-:W-:-:S02]  /*0290*/  CS2R R22, SRZ ;  /* 0x0000000000167805 */ /* 0x000fc4000001ff00 */
[--C-:B------:R-:W-:Y:S01]  /*02a0*/  SHF.R.U32.HI R104, RZ, 0x3, R108.reuse ;  /* 0x00000003ff687819 */ /* 0x100fe2000001166c */
[----:B------:R-:W-:Y:S01]  /*02b0*/  IMAD.MOV.U32 R25, RZ, RZ, RZ ;  /* 0x000000ffff197224 */ /* 0x000fe200078e00ff */
[--C-:B------:R-:W-:Y:S01]  /*02c0*/  SHF.R.U32.HI R106, RZ, 0x5, R108.reuse ;  /* 0x00000005ff6a7819 */ /* 0x100fe2000001166c */
[----:B------:R-:W-:Y:S01]  /*02d0*/  IMAD.MOV.U32 R29, RZ, RZ, RZ ;  /* 0x000000ffff1d7224 */ /* 0x000fe200078e00ff */
[----:B------:R-:W-:Y:S01]  /*02e0*/  MOV R27, RZ ;  /* 0x000000ff001b7202 */ /* 0x000fe20000000f00 */
[----:B------:R-:W-:Y:S01]  /*02f0*/  IMAD.MOV.U32 R31, RZ, RZ, RZ ;  /* 0x000000ffff1f7224 */ /* 0x000fe200078e00ff */
[----:B------:R-:W-:Y:S01]  /*0300*/  SHF.R.U32.HI R111, RZ, 0x7, R108 ;  /* 0x00000007ff6f7819 */ /* 0x000fe2000001166c */
[----:B------:R-:W-:Y:S01]  /*0310*/  IMAD.MOV.U32 R55, RZ, RZ, RZ ;  /* 0x000000ffff377224 */ /* 0x000fe200078e00ff */
[----:B------:R-:W-:Y:S01]  /*0320*/  LOP3.LUT R102, R108, 0x7, RZ, 0xc0, !PT ;  /* 0x000000076c667812 */ /* 0x000fe200078ec0ff */
[----:B---3--:R-:W-:Y:S01]  /*0330*/  IMAD R113, R113, UR4, RZ ;  /* 0x0000000471717c24 */ /* 0x008fe2000f8e02ff */
[----:B------:R-:W-:Y:S01]  /*0340*/  LOP3.LUT R104, R104, 0x3, RZ, 0xc0, !PT ;  /* 0x0000000368687812 */ /* 0x000fe200078ec0ff */
[----:B------:R-:W0:Y:S01]  /*0350*/  LDCU.64 UR12, c[0x0][0x358] ;  /* 0x00006b00ff0c77ac */ /* 0x000e220008000a00 */
[----:B------:R-:W-:Y:S01]  /*0360*/  LOP3.LUT R109, R106, 0x3, RZ, 0xc0, !PT ;  /* 0x000000036a6d7812 */ /* 0x000fe200078ec0ff */
[----:B--2---:R-:W-:-:S02]  /*0370*/  USHF.L.U32 UR5, UR5, 0x7, URZ ;  /* 0x0000000705057899 */ /* 0x004fc400080006ff */
[----:B----4-:R-:W-:Y:S01]  /*0380*/  USHF.L.U32 UR6, UR6, 0x7, URZ ;  /* 0x0000000706067899 */ /* 0x010fe200080006ff */
[----:B------:R-:W-:Y:S11]  /*0390*/  BRA.U !UP0, `(.L_x_744) ;  /* 0x0000001908147547 */ /* 0x000ff6000b800000 */
[----:B------:R-:W1:Y:S01]  /*03a0*/  I2F.U32.RP R26, R113 ;  /* 0x00000071001a7306 */ /* 0x000e620000209000 */
[----:B------:R-:W-:Y:S01]  /*03b0*/  IMAD.IADD R24, R108, 0x1, R113 ;  /* 0x000000016c187824 */ /* 0x000fe200078e0271 */
[----:B------:R-:W-:Y:S01]  /*03c0*/  IADD3 R37, PT, PT, RZ, -R113, RZ ;  /* 0x80000071ff257210 */ /* 0x000fe20007ffe0ff */
[----:B------:R-:W2:Y:S01]  /*03d0*/  S2UR UR7, SR_CgaCtaId ;  /* 0x00000000000779c3 */ /* 0x000ea20000008800 */
[----:B------:R-:W-:Y:S01]  /*03e0*/  UMOV UR4, 0x400 ;  /* 0x0000040000047882 */ /* 0x000fe20000000000 */
[C---:B------:R-:W-:Y:S01]  /*03f0*/  IMAD.SHL.U32 R36, R24.reuse, 0x800, RZ ;  /* 0x0000080018247824 */ /* 0x040fe200078e00ff */
[----:B------:R-:W-:Y:S01]  /*0400*/  ISETP.GE.U32.AND P0, PT, R24, 0x200, PT ;  /* 0x000002001800780c */ /* 0x000fe20003f06070 */
[----:B------:R-:W-:Y:S01]  /*0410*/  IMAD.SHL.U32 R28, R108, 0x800, RZ ;  /* 0x000008006c1c7824 */ /* 0x000fe200078e00ff */
[----:B------:R-:W-:Y:S01]  /*0420*/  VIMNMX.U32 R35, PT, PT, R24, 0x200, !PT ;  /* 0x0000020018237848 */ /* 0x000fe20007fe0000 */
[----:B------:R-:W-:Y:S01]  /*0430*/  IMAD R64, R111, 0x4, R104 ;  /* 0x000000046f407824 */ /* 0x000fe200078e0268 */
[----:B------:R-:W-:Y:S01]  /*0440*/  SEL R63, RZ, 0x1, P0 ;  /* 0x00000001ff3f7807 */ /* 0x000fe20000000000 */
[----:B------:R-:W-:Y:S01]  /*0450*/  IMAD.MOV.U32 R65, RZ, RZ, RZ ;  /* 0x000000ffff417224 */ /* 0x000fe200078e00ff */
[----:B------:R-:W-:Y:S01]  /*0460*/  LOP3.LUT R36, R36, 0x1800, RZ, 0xc0, !PT ;  /* 0x0000180024247812 */ /* 0x000fe200078ec0ff */
[----:B------:R-:W-:Y:S01]  /*0470*/  IMAD.SHL.U32 R64, R64, 0x10, RZ ;  /* 0x0000001040407824 */ /* 0x000fe200078e00ff */
[C---:B------:R-:W-:Y:S01]  /*0480*/  IADD3 R54, PT, PT, R113.reuse, R24, RZ ;  /* 0x0000001871367210 */ /* 0x040fe20007ffe0ff */
[----:B-1----:R-:W1:Y:S01]  /*0490*/  MUFU.RCP R26, R26 ;  /* 0x0000001a001a7308 */ /* 0x002e620000001000 */
[----:B------:R-:W-:-:S02]  /*04a0*/  ISETP.NE.U32.AND P2, PT, R113, RZ, PT ;  /* 0x000000ff7100720c */ /* 0x000fc40003f45070 */
[----:B------:R-:W-:Y:S02]  /*04b0*/  LOP3.LUT R28, R28, 0x1800, RZ, 0xc0, !PT ;  /* 0x000018001c1c7812 */ /* 0x000fe400078ec0ff */
[----:B------:R-:W-:Y:S02]  /*04c0*/  SHF.L.U32 R30, R24, 0x2, RZ ;  /* 0x00000002181e7819 */ /* 0x000fe400000006ff */
[----:B------:R-:W-:Y:S02]  /*04d0*/  SHF.R.U32.HI R59, RZ, 0x5, R24 ;  /* 0x00000005ff3b7819 */ /* 0x000fe40000011618 */
[----:B------:R-:W-:Y:S02]  /*04e0*/  SHF.R.U32.HI R60, RZ, 0x5, R54 ;  /* 0x00000005ff3c7819 */ /* 0x000fe40000011636 */
[----:B------:R-:W-:Y:S01]  /*04f0*/  LOP3.LUT R57, R54, 0xfffffffc, RZ, 0xc0, !PT ;  /* 0xfffffffc36397812 */ /* 0x000fe200078ec0ff */
[----:B--2---:R-:W-:Y:S01]  /*0500*/  ULEA UR9, UR7, UR4, 0x18 ;  /* 0x0000000407097291 */ /* 0x004fe2000f8ec0ff */
[----:B------:R-:W-:Y:S01]  /*0510*/  LOP3.LUT R30, R30, 0xc, RZ, 0xc0, !PT ;  /* 0x0000000c1e1e7812 */ /* 0x000fe200078ec0ff */
[----:B------:R-:W-:Y:S01]  /*0520*/  UIADD3 UR4, UPT, UPT, UR4, 0x2000, URZ ;  /* 0x0000200004047890 */ /* 0x000fe2000fffe0ff */
[----:B------:R-:W-:Y:S01]  /*0530*/  LEA R66, R109, R102, 0x3 ;  /* 0x000000666d427211 */ /* 0x000fe200078e18ff */
[----:B-1----:R-:W-:Y:S01]  /*0540*/  VIADD R32, R26, 0xffffffe ;  /* 0x0ffffffe1a207836 */ /* 0x002fe20000000000 */
[----:B------:R-:W-:Y:S01]  /*0550*/  IADD3 R26, PT, PT, R35, -R24, -R63 ;  /* 0x80000018231a7210 */ /* 0x000fe20007ffe83f */
[----:B------:R-:W-:Y:S01]  /*0560*/  ULEA UR4, UR7, UR4, 0x18 ;  /* 0x0000000407047291 */ /* 0x000fe2000f8ec0ff */
[----:B------:R-:W-:Y:S01]  /*0570*/  LOP3.LUT R35, R108, 0xfffffffc, RZ, 0xc0, !PT ;  /* 0xfffffffc6c237812 */ /* 0x000fe200078ec0ff */
[----:B------:R1:W2:Y:S01]  /*0580*/  F2I.FTZ.U32.TRUNC.NTZ R33, R32 ;  /* 0x0000002000217305 */ /* 0x0002a2000021f000 */
[----:B------:R-:W-:Y:S01]  /*0590*/  MOV R100, RZ ;  /* 0x000000ff00647202 */ /* 0x000fe20000000f00 */
[----:B------:R-:W-:Y:S01]  /*05a0*/  IMAD.SHL.U32 R66, R66, 0x4, RZ ;  /* 0x0000000442427824 */ /* 0x000fe200078e00ff */
[----:B------:R-:W-:-:S02]  /*05b0*/  IADD3 R28, PT, PT, R35, UR9, R28 ;  /* 0x00000009231c7c10 */ /* 0x000fc4000fffe01c */
[----:B------:R-:W-:Y:S02]  /*05c0*/  LEA.HI R35, R54, UR5, RZ, 0x1e ;  /* 0x0000000536237c11 */ /* 0x000fe4000f8ff0ff */
[----:B------:R-:W-:Y:S01]  /*05d0*/  LEA R58, R106, UR4, 0x9 ;  /* 0x000000046a3a7c11 */ /* 0x000fe2000f8e48ff */
[----:B-1----:R-:W-:Y:S01]  /*05e0*/  IMAD.MOV.U32 R32, RZ, RZ, RZ ;  /* 0x000000ffff207224 */ /* 0x002fe200078e00ff */
[----:B------:R-:W-:Y:S02]  /*05f0*/  LEA R61, R59, UR4, 0x9 ;  /* 0x000000043b3d7c11 */ /* 0x000fe4000f8e48ff */
[----:B------:R-:W-:Y:S01]  /*0600*/  LEA R62, R60, UR4, 0x9 ;  /* 0x000000043c3e7c11 */ /* 0x000fe2000f8e48ff */
[----:B------:R-:W-:Y:S01]  /*0610*/  UIADD3 UR4, UPT, UPT, UR8, -0x1, URZ ;  /* 0xffffffff08047890 */ /* 0x000fe2000fffe0ff */
[----:B------:R-:W-:Y:S01]  /*0620*/  IADD3 R67, PT, PT, R113, R54, RZ ;  /* 0x0000003671437210 */ /* 0x000fe20007ffe0ff */
[----:B--2---:R-:W-:Y:S02]  /*0630*/  IMAD R37, R37, R33, RZ ;  /* 0x0000002125257224 */ /* 0x004fe400078e02ff */
[----:B------:R-:W-:-:S02]  /*0640*/  USHF.R.S32.HI UR7, URZ, 0x1f, UR4 ;  /* 0x0000001fff077899 */ /* 0x000fc40008011404 */
[----:B------:R-:W-:Y:S01]  /*0650*/  IMAD.HI.U32 R33, R33, R37, R32 ;  /* 0x0000002521217227 */ /* 0x000fe200078e0020 */
[----:B------:R-:W-:Y:S01]  /*0660*/  LEA.HI R37, R24, UR5, RZ, 0x1e ;  /* 0x0000000518257c11 */ /* 0x000fe2000f8ff0ff */
[----:B------:R-:W-:-:S04]  /*0670*/  ULEA.HI UR7, UR7, UR4, URZ, 0x4 ;  /* 0x0000000407077291 */ /* 0x000fc8000f8f20ff */
[----:B------:R-:W-:Y:S01]  /*0680*/  IMAD.HI.U32 R32, R33, R26, RZ ;  /* 0x0000001a21207227 */ /* 0x000fe200078e00ff */
[----:B------:R-:W-:Y:S01]  /*0690*/  LEA.HI R33, R108, UR5, RZ, 0x1e ;  /* 0x000000056c217c11 */ /* 0x000fe2000f8ff0ff */
[----:B------:R-:W-:Y:S02]  /*06a0*/  USHF.R.S32.HI UR7, URZ, 0x4, UR7 ;  /* 0x00000004ff077899 */ /* 0x000fe40008011407 */
[----:B------:R-:W-:Y:S01]  /*06b0*/  IMAD R30, R37, UR8, R30 ;  /* 0x00000008251e7c24 */ /* 0x000fe2000f8e021e */
[----:B------:R-:W-:-:S05]  /*06c0*/  IADD3 R34, PT, PT, -R32, RZ, RZ ;  /* 0x000000ff20227210 */ /* 0x000fca0007ffe1ff */
[----:B------:R-:W-:Y:S02]  /*06d0*/  IMAD R34, R113, R34, R26 ;  /* 0x0000002271227224 */ /* 0x000fe400078e021a */
[----:B------:R-:W-:-:S03]  /*06e0*/  IMAD.SHL.U32 R26, R108, 0x4, RZ ;  /* 0x000000046c1a7824 */ /* 0x000fc600078e00ff */
[----:B------:R-:W-:Y:S02]  /*06f0*/  ISETP.GE.U32.AND P0, PT, R34, R113, PT ;  /* 0x000000712200720c */ /* 0x000fe40003f06070 */
[----:B------:R-:W-:-:S05]  /*0700*/  LOP3.LUT R26, R26, 0xc, RZ, 0xc0, !PT ;  /* 0x0000000c1a1a7812 */ /* 0x000fca00078ec0ff */
[----:B------:R-:W-:Y:S01]  /*0710*/  IMAD R26, R33, UR8, R26 ;  /* 0x00000008211a7c24 */ /* 0x000fe2000f8e021a */
[----:B------:R-:W-:-:S04]  /*0720*/  LOP3.LUT R33, R24, 0xfffffffc, RZ, 0xc0, !PT ;  /* 0xfffffffc18217812 */ /* 0x000fc800078ec0ff */
[----:B------:R-:W-:Y:S01]  /*0730*/  IADD3 R52, PT, PT, R33, UR9, R36 ;  /* 0x0000000921347c10 */ /* 0x000fe2000fffe024 */
[----:B------:R-:W-:Y:S01]  /*0740*/  @P0 IMAD.IADD R34, R34, 0x1, -R113 ;  /* 0x0000000122220824 */ /* 0x000fe200078e0a71 */
[----:B------:R-:W-:Y:S01]  /*0750*/  @P0 IADD3 R32, PT, PT, R32, 0x1, RZ ;  /* 0x0000000120200810 */ /* 0x000fe20007ffe0ff */
[----:B------:R-:W-:Y:S02]  /*0760*/  IMAD.SHL.U32 R33, R54, 0x4, RZ ;  /* 0x0000000436217824 */ /* 0x000fe400078e00ff */
[----:B------:R-:W-:Y:S01]  /*0770*/  IMAD.SHL.U32 R36, R108, 0x10, RZ ;  /* 0x000000106c247824 */ /* 0x000fe200078e00ff */
[----:B------:R-:W-:Y:S02]  /*0780*/  ISETP.GE.U32.AND P1, PT, R34, R113, PT ;  /* 0x000000712200720c */ /* 0x000fe40003f26070 */
[----:B------:R-:W-:Y:S02]  /*0790*/  SHF.L.U32 R34, R54, 0xb, RZ ;  /* 0x0000000b36227819 */ /* 0x000fe400000006ff */
[----:B------:R-:W-:-:S02]  /*07a0*/  LOP3.LUT R56, R33, 0xc, RZ, 0xc0, !PT ;  /* 0x0000000c21387812 */ /* 0x000fc400078ec0ff */
[----:B------:R-:W-:Y:S02]  /*07b0*/  LOP3.LUT R34, R34, 0x1800, RZ, 0xc0, !PT ;  /* 0x0000180022227812 */ /* 0x000fe400078ec0ff */
[----:B------:R-:W-:Y:S01]  /*07c0*/  LOP3.LUT R37, R36, 0x1f0, RZ, 0xc0, !PT ;  /* 0x000001f024257812 */ /* 0x000fe200078ec0ff */
[----:B------:R-:W-:Y:S01]  /*07d0*/  IMAD R56, R35, UR8, R56 ;  /* 0x0000000823387c24 */ /* 0x000fe2000f8e0238 */
[----:B------:R-:W-:Y:S01]  /*07e0*/  IADD3 R57, PT, PT, R57, UR9, R34 ;  /* 0x0000000939397c10 */ /* 0x000fe2000fffe022 */
[----:B------:R-:W-:Y:S01]  /*07f0*/  IMAD.SHL.U32 R35, R54, 0x10, RZ ;  /* 0x0000001036237824 */ /* 0x000fe200078e00ff */
[----:B------:R-:W-:Y:S01]  /*0800*/  SHF.L.U32 R34, R24, 0x4, RZ ;  /* 0x0000000418227819 */ /* 0x000fe200000006ff */
[----:B------:R-:W-:Y:S01]  /*0810*/  @P1 VIADD R32, R32, 0x1 ;  /* 0x0000000120201836 */ /* 0x000fe20000000000 */
[----:B------:R-:W-:Y:S01]  /*0820*/  @!P2 LOP3.LUT R32, RZ, R113, RZ, 0x33, !PT ;  /* 0x00000071ff20a212 */ /* 0x000fe200078e33ff */
[----:B------:R-:W-:Y:S01]  /*0830*/  IMAD.IADD R58, R58, 0x1, R37 ;  /* 0x000000013a3a7824 */ /* 0x000fe200078e0225 */
[----:B------:R-:W-:-:S02]  /*0840*/  LOP3.LUT R35, R35, 0x1f0, RZ, 0xc0, !PT ;  /* 0x000001f023237812 */ /* 0x000fc400078ec0ff */
[----:B------:R-:W-:Y:S02]  /*0850*/  IADD3 R63, PT, PT, R63, R32, RZ ;  /* 0x000000203f3f7210 */ /* 0x000fe40007ffe0ff */
[----:B------:R-:W-:Y:S01]  /*0860*/  LOP3.LUT R68, R33, 0x7c, RZ, 0xc0, !PT ;  /* 0x0000007c21447812 */ /* 0x000fe200078ec0ff */
[----:B------:R-:W-:Y:S01]  /*0870*/  IMAD.IADD R62, R62, 0x1, R35 ;  /* 0x000000013e3e7824 */ /* 0x000fe200078e0223 */
[----:B------:R-:W-:Y:S02]  /*0880*/  LOP3.LUT R34, R34, 0x1f0, RZ, 0xc0, !PT ;  /* 0x000001f022227812 */ /* 0x000fe400078ec0ff */
[----:B------:R-:W-:Y:S01]  /*0890*/  IADD3 R69, PT, PT, R63, 0x1, RZ ;  /* 0x000000013f457810 */ /* 0x000fe20007ffe0ff */
[----:B------:R-:W-:Y:S01]  /*08a0*/  VIADD R68, R68, UR6 ;  /* 0x0000000644447c36 */ /* 0x000fe20008000000 */
[----:B------:R-:W-:Y:S02]  /*08b0*/  IADD3 R61, PT, PT, R61, R34, RZ ;  /* 0x000000223d3d7210 */ /* 0x000fe40007ffe0ff */
[----:B------:R-:W-:-:S07]  /*08c0*/  LOP3.LUT R69, R69, 0x3, RZ, 0xc0, !PT ;  /* 0x0000000345457812 */ /* 0x000fce00078ec0ff */
.L_x_756:
        /* <DEDUP_REMOVED lines=37> */
.L_x_748:
[----:B01----:R-:W-:Y:S05]  /*0b20*/  BSYNC.RECONVERGENT B1 ;  /* 0x0000000000017941 */ /* 0x003fea0003800200 */
.L_x_747:
        /* <DEDUP_REMOVED lines=13> */
.L_x_751:
[----:B--2---:R-:W0:Y:S01]  /*0c00*/  LDC.64 R44, c[0x0][0x380] ;  /* 0x0000e000ff2c7b82 */ /* 0x004e220000000a00 */
[----:B------:R-:W-:Y:S02]  /*0c10*/  LOP3.LUT R32, R114, 0xc, RZ, 0xc0, !PT ;  /* 0x0000000c72207812 */ /* 0x000fe400078ec0ff */
[----:B------:R-:W-:Y:S02]  /*0c20*/  LEA.HI R33, R120, UR5, RZ, 0x1e ;  /* 0x0000000578217c11 */ /* 0x000fe4000f8ff0ff */
[----:B------:R-:W-:Y:S02]  /*0c30*/  LOP3.LUT R34, R112, 0xc, RZ, 0xc0, !PT ;  /* 0x0000000c70227812 */ /* 0x000fe400078ec0ff */
[C---:B------:R-:W-:Y:S02]  /*0c40*/  LEA R32, R65.reuse, R32, 0x4 ;  /* 0x0000002041207211 */ /* 0x040fe400078e20ff */
[----:B------:R-:W-:Y:S01]  /*0c50*/  LEA.HI R35, R110, UR5, RZ, 0x1e ;  /* 0x000000056e237c11 */ /* 0x000fe2000f8ff0ff */
[----:B------:R-:W-:Y:S01]  /*0c60*/  IMAD R34, R65, 0x10, R34 ;  /* 0x0000001041227824 */ /* 0x000fe200078e0222 */
[----:B------:R-:W-:Y:S01]  /*0c70*/  LOP3.LUT R40, R48, 0xc, RZ, 0xc0, !PT ;  /* 0x0000000c30287812 */ /* 0x000fe200078ec0ff */
[----:B------:R-:W-:Y:S01]  /*0c80*/  IMAD R33, R33, UR4, R32 ;  /* 0x0000000421217c24 */ /* 0x000fe2000f8e0220 */
[----:B------:R-:W-:Y:S01]  /*0c90*/  LOP3.LUT R42, R50, 0xc, RZ, 0xc0, !PT ;  /* 0x0000000c322a7812 */ /* 0x000fe200078ec0ff */
[----:B------:R-:W-:Y:S01]  /*0ca0*/  IMAD R35, R35, UR4, R34 ;  /* 0x0000000423237c24 */ /* 0x000fe2000f8e0222 */
[----:B------:R-:W-:-:S02]  /*0cb0*/  LEA.HI R41, R116, UR5, RZ, 0x1e ;  /* 0x0000000574297c11 */ /* 0x000fc4000f8ff0ff */
[C---:B------:R-:W-:Y:S01]  /*0cc0*/  LEA R40, R65.reuse, R40, 0x4 ;  /* 0x0000002841287211 */ /* 0x040fe200078e20ff */
[----:B------:R-:W-:Y:S01]  /*0cd0*/  IMAD R42, R65, 0x10, R42 ;  /* 0x00000010412a7824 */ /* 0x000fe200078e022a */
[----:B------:R-:W-:Y:S01]  /*0ce0*/  LEA.HI R43, R118, UR5, RZ, 0x1e ;  /* 0x00000005762b7c11 */ /* 0x000fe2000f8ff0ff */
[----:B0-----:R-:W-:-:S04]  /*0cf0*/  IMAD.WIDE R32, R33, 0x4, R44 ;  /* 0x0000000421207825 */ /* 0x001fc800078e022c */
[----:B------:R-:W-:Y:S02]  /*0d00*/  IMAD.WIDE R36, R35, 0x4, R44 ;  /* 0x0000000423247825 */ /* 0x000fe400078e022c */
[----:B------:R-:W2:Y:S02]  /*0d10*/  LDG.E.128.CONSTANT R32, desc[UR12][R32.64] ;  /* 0x0000000c20207981 */ /* 0x000ea4000c1e9d00 */
[----:B------:R-:W-:Y:S02]  /*0d20*/  IMAD R41, R41, UR4, R40 ;  /* 0x0000000429297c24 */ /* 0x000fe4000f8e0228 */
[----:B------:R-:W-:Y:S01]  /*0d30*/  IMAD R43, R43, UR4, R42 ;  /* 0x000000042b2b7c24 */ /* 0x000fe2000f8e022a */
[----:B------:R-:W3:Y:S01]  /*0d40*/  LDG.E.128.CONSTANT R36, desc[UR12][R36.64] ;  /* 0x0000000c24247981 */ /* 0x000ee2000c1e9d00 */
[----:B------:R-:W-:-:S04]  /*0d50*/  IMAD.WIDE R40, R41, 0x4, R44 ;  /* 0x0000000429287825 */ /* 0x000fc800078e022c */
[----:B------:R-:W-:Y:S02]  /*0d60*/  IMAD.WIDE R44, R43, 0x4, R44 ;  /* 0x000000042b2c7825 */ /* 0x000fe400078e022c */
[----:B------:R-:W4:Y:S04]  /*0d70*/  LDG.E.128.CONSTANT R40, desc[UR12][R40.64] ;  /* 0x0000000c28287981 */ /* 0x000f28000c1e9d00 */
[----:B------:R-:W5:Y:S01]  /*0d80*/  LDG.E.128.CONSTANT R44, desc[UR12][R44.64] ;  /* 0x0000000c2c2c7981 */ /* 0x000f62000c1e9d00 */
[----:B------:R-:W-:Y:S02]  /*0d90*/  SHF.L.U32 R51, R114, 0x9, RZ ;  /* 0x0000000972337819 */ /* 0x000fe400000006ff */
[----:B------:R-:W-:Y:S02]  /*0da0*/  SHF.L.U32 R115, R48, 0x9, RZ ;  /* 0x0000000930737819 */ /* 0x000fe400000006ff */
[----:B------:R-:W-:-:S02]  /*0db0*/  LOP3.LUT R122, R51, 0x1800, RZ, 0xc0, !PT ;  /* 0x00001800337a7812 */ /* 0x000fc400078ec0ff */
[----:B------:R-:W-:Y:S02]  /*0dc0*/  LOP3.LUT R51, R120, 0xfffffffc, RZ, 0xc0, !PT ;  /* 0xfffffffc78337812 */ /* 0x000fe400078ec0ff */
[----:B------:R-:W-:Y:S01]  /*0dd0*/  LOP3.LUT R117, R116, 0xfffffffc, RZ, 0xc0, !PT ;  /* 0xfffffffc74757812 */ /* 0x000fe200078ec0ff */
[----:B------:R-:W-:Y:S01]  /*0de0*/  IMAD R116, R113, 0x4, R116 ;  /* 0x0000000471747824 */ /* 0x000fe200078e0274 */
[----:B------:R-:W-:Y:S01]  /*0df0*/  IADD3 R122, PT, PT, R51, R49, R122 ;  /* 0x00000031337a7210 */ /* 0x000fe20007ffe07a */
[----:B------:R-:W-:Y:S01]  /*0e00*/  IMAD.SHL.U32 R51, R112, 0x200, RZ ;  /* 0x0000020070337824 */ /* 0x000fe200078e00ff */
[C---:B------:R-:W-:Y:S01]  /*0e10*/  IADD3 R120, PT, PT, R113.reuse, R120, R113 ;  /* 0x0000007871787210 */ /* 0x040fe20007ffe071 */
[C---:B------:R-:W-:Y:S01]  /*0e20*/  IMAD R112, R113.reuse, 0x10, R112 ;  /* 0x0000001071707824 */ /* 0x040fe200078e0270 */
[----:B------:R-:W-:Y:S02]  /*0e30*/  LEA R48, R113, R48, 0x4 ;  /* 0x0000003071307211 */ /* 0x000fe400078e20ff */
[----:B------:R-:W-:-:S02]  /*0e40*/  LOP3.LUT R124, R51, 0x1800, RZ, 0xc0, !PT ;  /* 0x00001800337c7812 */ /* 0x000fc400078ec0ff */
[----:B------:R-:W-:Y:S02]  /*0e50*/  LOP3.LUT R51, R110, 0xfffffffc, RZ, 0xc0, !PT ;  /* 0xfffffffc6e337812 */ /* 0x000fe400078ec0ff */
[----:B------:R-:W-:Y:S02]  /*0e60*/  IADD3 R120, PT, PT, R113, R120, R113 ;  /* 0x0000007871787210 */ /* 0x000fe40007ffe071 */
[-C--:B------:R-:W-:Y:S02]  /*0e70*/  IADD3 R51, PT, PT, R51, R49.reuse, R124 ;  /* 0x0000003133337210 */ /* 0x080fe40007ffe07c */
[----:B------:R-:W-:Y:S01]  /*0e80*/  LOP3.LUT R124, R115, 0x1800, RZ, 0xc0, !PT ;  /* 0x00001800737c7812 */ /* 0x000fe200078ec0ff */
[----:B------:R-:W-:Y:S01]  /*0e90*/  IMAD.SHL.U32 R115, R50, 0x200, RZ ;  /* 0x0000020032737824 */ /* 0x000fe200078e00ff */
[----:B------:R-:W-:Y:S01]  /*0ea0*/  ISETP.GE.U32.AND P0, PT, R120, 0x200, PT ;  /* 0x000002007800780c */ /* 0x000fe20003f06070 */
[----:B------:R-:W-:Y:S01]  /*0eb0*/  IMAD R50, R113, 0x10, R50 ;  /* 0x0000001071327824 */ /* 0x000fe200078e0232 */
[----:B------:R-:W-:-:S02]  /*0ec0*/  IADD3 R117, PT, PT, R117, R49, R124 ;  /* 0x0000003175757210 */ /* 0x000fc40007ffe07c */
[C---:B------:R-:W-:Y:S02]  /*0ed0*/  LEA R110, R113.reuse, R110, 0x2 ;  /* 0x0000006e716e7211 */ /* 0x040fe400078e10ff */
[----:B------:R-:W-:Y:S01]  /*0ee0*/  LEA R114, R113, R114, 0x4 ;  /* 0x0000007271727211 */ /* 0x000fe200078e20ff */
[----:B--2---:R0:W-:Y:S04]  /*0ef0*/  STS [R122], R32 ;  /* 0x000000207a007388 */ /* 0x0041e80000000800 */
[----:B------:R1:W-:Y:S04]  /*0f00*/  STS [R122+0x200], R33 ;  /* 0x000200217a007388 */ /* 0x0003e80000000800 */
[----:B------:R2:W-:Y:S01]  /*0f10*/  STS [R122+0x400], R34 ;  /* 0x000400227a007388 */ /* 0x0005e20000000800 */
[----:B0-----:R-:W-:-:S03]  /*0f20*/  LOP3.LUT R32, R115, 0x1800, RZ, 0xc0, !PT ;  /* 0x0000180073207812 */ /* 0x001fc600078ec0ff */
[----:B------:R2:W-:Y:S01]  /*0f30*/  STS [R122+0x600], R35 ;  /* 0x000600237a007388 */ /* 0x0005e20000000800 */
[----:B-1----:R-:W-:-:S03]  /*0f40*/  LOP3.LUT R33, R118, 0xfffffffc, RZ, 0xc0, !PT ;  /* 0xfffffffc76217812 */ /* 0x002fc600078ec0ff */
[----:B---3--:R2:W-:Y:S01]  /*0f50*/  STS [R51], R36 ;  /* 0x0000002433007388 */ /* 0x0085e20000000800 */
[----:B------:R-:W-:Y:S02]  /*0f60*/  LEA R118, R113, R118, 0x2 ;  /* 0x0000007671767211 */ /* 0x000fe400078e10ff */
[----:B------:R-:W-:Y:S01]  /*0f70*/  IADD3 R32, PT, PT, R33, R49, R32 ;  /* 0x0000003121207210 */ /* 0x000fe20007ffe020 */
        /* <DEDUP_REMOVED lines=12> */
.L_x_750:
[----:B------:R-:W-:Y:S05]  /*1040*/  BSYNC.RECONVERGENT B1 ;  /* 0x0000000000017941 */ /* 0x000fea0003800200 */
.L_x_749:
[----:B------:R-:W-:Y:S01]  /*1050*/  BSSY.RECONVERGENT B1, `(.L_x_752) ;  /* 0x0000020000017945 */ /* 0x000fe20003800200 */
[----:B------:R-:W-:-:S03]  /*1060*/  IMAD.MOV.U32 R50, RZ, RZ, R108 ;  /* 0x000000ffff327224 */ /* 0x000fc600078e006c */
[----:B------:R-:W-:Y:S05]  /*1070*/  @!P1 BRA `(.L_x_753) ;  /* 0x0000000000749947 */ /* 0x000fea0003800000 */
[----:B--2---:R-:W0:Y:S01]  /*1080*/  LDC R38, c[0x0][0x39c] ;  /* 0x0000e700ff267b82 */ /* 0x004e220000000800 */
[----:B---34-:R-:W-:Y:S01]  /*1090*/  SHF.L.U32 R33, R108, 0x2, RZ ;  /* 0x000000026c217819 */ /* 0x018fe200000006ff */
[----:B------:R-:W-:-:S03]  /*10a0*/  IMAD R32, R65, 0x10, R106 ;  /* 0x0000001041207824 */ /* 0x000fc600078e026a */
[----:B------:R-:W-:-:S03]  /*10b0*/  LOP3.LUT R33, R33, 0x7c, RZ, 0xc0, !PT ;  /* 0x0000007c21217812 */ /* 0x000fc600078ec0ff */
[----:B------:R-:W1:Y:S01]  /*10c0*/  LDC.64 R36, c[0x0][0x388] ;  /* 0x0000e200ff247b82 */ /* 0x000e620000000a00 */
[----:B------:R-:W-:-:S05]  /*10d0*/  IADD3 R33, PT, PT, R33, UR6, RZ ;  /* 0x0000000621217c10 */ /* 0x000fca000fffe0ff */
[----:B0-----:R-:W-:-:S04]  /*10e0*/  IMAD R33, R32, R38, R33 ;  /* 0x0000002620217224 */ /* 0x001fc800078e0221 */
[----:B-1----:R-:W-:-:S06]  /*10f0*/  IMAD.WIDE R32, R33, 0x4, R36 ;  /* 0x0000000421207825 */ /* 0x002fcc00078e0224 */
[----:B------:R-:W2:Y:S01]  /*1100*/  LDG.E.128.CONSTANT R32, desc[UR12][R32.64] ;  /* 0x0000000c20207981 */ /* 0x000ea2000c1e9d00 */
[----:B------:R-:W-:Y:S01]  /*1110*/  ISETP.NE.AND P0, PT, R69, 0x1, PT ;  /* 0x000000014500780c */ /* 0x000fe20003f05270 */
[----:B------:R-:W-:Y:S02]  /*1120*/  IMAD.MOV.U32 R50, RZ, RZ, R24 ;  /* 0x000000ffff327224 */ /* 0x000fe400078e0018 */
[----:B--2---:R0:W-:Y:S10]  /*1130*/  STS.128 [R58], R32 ;  /* 0x000000203a007388 */ /* 0x0041f40000000c00 */
[----:B------:R-:W-:Y:S05]  /*1140*/  @!P0 BRA `(.L_x_753) ;  /* 0x0000000000408947 */ /* 0x000fea0003800000 */
[----:B------:R-:W-:Y:S01]  /*1150*/  ISETP.NE.AND P0, PT, R69, 0x2, PT ;  /* 0x000000024500780c */ /* 0x000fe20003f05270 */
[----:B0-----:R-:W-:Y:S01]  /*1160*/  IMAD R32, R65, 0x10, R59 ;  /* 0x0000001041207824 */ /* 0x001fe200078e023b */
[----:B------:R-:W-:-:S04]  /*1170*/  SHF.L.U32 R33, R24, 0x2, RZ ;  /* 0x0000000218217819 */ /* 0x000fc800000006ff */
[----:B------:R-:W-:-:S04]  /*1180*/  LOP3.LUT R33, R33, 0x7c, RZ, 0xc0, !PT ;  /* 0x0000007c21217812 */ /* 0x000fc800078ec0ff */
[----:B------:R-:W-:-:S03]  /*1190*/  IADD3 R33, PT, PT, R33, UR6, RZ ;  /* 0x0000000621217c10 */ /* 0x000fc6000fffe0ff */
[----:B------:R-:W-:Y:S02]  /*11a0*/  @P0 IMAD R35, R65, 0x10, R60 ;  /* 0x0000001041230824 */ /* 0x000fe400078e023c */
[-C--:B------:R-:W-:Y:S02]  /*11b0*/  IMAD R33, R32, R38.reuse, R33 ;  /* 0x0000002620217224 */ /* 0x080fe400078e0221 */
        /* <DEDUP_REMOVED lines=9> */
.L_x_753:
[----:B------:R-:W-:Y:S05]  /*1250*/  BSYNC.RECONVERGENT B1 ;  /* 0x0000000000017941 */ /* 0x000fea0003800200 */
.L_x_752:
[----:B------:R-:W-:Y:S05]  /*1260*/  @!P2 BRA `(.L_x_746) ;  /* 0x000000040000a947 */ /* 0x000fea0003800000 */
[----:B01234-:R-:W0:Y:S01]  /*1270*/  S2R R33, SR_CgaCtaId ;  /* 0x0000000000217919 */ /* 0x01fe220000008800 */
[----:B------:R-:W-:-:S04]  /*1280*/  MOV R32, 0x400 ;  /* 0x0000040000207802 */ /* 0x000fc80000000f00 */
[----:B------:R-:W-:-:S04]  /*1290*/  IADD3 R32, PT, PT, R32, 0x2000, RZ ;  /* 0x0000200020207810 */ /* 0x000fc80007ffe0ff */
[----:B0-----:R-:W-:-:S07]  /*12a0*/  LEA R48, R33, R32, 0x18 ;  /* 0x0000002021307211 */ /* 0x001fce00078ec0ff */
.L_x_754:
        /* <DEDUP_REMOVED lines=21> */
[C---:B------:R-:W-:Y:S01]  /*1400*/  LEA R35, R65.reuse, R51, 0x4 ;  /* 0x0000003341237211 */ /* 0x040fe200078e20ff */
[----:B------:R-:W-:Y:S01]  /*1410*/  VIADD R38, R38, UR6 ;  /* 0x0000000626267c36 */ /* 0x000fe20008000000 */
[----:B------:R-:W-:Y:S01]  /*1420*/  LEA R37, R65, R115, 0x4 ;  /* 0x0000007341257211 */ /* 0x000fe200078e20ff */
[----:B-1----:R-:W-:Y:S01]  /*1430*/  IMAD R33, R33, UR8, R32 ;  /* 0x0000000821217c24 */ /* 0x002fe2000f8e0220 */
[----:B------:R-:W-:Y:S01]  /*1440*/  LEA R39, R65, R116, 0x4 ;  /* 0x0000007441277211 */ /* 0x000fe200078e20ff */
        /* <DEDUP_REMOVED lines=11> */
[----:B------:R-:W-:-:S02]  /*1500*/  SHF.L.U32 R50, R50, 0x4, RZ ;  /* 0x0000000432327819 */ /* 0x000fc400000006ff */
[----:B------:R-:W-:Y:S02]  /*1510*/  LEA R49, R49, R48, 0x9 ;  /* 0x0000003031317211 */ /* 0x000fe400078e48ff */
[----:B------:R-:W-:Y:S01]  /*1520*/  LOP3.LUT R50, R50, 0x1f0, RZ, 0xc0, !PT ;  /* 0x000001f032327812 */ /* 0x000fe200078ec0ff */
[----:B------:R-:W-:Y:S01]  /*1530*/  IMAD.SHL.U32 R110, R110, 0x10, RZ ;  /* 0x000000106e6e7824 */ /* 0x000fe200078e00ff */
[----:B------:R-:W-:Y:S02]  /*1540*/  SHF.L.U32 R112, R112, 0x4, RZ ;  /* 0x0000000470707819 */ /* 0x000fe400000006ff */
[----:B------:R-:W-:Y:S02]  /*1550*/  IADD3 R49, PT, PT, R49, R50, RZ ;  /* 0x0000003231317210 */ /* 0x000fe40007ffe0ff */
[----:B------:R-:W-:Y:S01]  /*1560*/  SHF.L.U32 R50, R114, 0x4, RZ ;  /* 0x0000000472327819 */ /* 0x000fe200000006ff */
[--C-:B------:R-:W-:Y:S01]  /*1570*/  IMAD R51, R51, 0x200, R48.reuse ;  /* 0x0000020033337824 */ /* 0x100fe200078e0230 */
[----:B------:R-:W-:Y:S01]  /*1580*/  LOP3.LUT R110, R110, 0x1f0, RZ, 0xc0, !PT ;  /* 0x000001f06e6e7812 */ /* 0x000fe200078ec0ff */
[--C-:B------:R-:W-:Y:S01]  /*1590*/  IMAD R115, R115, 0x200, R48.reuse ;  /* 0x0000020073737824 */ /* 0x100fe200078e0230 */
[----:B------:R-:W-:Y:S01]  /*15a0*/  LOP3.LUT R112, R112, 0x1f0, RZ, 0xc0, !PT ;  /* 0x000001f070707812 */ /* 0x000fe200078ec0ff */
[----:B------:R-:W-:Y:S01]  /*15b0*/  IMAD R116, R116, 0x200, R48 ;  /* 0x0000020074747824 */ /* 0x000fe200078e0230 */
        /* <DEDUP_REMOVED lines=11> */
.L_x_746:
[----:B01----:R-:W-:Y:S05]  /*1670*/  BSYNC.RECONVERGENT B0 ;  /* 0x0000000000007941 */ /* 0x003fea0003800200 */
.L_x_745:
[----:B------:R-:W0:Y:S08]  /*1680*/  S2UR UR8, SR_CgaCtaId ;  /* 0x00000000000879c3 */ /* 0x000e300000008800 */
[----:B------:R-:W-:Y:S06]  /*1690*/  BAR.SYNC.DEFER_BLOCKING 0x0 ;  /* 0x0000000000007b1d */ /* 0x000fec0000010000 */
[----:B------:R-:W-:-:S02]  /*16a0*/  UMOV UR4, 0x400 ;  /* 0x0000040000047882 */ /* 0x000fc40000000000 */
[----:B------:R-:W-:Y:S02]  /*16b0*/  UIADD3 UR10, UPT, UPT, UR4, 0x2000, URZ ;  /* 0x00002000040a7890 */ /* 0x000fe4000fffe0ff */
[----:B0-----:R-:W-:Y:S02]  /*16c0*/  ULEA UR9, UR8, UR4, 0x18 ;  /* 0x0000000408097291 */ /* 0x001fe4000f8ec0ff */
[----:B------:R-:W-:Y:S01]  /*16d0*/  ULEA UR10, UR8, UR10, 0x18 ;  /* 0x0000000a080a7291 */ /* 0x000fe2000f8ec0ff */
[----:B------:R-:W-:-:S11]  /*16e0*/  UMOV UR4, URZ ;  /* 0x000000ff00047c82 */ /* 0x000fd60008000000 */
.L_x_755:
[----:B------:R-:W-:Y:S02]  /*16f0*/  ULEA UR11, UR4, UR10, 0x9 ;  /* 0x0000000a040b7291 */ /* 0x000fe4000f8e48ff */
[----:B------:R-:W-:Y:S02]  /*1700*/  ULEA UR8, UR4, UR9, 0x9 ;  /* 0x0000000904087291 */ /* 0x000fe4000f8e48ff */
[----:B------:R-:W-:Y:S02]  /*1710*/  UIADD3 UR4, UPT, UPT, UR4, 0x1, URZ ;  /* 0x0000000104047890 */ /* 0x000fe4000fffe0ff */
[----:B--234-:R-:W-:Y:S02]  /*1720*/  LEA R32, R66, UR11, 0x2 ;  /* 0x0000000b42207c11 */ /* 0x01cfe4000f8e10ff */
[----:B------:R-:W-:Y:S01]  /*1730*/  LEA R110, R64, UR8, 0x2 ;  /* 0x00000008406e7c11 */ /* 0x000fe2000f8e10ff */
[----:B------:R-:W-:-:S03]  /*1740*/  UISETP.NE.AND UP0, UPT, UR4, 0x10, UPT ;  /* 0x000000100400788c */ /* 0x000fc6000bf05270 */
[----:B------:R-:W-:Y:S04]  /*1750*/  LDS.128 R32, [R32] ;  /* 0x0000000020207984 */ /* 0x000fe80000000c00 */
[----:B------:R-:W0:Y:S04]  /*1760*/  LDS.128 R36, [R110] ;  /* 0x000000006e247984 */ /* 0x000e280000000c00 */
[----:B------:R-:W1:Y:S04]  /*1770*/  LDS.128 R40, [R110+0x10] ;  /* 0x000010006e287984 */ /* 0x000e680000000c00 */
[----:B------:R-:W2:Y:S04]  /*1780*/  LDS.128 R44, [R110+0x20] ;  /* 0x000020006e2c7984 */ /* 0x000ea80000000c00 */
[----:B------:R-:W3:Y:S01]  /*1790*/  LDS.128 R48, [R110+0x30] ;  /* 0x000030006e307984 */ /* 0x000ee20000000c00 */
        /* <DEDUP_REMOVED lines=48> */
[C---:B---3--:R-:W-:Y:S01]  /*1aa0*/  FFMA R91, R48.reuse, R32, R91 ;  /* 0x00000020305b7223 */ /* 0x048fe2000000005b */
        /* <DEDUP_REMOVED lines=20> */
.L_x_744:
        /* <DEDUP_REMOVED lines=11> */
[----:B------:R-:W3:Y:S01]  /*1ca0*/  @P3 LDC R26, c[0x0][0x3a4] ;  /* 0x0000e900ff1a3b82 */ /* 0x000ee20000000800 */
[----:B-1----:R-:W-:-:S07]  /*1cb0*/  @P3 IMAD.WIDE R32, R35, 0x4, R32 ;  /* 0x0000000423203825 */ /* 0x002fce00078e0220 */
[----:B------:R-:W1:Y:S01]  /*1cc0*/  @P3 LDC R35, c[0x0][0x3a8] ;  /* 0x0000ea00ff233b82 */ /* 0x000e620000000800 */
[----:B0-----:R-:W1:Y:S01]  /*1cd0*/  @P3 LDG.E R24, desc[UR12][R32.64] ;  /* 0x0000000c20183981 */ /* 0x001e62000c1e1900 */
[----:B------:R-:W-:-:S05]  /*1ce0*/  VIADD R30, R109, 0x2 ;  /* 0x000000026d1e7836 */ /* 0x000fca0000000000 */
[----:B------:R-:W-:-:S04]  /*1cf0*/  ISETP.GE.AND P2, PT, R30, UR9, PT ;  /* 0x000000091e007c0c */ /* 0x000fc8000bf46270 */
[C---:B------:R-:W-:Y:S02]  /*1d00*/  ISETP.GE.OR P6, PT, R104.reuse, UR8, P2 ;  /* 0x0000000868007c0c */ /* 0x040fe400097c6670 */
[----:B------:R-:W-:-:S11]  /*1d10*/  IADD3 R40, PT, PT, R104, 0x1, RZ ;  /* 0x0000000168287810 */ /* 0x000fd60007ffe0ff */
[----:B------:R-:W0:Y:S08]  /*1d20*/  @!P6 LDC R41, c[0x0][0x3a8] ;  /* 0x0000ea00ff29eb82 */ /* 0x000e300000000800 */
[----:B------:R-:W4:Y:S01]  /*1d30*/  @!P6 LDC R42, c[0x0][0x3a4] ;  /* 0x0000e900ff2aeb82 */ /* 0x000f220000000800 */
[----:B-1----:R-:W-:-:S04]  /*1d40*/  @P3 FMUL R24, R24, R35 ;  /* 0x0000002318183220 */ /* 0x002fc80000400000 */
[----:B---3--:R-:W-:Y:S01]  /*1d50*/  @P3 FFMA R55, R55, R26, R24 ;  /* 0x0000001a37373223 */ /* 0x008fe20000000018 */
[C---:B------:R-:W-:Y:S01]  /*1d60*/  IADD3 R24, PT, PT, R109.reuse, 0x3, RZ ;  /* 0x000000036d187810 */ /* 0x040fe20007ffe0ff */
[----:B------:R-:W-:-:S03]  /*1d70*/  VIADD R26, R109, 0x1 ;  /* 0x000000016d1a7836 */ /* 0x000fc60000000000 */
[----:B------:R-:W-:Y:S01]  /*1d80*/  ISETP.GE.AND P1, PT, R24, UR9, PT ;  /* 0x0000000918007c0c */ /* 0x000fe2000bf26270 */
[----:B------:R1:W-:Y:S01]  /*1d90*/  @P3 STG.E desc[UR12][R32.64], R55 ;  /* 0x0000003720003986 */ /* 0x0003e2000c10190c */
[----:B------:R-:W-:Y:S02]  /*1da0*/  ISETP.GE.AND P0, PT, R26, UR9, PT ;  /* 0x000000091a007c0c */ /* 0x000fe4000bf06270 */
[----:B------:R-:W-:Y:S02]  /*1db0*/  SHF.R.S32.HI R24, RZ, 0x1f, R109 ;  /* 0x0000001fff187819 */ /* 0x000fe4000001146d */
[----:B------:R-:W-:Y:S02]  /*1dc0*/  IADD3 R30, P3, PT, R109, R28, RZ ;  /* 0x0000001c6d1e7210 */ /* 0x000fe40007f7e0ff */
[C---:B------:R-:W-:Y:S02]  /*1dd0*/  ISETP.GE.OR P5, PT, R104.reuse, UR8, P1 ;  /* 0x0000000868007c0c */ /* 0x040fe40008fa6670 */
[----:B------:R-:W-:-:S02]  /*1de0*/  ISETP.GE.OR P4, PT, R104, UR8, P0 ;  /* 0x0000000868007c0c */ /* 0x000fc40008786670 */
[----:B------:R-:W-:Y:S02]  /*1df0*/  LEA.HI.X.SX32 R35, R28, R24, 0x1, P3 ;  /* 0x000000181c237211 */ /* 0x000fe400018f0eff */
[----:B--2---:R-:W-:-:S04]  /*1e00*/  LEA R34, P3, R30, UR4, 0x2 ;  /* 0x000000041e227c11 */ /* 0x004fc8000f8610ff */
[----:B------:R-:W-:-:S03]  /*1e10*/  LEA.HI.X R35, R30, UR5, R35, 0x2, P3 ;  /* 0x000000051e237c11 */ /* 0x000fc600098f1423 */
[----:B------:R-:W2:Y:S02]  /*1e20*/  @!P5 LDC R43, c[0x0][0x3a8] ;  /* 0x0000ea00ff2bdb82 */ /* 0x000ea40000000800 */
[----:B------:R-:W0:Y:S04]  /*1e30*/  @!P6 LDG.E R36, desc[UR12][R34.64+0x8] ;  /* 0x0000080c2224e981 */ /* 0x000e28000c1e1900 */
[----:B------:R-:W2:Y:S02]  /*1e40*/  @!P5 LDG.E R38, desc[UR12][R34.64+0xc] ;  /* 0x00000c0c2226d981 */ /* 0x000ea4000c1e1900 */
[----:B------:R-:W3:Y:S02]  /*1e50*/  @!P4 LDC R37, c[0x0][0x3a8] ;  /* 0x0000ea00ff25cb82 */ /* 0x000ee40000000800 */
[----:B------:R-:W3:Y:S01]  /*1e60*/  @!P4 LDG.E R30, desc[UR12][R34.64+0x4] ;  /* 0x0000040c221ec981 */ /* 0x000ee2000c1e1900 */
[----:B------:R-:W-:-:S04]  /*1e70*/  ISETP.GE.AND P3, PT, R40, UR8, PT ;  /* 0x0000000828007c0c */ /* 0x000fc8000bf66270 */
[----:B------:R-:W-:Y:S01]  /*1e80*/  ISETP.GE.OR P3, PT, R109, UR9, P3 ;  /* 0x000000096d007c0c */ /* 0x000fe20009f66670 */
[----:B------:R-:W5:Y:S08]  /*1e90*/  @!P4 LDC R39, c[0x0][0x3a4] ;  /* 0x0000e900ff27cb82 */ /* 0x000f700000000800 */
[----:B------:R-:W5:Y:S08]  /*1ea0*/  @!P5 LDC R44, c[0x0][0x3a4] ;  /* 0x0000e900ff2cdb82 */ /* 0x000f700000000800 */
[----:B-1----:R-:W1:Y:S01]  /*1eb0*/  @!P3 LDC.64 R32, c[0x0][0x390] ;  /* 0x0000e400ff20bb82 */ /* 0x002e620000000a00 */
[----:B------:R-:W-:-:S02]  /*1ec0*/  VIADD R28, R28, UR9 ;  /* 0x000000091c1c7c36 */ /* 0x000fc40008000000 */
[----:B0-----:R-:W-:Y:S01]  /*1ed0*/  @!P6 FMUL R36, R36, R41 ;  /* 0x000000292424e220 */ /* 0x001fe20000400000 */
[----:B--2---:R-:W-:Y:S02]  /*1ee0*/  @!P5 FMUL R41, R38, R43 ;  /* 0x0000002b2629d220 */ /* 0x004fe40000400000 */
[----:B------:R-:W-:Y:S01]  /*1ef0*/  @!P3 IADD3 R43, PT, PT, R109, R28, RZ ;  /* 0x0000001c6d2bb210 */ /* 0x000fe20007ffe0ff */
[----:B---3--:R-:W-:Y:S01]  /*1f00*/  @!P4 FMUL R37, R30, R37 ;  /* 0x000000251e25c220 */ /* 0x008fe20000400000 */
[----:B----4-:R-:W-:Y:S01]  /*1f10*/  @!P6 FFMA R53, R53, R42, R36 ;  /* 0x0000002a3535e223 */ /* 0x010fe20000000024 */
[----:B-----5:R-:W-:Y:S02]  /*1f20*/  @!P5 FFMA R41, R20, R44, R41 ;  /* 0x0000002c1429d223 */ /* 0x020fe40000000029 */
        /* <DEDUP_REMOVED lines=11> */
[----:B------:R-:W-:-:S04]  /*1fe0*/  LEA R36, P5, R22, UR4, 0x2 ;  /* 0x0000000416247c11 */ /* 0x000fc8000f8a10ff */
[----:B------:R-:W-:Y:S02]  /*1ff0*/  LEA.HI.X R37, R22, UR5, R37, 0x2, P5 ;  /* 0x0000000516257c11 */ /* 0x000fe4000a8f1425 */
[C---:B------:R-:W-:Y:S02]  /*2000*/  ISETP.GE.OR P5, PT, R40.reuse, UR8, P2 ;  /* 0x0000000828007c0c */ /* 0x040fe400097a6670 */
[----:B------:R-:W-:Y:S01]  /*2010*/  ISETP.GE.OR P6, PT, R40, UR8, P1 ;  /* 0x0000000828007c0c */ /* 0x000fe20008fc6670 */
[----:B--2---:R-:W2:-:S12]  /*2020*/  @!P4 LDC R35, c[0x0][0x3a8] ;  /* 0x0000ea00ff23cb82 */ /* 0x004e980000000800 */
[----:B------:R-:W3:Y:S08]  /*2030*/  @!P6 LDC R39, c[0x0][0x3a8] ;  /* 0x0000ea00ff27eb82 */ /* 0x000ef00000000800 */
[----:B------:R-:W4:Y:S01]  /*2040*/  @!P6 LDC R38, c[0x0][0x3a4] ;  /* 0x0000e900ff26eb82 */ /* 0x000f220000000800 */
[----:B0-----:R-:W-:-:S04]  /*2050*/  @!P3 FMUL R20, R20, R43 ;  /* 0x0000002b1414b220 */ /* 0x001fc80000400000 */
[----:B-1----:R-:W-:-:S03]  /*2060*/  @!P3 FFMA R31, R31, R30, R20 ;  /* 0x0000001e1f1fb223 */ /* 0x002fc60000000014 */
[----:B------:R-:W0:Y:S02]  /*2070*/  @!P4 LDC R30, c[0x0][0x3a4] ;  /* 0x0000e900ff1ecb82 */ /* 0x000e240000000800 */
[----:B------:R1:W-:Y:S04]  /*2080*/  @!P3 STG.E desc[UR12][R32.64], R31 ;  /* 0x0000001f2000b986 */ /* 0x0003e8000c10190c */
[----:B------:R-:W2:Y:S04]  /*2090*/  @!P4 LDG.E R20, desc[UR12][R36.64+0x4] ;  /* 0x0000040c2414c981 */ /* 0x000ea8000c1e1900 */
[----:B------:R-:W5:Y:S04]  /*20a0*/  @!P5 LDG.E R22, desc[UR12][R36.64+0x8] ;  /* 0x0000080c2416d981 */ /* 0x000f68000c1e1900 */
[----:B------:R-:W3:Y:S01]  /*20b0*/  @!P6 LDG.E R34, desc[UR12][R36.64+0xc] ;  /* 0x00000c0c2422e981 */ /* 0x000ee2000c1e1900 */
[----:B------:R-:W-:Y:S01]  /*20c0*/  ISETP.GE.AND P3, PT, R109, UR9, PT ;  /* 0x000000096d007c0c */ /* 0x000fe2000bf66270 */
[----:B-1----:R-:W5:Y:S08]  /*20d0*/  @!P5 LDC R33, c[0x0][0x3a8] ;  /* 0x0000ea00ff21db82 */ /* 0x002f700000000800 */
[----:B------:R-:W1:Y:S01]  /*20e0*/  @!P5 LDC R32, c[0x0][0x3a4] ;  /* 0x0000e900ff20db82 */ /* 0x000e620000000800 */
[----:B--2---:R-:W-:-:S04]  /*20f0*/  @!P4 FMUL R35, R20, R35 ;  /* 0x000000231423c220 */ /* 0x004fc80000400000 */
[----:B0-----:R-:W-:Y:S01]  /*2100*/  @!P4 FFMA R35, R18, R30, R35 ;  /* 0x0000001e1223c223 */ /* 0x001fe20000000023 */
[----:B------:R-:W-:-:S04]  /*2110*/  VIADD R18, R104, 0x2 ;  /* 0x0000000268127836 */ /* 0x000fc80000000000 */
[----:B------:R0:W-:Y:S01]  /*2120*/  @!P4 STG.E desc[UR12][R36.64+0x4], R35 ;  /* 0x000004232400c986 */ /* 0x0001e2000c10190c */
[----:B------:R-:W-:-:S13]  /*2130*/  ISETP.GE.OR P4, PT, R18, UR8, P3 ;  /* 0x0000000812007c0c */ /* 0x000fda0009f86670 */
[----:B------:R-:W2:Y:S01]  /*2140*/  @!P4 LDC.64 R30, c[0x0][0x390] ;  /* 0x0000e400ff1ecb82 */ /* 0x000ea20000000a00 */
[----:B------:R-:W-:Y:S01]  /*2150*/  IADD3 R20, PT, PT, R28, UR9, RZ ;  /* 0x000000091c147c10 */ /* 0x000fe2000fffe0ff */
[----:B-----5:R-:W-:Y:S01]  /*2160*/  @!P5 FMUL R22, R22, R33 ;  /* 0x000000211616d220 */ /* 0x020fe20000400000 */
[----:B---3--:R-:W-:-:S03]  /*2170*/  @!P6 FMUL R39, R34, R39 ;  /* 0x000000272227e220 */ /* 0x008fc60000400000 */
[----:B------:R-:W-:Y:S02]  /*2180*/  @!P4 IMAD.IADD R41, R109, 0x1, R20 ;  /* 0x000000016d29c824 */ /* 0x000fe400078e0214 */
[----:B-1----:R-:W-:Y:S01]  /*2190*/  @!P5 FFMA R33, R29, R32, R22 ;  /* 0x000000201d21d223 */ /* 0x002fe20000000016 */
[----:B----4-:R-:W-:Y:S01]  /*21a0*/  @!P6 FFMA R39, R16, R38, R39 ;  /* 0x000000261027e223 */ /* 0x010fe20000000027 */
[----:B0-----:R-:W0:Y:S03]  /*21b0*/  @!P4 LDC R35, c[0x0][0x3a8] ;  /* 0x0000ea00ff23cb82 */ /* 0x001e260000000800 */
[----:B------:R1:W-:Y:S04]  /*21c0*/  @!P5 STG.E desc[UR12][R36.64+0x8], R33 ;  /* 0x000008212400d986 */ /* 0x0003e8000c10190c */
[----:B------:R-:W-:Y:S01]  /*21d0*/  @!P6 STG.E desc[UR12][R36.64+0xc], R39 ;  /* 0x00000c272400e986 */ /* 0x000fe2000c10190c */
[----:B------:R-:W3:Y:S01]  /*21e0*/  @!P4 LDC R32, c[0x0][0x3a4] ;  /* 0x0000e900ff20cb82 */ /* 0x000ee20000000800 */
[----:B--2---:R-:W-:-:S05]  /*21f0*/  @!P4 IMAD.WIDE R30, R41, 0x4, R30 ;  /* 0x00000004291ec825 */ /* 0x004fca00078e021e */
[----:B------:R-:W0:Y:S01]  /*2200*/  @!P4 LDG.E R16, desc[UR12][R30.64] ;  /* 0x0000000c1e10c981 */ /* 0x000e22000c1e1900 */
[----:B------:R-:W-:Y:S02]  /*2210*/  IADD3 R22, P6, PT, R109, R20, RZ ;  /* 0x000000146d167210 */ /* 0x000fe40007fde0ff */
[----:B------:R-:W-:Y:S02]  /*2220*/  ISETP.GE.OR P5, PT, R18, UR8, P0 ;  /* 0x0000000812007c0c */ /* 0x000fe400087a6670 */
[----:B------:R-:W-:Y:S02]  /*2230*/  LEA.HI.X.SX32 R29, R20, R24, 0x1, P6 ;  /* 0x00000018141d7211 */ /* 0x000fe400030f0eff */
[----:B------:R-:W-:-:S04]  /*2240*/  LEA R28, P6, R22, UR4, 0x2 ;  /* 0x00000004161c7c11 */ /* 0x000fc8000f8c10ff */
[----:B------:R-:W-:Y:S02]  /*2250*/  LEA.HI.X R29, R22, UR5, R29, 0x2, P6 ;  /* 0x00000005161d7c11 */ /* 0x000fe4000b0f141d */
[----:B------:R-:W-:-:S03]  /*2260*/  ISETP.GE.OR P6, PT, R18, UR8, P1 ;  /* 0x0000000812007c0c */ /* 0x000fc60008fc6670 */
[----:B-1----:R-:W1:Y:S01]  /*2270*/  @!P5 LDC R33, c[0x0][0x3a8] ;  /* 0x0000ea00ff21db82 */ /* 0x002e620000000800 */
[----:B0-----:R-:W-:-:S09]  /*2280*/  @!P4 FMUL R16, R16, R35 ;  /* 0x000000231010c220 */ /* 0x001fd20000400000 */
[----:B------:R-:W0:Y:S01]  /*2290*/  @!P6 LDC R35, c[0x0][0x3a4] ;  /* 0x0000e900ff23eb82 */ /* 0x000e220000000800 */
[----:B---3--:R-:W-:-:S05]  /*22a0*/  @!P4 FFMA R27, R27, R32, R16 ;  /* 0x000000201b1bc223 */ /* 0x008fca0000000010 */
[----:B------:R2:W-:Y:S02]  /*22b0*/  @!P4 STG.E desc[UR12][R30.64], R27 ;  /* 0x0000001b1e00c986 */ /* 0x0005e4000c10190c */
[----:B------:R-:W3:Y:S02]  /*22c0*/  @!P5 LDC R32, c[0x0][0x3a4] ;  /* 0x0000e900ff20db82 */ /* 0x000ee40000000800 */
[----:B------:R-:W1:Y:S01]  /*22d0*/  @!P5 LDG.E R16, desc[UR12][R28.64+0x4] ;  /* 0x0000040c1c10d981 */ /* 0x000e62000c1e1900 */
[----:B------:R-:W-:-:S03]  /*22e0*/  ISETP.GE.OR P4, PT, R18, UR8, P2 ;  /* 0x0000000812007c0c */ /* 0x000fc60009786670 */
[----:B------:R-:W4:Y:S10]  /*22f0*/  @!P6 LDG.E R22, desc[UR12][R28.64+0xc] ;  /* 0x00000c0c1c16e981 */ /* 0x000f34000c1e1900 */
[----:B------:R-:W5:Y:S01]  /*2300*/  @!P4 LDG.E R18, desc[UR12][R28.64+0x8] ;  /* 0x0000080c1c12c981 */ /* 0x000f62000c1e1900 */
[----:B--2---:R-:W5:Y:S08]  /*2310*/  @!P4 LDC R27, c[0x0][0x3a8] ;  /* 0x0000ea00ff1bcb82 */ /* 0x004f700000000800 */
[----:B------:R-:W2:Y:S01]  /*2320*/  @!P4 LDC R34, c[0x0][0x3a4] ;  /* 0x0000e900ff22cb82 */ /* 0x000ea20000000800 */
[----:B-1----:R-:W-:-:S07]  /*2330*/  @!P5 FMUL R16, R16, R33 ;  /* 0x000000211010d220 */ /* 0x002fce0000400000 */
[----:B------:R-:W4:Y:S01]  /*2340*/  @!P6 LDC R33, c[0x0][0x3a8] ;  /* 0x0000ea00ff21eb82 */ /* 0x000f220000000800 */
[----:B---3--:R-:W-:Y:S01]  /*2350*/  @!P5 FFMA R25, R25, R32, R16 ;  /* 0x000000201919d223 */ /* 0x008fe20000000010 */
[----:B------:R-:W-:-:S04]  /*2360*/  IADD3 R16, PT, PT, R104, 0x3, RZ ;  /* 0x0000000368107810 */ /* 0x000fc80007ffe0ff */
[----:B------:R1:W-:Y:S01]  /*2370*/  @!P5 STG.E desc[UR12][R28.64+0x4], R25 ;  /* 0x000004191c00d986 */ /* 0x0003e2000c10190c */
[----:B------:R-:W-:-:S13]  /*2380*/  ISETP.GE.OR P5, PT, R16, UR8, P3 ;  /* 0x0000000810007c0c */ /* 0x000fda0009fa6670 */
[----:B------:R-:W3:Y:S01]  /*2390*/  @!P5 LDC.64 R30, c[0x0][0x390] ;  /* 0x0000e400ff1edb82 */ /* 0x000ee20000000a00 */
[----:B------:R-:W-:Y:S02]  /*23a0*/  VIADD R32, R20, UR9 ;  /* 0x0000000914207c36 */ /* 0x000fe40008000000 */
[----:B-----5:R-:W-:Y:S01]  /*23b0*/  @!P4 FMUL R18, R18, R27 ;  /* 0x0000001b1212c220 */ /* 0x020fe20000400000 */
[----:B----4-:R-:W-:Y:S02]  /*23c0*/  @!P6 FMUL R27, R22, R33 ;  /* 0x00000021161be220 */ /* 0x010fe40000400000 */
[----:B------:R-:W-:Y:S01]  /*23d0*/  @!P5 IADD3 R33, PT, PT, R109, R32, RZ ;  /* 0x000000206d21d210 */ /* 0x000fe20007ffe0ff */
[----:B--2---:R-:W-:Y:S01]  /*23e0*/  @!P4 FFMA R23, R23, R34, R18 ;  /* 0x000000221717c223 */ /* 0x004fe20000000012 */
[----:B0-----:R-:W-:Y:S01]  /*23f0*/  @!P6 FFMA R27, R14, R35, R27 ;  /* 0x000000230e1be223 */ /* 0x001fe2000000001b */
[----:B-1----:R-:W0:Y:S03]  /*2400*/  @!P5 LDC R25, c[0x0][0x3a8] ;  /* 0x0000ea00ff19db82 */ /* 0x002e260000000800 */
[----:B------:R1:W-:Y:S04]  /*2410*/  @!P4 STG.E desc[UR12][R28.64+0x8], R23 ;  /* 0x000008171c00c986 */ /* 0x0003e8000c10190c */
[----:B------:R2:W-:Y:S01]  /*2420*/  @!P6 STG.E desc[UR12][R28.64+0xc], R27 ;  /* 0x00000c1b1c00e986 */ /* 0x0005e2000c10190c */
[----:B------:R-:W4:Y:S01]  /*2430*/  @!P5 LDC R20, c[0x0][0x3a4] ;  /* 0x0000e900ff14db82 */ /* 0x000f220000000800 */
[----:B---3--:R-:W-:-:S05]  /*2440*/  @!P5 IMAD.WIDE R30, R33, 0x4, R30 ;  /* 0x00000004211ed825 */ /* 0x008fca00078e021e */
[----:B------:R-:W0:Y:S01]  /*2450*/  @!P5 LDG.E R14, desc[UR12][R30.64] ;  /* 0x0000000c1e0ed981 */ /* 0x000e22000c1e1900 */
[----:B------:R-:W-:Y:S02]  /*2460*/  IADD3 R18, P6, PT, R109, R32, RZ ;  /* 0x000000206d127210 */ /* 0x000fe40007fde0ff */
[----:B------:R-:W-:-:S13]  /*2470*/  ISETP.GE.OR P4, PT, R16, UR8, P0 ;  /* 0x0000000810007c0c */ /* 0x000fda0008786670 */
[----:B-1----:R-:W1:Y:S08]  /*2480*/  @!P4 LDC R23, c[0x0][0x3a8] ;  /* 0x0000ea00ff17cb82 */ /* 0x002e700000000800 */
[----:B------:R-:W3:Y:S01]  /*2490*/  @!P4 LDC R22, c[0x0][0x3a4] ;  /* 0x0000e900ff16cb82 */ /* 0x000ee20000000800 */
[----:B0-----:R-:W-:-:S04]  /*24a0*/  @!P5 FMUL R14, R14, R25 ;  /* 0x000000190e0ed220 */ /* 0x001fc80000400000 */
[----:B----4-:R-:W-:Y:S01]  /*24b0*/  @!P5 FFMA R25, R21, R20, R14 ;  /* 0x000000141519d223 */ /* 0x010fe2000000000e */
[----:B------:R-:W-:Y:S02]  /*24c0*/  LEA.HI.X.SX32 R21, R32, R24, 0x1, P6 ;  /* 0x0000001820157211 */ /* 0x000fe400030f0eff */
[----:B------:R-:W-:Y:S02]  /*24d0*/  LEA R20, P6, R18, UR4, 0x2 ;  /* 0x0000000412147c11 */ /* 0x000fe4000f8c10ff */
[----:B------:R3:W-:Y:S01]  /*24e0*/  @!P5 STG.E desc[UR12][R30.64], R25 ;  /* 0x000000191e00d986 */ /* 0x0007e2000c10190c */
[----:B------:R-:W-:Y:S02]  /*24f0*/  ISETP.GE.OR P5, PT, R16, UR8, P2 ;  /* 0x0000000810007c0c */ /* 0x000fe400097a6670 */
[----:B------:R-:W-:-:S05]  /*2500*/  LEA.HI.X R21, R18, UR5, R21, 0x2, P6 ;  /* 0x0000000512157c11 */ /* 0x000fca000b0f1415 */
[----:B------:R-:W1:Y:S06]  /*2510*/  @!P4 LDG.E R14, desc[UR12][R20.64+0x4] ;  /* 0x0000040c140ec981 */ /* 0x000e6c000c1e1900 */
[----:B------:R-:W4:Y:S01]  /*2520*/  @!P5 LDG.E R18, desc[UR12][R20.64+0x8] ;  /* 0x0000080c1412d981 */ /* 0x000f22000c1e1900 */
[----:B------:R-:W-:Y:S01]  /*2530*/  ISETP.GE.OR P6, PT, R16, UR8, P1 ;  /* 0x0000000810007c0c */ /* 0x000fe20008fc6670 */
[----:B--2---:R-:W4:Y:S08]  /*2540*/  @!P5 LDC R27, c[0x0][0x3a8] ;  /* 0x0000ea00ff1bdb82 */ /* 0x004f300000000800 */
[----:B------:R-:W0:Y:S04]  /*2550*/  @!P5 LDC R28, c[0x0][0x3a4] ;  /* 0x0000e900ff1cdb82 */ /* 0x000e280000000800 */
[----:B------:R-:W2:Y:S01]  /*2560*/  @!P6 LDG.E R16, desc[UR12][R20.64+0xc] ;  /* 0x00000c0c1410e981 */ /* 0x000ea2000c1e1900 */
[----:B------:R-:W-:Y:S01]  /*2570*/  IADD3 R32, PT, PT, R32, UR9, RZ ;  /* 0x0000000920207c10 */ /* 0x000fe2000fffe0ff */
[----:B-1----:R-:W-:-:S02]  /*2580*/  @!P4 FMUL R23, R14, R23 ;  /* 0x000000170e17c220 */ /* 0x002fc40000400000 */
[----:B------:R-:W1:Y:S02]  /*2590*/  @!P6 LDC R14, c[0x0][0x3a4] ;  /* 0x0000e900ff0eeb82 */ /* 0x000e640000000800 */
[----:B---3--:R-:W-:Y:S01]  /*25a0*/  @!P4 FFMA R25, R12, R22, R23 ;  /* 0x000000160c19c223 */ /* 0x008fe20000000017 */
[----:B------:R-:W-:Y:S02]  /*25b0*/  VIADD R12, R104, 0x4 ;  /* 0x00000004680c7836 */ /* 0x000fe40000000000 */
[----:B----4-:R-:W-:Y:S02]  /*25c0*/  @!P5 FMUL R18, R18, R27 ;  /* 0x0000001b1212d220 */ /* 0x010fe40000400000 */
[----:B------:R3:W-:Y:S02]  /*25d0*/  @!P4 STG.E desc[UR12][R20.64+0x4], R25 ;  /* 0x000004191400c986 */ /* 0x0007e4000c10190c */
[----:B0-----:R-:W-:Y:S01]  /*25e0*/  @!P5 FFMA R19, R19, R28, R18 ;  /* 0x0000001c1313d223 */ /* 0x001fe20000000012 */
[----:B------:R-:W-:Y:S01]  /*25f0*/  ISETP.GE.AND P4, PT, R12, UR8, PT ;  /* 0x000000080c007c0c */ /* 0x000fe2000bf86270 */
[----:B------:R-:W2:Y:S03]  /*2600*/  @!P6 LDC R27, c[0x0][0x3a8] ;  /* 0x0000ea00ff1beb82 */ /* 0x000ea60000000800 */
[----:B------:R0:W-:Y:S01]  /*2610*/  @!P5 STG.E desc[UR12][R20.64+0x8], R19 ;  /* 0x000008131400d986 */ /* 0x0001e2000c10190c */
[----:B------:R-:W-:-:S13]  /*2620*/  ISETP.GE.OR P5, PT, R109, UR9, P4 ;  /* 0x000000096d007c0c */ /* 0x000fda000a7a6670 */
[----:B------:R-:W4:Y:S01]  /*2630*/  @!P5 LDC.64 R22, c[0x0][0x390] ;  /* 0x0000e400ff16db82 */ /* 0x000f220000000a00 */
[----:B------:R-:W-:Y:S02]  /*2640*/  @!P5 IMAD.IADD R29, R109, 0x1, R32 ;  /* 0x000000016d1dd824 */ /* 0x000fe400078e0220 */
[----:B--2---:R-:W-:-:S05]  /*2650*/  @!P6 FMUL R27, R16, R27 ;  /* 0x0000001b101be220 */ /* 0x004fca0000400000 */
[----:B---3--:R-:W2:Y:S01]  /*2660*/  @!P5 LDC R25, c[0x0][0x3a8] ;  /* 0x0000ea00ff19db82 */ /* 0x008ea20000000800 */
[----:B-1----:R-:W-:-:S05]  /*2670*/  @!P6 FFMA R27, R10, R14, R27 ;  /* 0x0000000e0a1be223 */ /* 0x002fca000000001b */
[----:B------:R1:W-:Y:S02]  /*2680*/  @!P6 STG.E desc[UR12][R20.64+0xc], R27 ;  /* 0x00000c1b1400e986 */ /* 0x0003e4000c10190c */
[----:B------:R-:W3:Y:S01]  /*2690*/  @!P5 LDC R16, c[0x0][0x3a4] ;  /* 0x0000e900ff10db82 */ /* 0x000ee20000000800 */
[----:B----4-:R-:W-:-:S05]  /*26a0*/  @!P5 IMAD.WIDE R22, R29, 0x4, R22 ;  /* 0x000000041d16d825 */ /* 0x010fca00078e0216 */
[----:B------:R-:W2:Y:S01]  /*26b0*/  @!P5 LDG.E R10, desc[UR12][R22.64] ;  /* 0x0000000c160ad981 */ /* 0x000ea2000c1e1900 */
[----:B------:R-:W-:Y:S02]  /*26c0*/  IADD3 R14, P6, PT, R109, R32, RZ ;  /* 0x000000206d0e7210 */ /* 0x000fe40007fde0ff */
[----:B------:R-:W-:Y:S02]  /*26d0*/  ISETP.GE.OR P4, PT, R26, UR9, P4 ;  /* 0x000000091a007c0c */ /* 0x000fe4000a786670 */
[----:B0-----:R-:W-:Y:S02]  /*26e0*/  LEA.HI.X.SX32 R19, R32, R24, 0x1, P6 ;  /* 0x0000001820137211 */ /* 0x001fe400030f0eff */
[----:B------:R-:W-:-:S04]  /*26f0*/  LEA R18, P6, R14, UR4, 0x2 ;  /* 0x000000040e127c11 */ /* 0x000fc8000f8c10ff */
[----:B------:R-:W-:Y:S02]  /*2700*/  LEA.HI.X R19, R14, UR5, R19, 0x2, P6 ;  /* 0x000000050e137c11 */ /* 0x000fe4000b0f1413 */
[----:B------:R-:W-:-:S03]  /*2710*/  ISETP.GE.OR P6, PT, R12, UR8, P2 ;  /* 0x000000080c007c0c */ /* 0x000fc600097c6670 */
[----:B-1----:R-:W0:Y:S01]  /*2720*/  @!P4 LDC R21, c[0x0][0x3a8] ;  /* 0x0000ea00ff15cb82 */ /* 0x002e220000000800 */
[----:B--2---:R-:W-:-:S04]  /*2730*/  @!P5 FMUL R10, R10, R25 ;  /* 0x000000190a0ad220 */ /* 0x004fc80000400000 */
[----:B---3--:R-:W-:-:S03]  /*2740*/  @!P5 FFMA R17, R17, R16, R10 ;  /* 0x000000101111d223 */ /* 0x008fc6000000000a */
[----:B------:R-:W1:Y:S02]  /*2750*/  @!P4 LDC R16, c[0x0][0x3a4] ;  /* 0x0000e900ff10cb82 */ /* 0x000e640000000800 */
[----:B------:R2:W-:Y:S04]  /*2760*/  @!P5 STG.E desc[UR12][R22.64], R17 ;  /* 0x000000111600d986 */ /* 0x0005e8000c10190c */
[----:B------:R-:W0:Y:S01]  /*2770*/  @!P4 LDG.E R10, desc[UR12][R18.64+0x4] ;  /* 0x0000040c120ac981 */ /* 0x000e22000c1e1900 */
[----:B------:R-:W-:-:S03]  /*2780*/  ISETP.GE.OR P5, PT, R12, UR8, P1 ;  /* 0x000000080c007c0c */ /* 0x000fc60008fa6670 */
[----:B------:R-:W3:Y:S01]  /*2790*/  @!P6 LDG.E R12, desc[UR12][R18.64+0x8] ;  /* 0x0000080c120ce981 */ /* 0x000ee2000c1e1900 */
[----:B--2---:R-:W3:Y:S09]  /*27a0*/  @!P6 LDC R23, c[0x0][0x3a8] ;  /* 0x0000ea00ff17eb82 */ /* 0x004ef20000000800 */
[----:B------:R-:W2:Y:S01]  /*27b0*/  @!P5 LDG.E R14, desc[UR12][R18.64+0xc] ;  /* 0x00000c0c120ed981 */ /* 0x000ea2000c1e1900 */
[----:B------:R-:W2:Y:S08]  /*27c0*/  @!P5 LDC R25, c[0x0][0x3a8] ;  /* 0x0000ea00ff19db82 */ /* 0x000eb00000000800 */
[----:B------:R-:W4:Y:S01]  /*27d0*/  @!P5 LDC R20, c[0x0][0x3a4] ;  /* 0x0000e900ff14db82 */ /* 0x000f220000000800 */
[----:B------:R-:W-:-:S02]  /*27e0*/  VIADD R32, R32, UR9 ;  /* 0x0000000920207c36 */ /* 0x000fc40008000000 */
[----:B0-----:R-:W-:-:S05]  /*27f0*/  @!P4 FMUL R21, R10, R21 ;  /* 0x000000150a15c220 */ /* 0x001fca0000400000 */
[----:B------:R-:W0:Y:S01]  /*2800*/  @!P6 LDC R10, c[0x0][0x3a4] ;  /* 0x0000e900ff0aeb82 */ /* 0x000e220000000800 */
[----:B-1----:R-:W-:Y:S01]  /*2810*/  @!P4 FFMA R21, R8, R16, R21 ;  /* 0x000000100815c223 */ /* 0x002fe20000000015 */
[----:B------:R-:W-:-:S04]  /*2820*/  IADD3 R8, PT, PT, R104, 0x5, RZ ;  /* 0x0000000568087810 */ /* 0x000fc80007ffe0ff */
[----:B------:R0:W-:Y:S01]  /*2830*/  @!P4 STG.E desc[UR12][R18.64+0x4], R21 ;  /* 0x000004151200c986 */ /* 0x0001e2000c10190c */
[----:B------:R-:W-:-:S13]  /*2840*/  ISETP.GE.OR P4, PT, R8, UR8, P3 ;  /* 0x0000000808007c0c */ /* 0x000fda0009f86670 */
[----:B------:R-:W1:Y:S01]  /*2850*/  @!P4 LDC.64 R16, c[0x0][0x390] ;  /* 0x0000e400ff10cb82 */ /* 0x000e620000000a00 */
[----:B---3--:R-:W-:Y:S01]  /*2860*/  @!P6 FMUL R12, R12, R23 ;  /* 0x000000170c0ce220 */ /* 0x008fe20000400000 */
[----:B--2---:R-:W-:Y:S01]  /*2870*/  @!P5 FMUL R23, R14, R25 ;  /* 0x000000190e17d220 */ /* 0x004fe20000400000 */
[----:B------:R-:W-:Y:S02]  /*2880*/  @!P4 IADD3 R25, PT, PT, R109, R32, RZ ;  /* 0x000000206d19c210 */ /* 0x000fe40007ffe0ff */
[----:B0-----:R-:W-:Y:S01]  /*2890*/  @!P6 FFMA R21, R15, R10, R12 ;  /* 0x0000000a0f15e223 */ /* 0x001fe2000000000c */
[----:B----4-:R-:W-:Y:S02]  /*28a0*/  @!P5 FFMA R23, R6, R20, R23 ;  /* 0x000000140617d223 */ /* 0x010fe40000000017 */
[----:B------:R-:W0:Y:S02]  /*28b0*/  @!P4 LDC R12, c[0x0][0x3a4] ;  /* 0x0000e900ff0ccb82 */ /* 0x000e240000000800 */
[----:B------:R-:W-:Y:S04]  /*28c0*/  @!P6 STG.E desc[UR12][R18.64+0x8], R21 ;  /* 0x000008151200e986 */ /* 0x000fe8000c10190c */
[----:B------:R2:W-:Y:S01]  /*28d0*/  @!P5 STG.E desc[UR12][R18.64+0xc], R23 ;  /* 0x00000c171200d986 */ /* 0x0005e2000c10190c */
[----:B-1----:R-:W-:-:S02]  /*28e0*/  @!P4 IMAD.WIDE R16, R25, 0x4, R16 ;  /* 0x000000041910c825 */ /* 0x002fc400078e0210 */
[----:B------:R-:W1:Y:S03]  /*28f0*/  @!P4 LDC R25, c[0x0][0x3a8] ;  /* 0x0000ea00ff19cb82 */ /* 0x000e660000000800 */
[----:B------:R-:W1:Y:S01]  /*2900*/  @!P4 LDG.E R6, desc[UR12][R16.64] ;  /* 0x0000000c1006c981 */ /* 0x000e62000c1e1900 */
[----:B------:R-:W-:Y:S02]  /*2910*/  IADD3 R10, P6, PT, R109, R32, RZ ;  /* 0x000000206d0a7210 */ /* 0x000fe40007fde0ff */
[----:B------:R-:W-:Y:S02]  /*2920*/  ISETP.GE.OR P5, PT, R8, UR8, P0 ;  /* 0x0000000808007c0c */ /* 0x000fe400087a6670 */
[----:B------:R-:W-:Y:S02]  /*2930*/  LEA.HI.X.SX32 R15, R32, R24, 0x1, P6 ;  /* 0x00000018200f7211 */ /* 0x000fe400030f0eff */
[----:B------:R-:W-:-:S04]  /*2940*/  LEA R14, P6, R10, UR4, 0x2 ;  /* 0x000000040a0e7c11 */ /* 0x000fc8000f8c10ff */
[----:B------:R-:W-:Y:S02]  /*2950*/  LEA.HI.X R15, R10, UR5, R15, 0x2, P6 ;  /* 0x000000050a0f7c11 */ /* 0x000fe4000b0f140f */
[----:B------:R-:W-:-:S03]  /*2960*/  ISETP.GE.OR P6, PT, R8, UR8, P2 ;  /* 0x0000000808007c0c */ /* 0x000fc600097c6670 */
[----:B--2---:R-:W2:Y:S01]  /*2970*/  @!P5 LDC R19, c[0x0][0x3a8] ;  /* 0x0000ea00ff13db82 */ /* 0x004ea20000000800 */
[----:B-1----:R-:W-:-:S04]  /*2980*/  @!P4 FMUL R6, R6, R25 ;  /* 0x000000190606c220 */ /* 0x002fc80000400000 */
[----:B0-----:R-:W-:-:S03]  /*2990*/  @!P4 FFMA R13, R13, R12, R6 ;  /* 0x0000000c0d0dc223 */ /* 0x001fc60000000006 */
[----:B------:R-:W0:Y:S02]  /*29a0*/  @!P5 LDC R12, c[0x0][0x3a4] ;  /* 0x0000e900ff0cdb82 */ /* 0x000e240000000800 */
[----:B------:R1:W-:Y:S04]  /*29b0*/  @!P4 STG.E desc[UR12][R16.64], R13 ;  /* 0x0000000d1000c986 */ /* 0x0003e8000c10190c */
[----:B------:R-:W2:Y:S01]  /*29c0*/  @!P5 LDG.E R6, desc[UR12][R14.64+0x4] ;  /* 0x0000040c0e06d981 */ /* 0x000ea2000c1e1900 */
[----:B------:R-:W-:-:S03]  /*29d0*/  ISETP.GE.OR P4, PT, R8, UR8, P1 ;  /* 0x0000000808007c0c */ /* 0x000fc60008f86670 */
[----:B------:R-:W3:Y:S01]  /*29e0*/  @!P6 LDG.E R8, desc[UR12][R14.64+0x8] ;  /* 0x0000080c0e08e981 */ /* 0x000ee2000c1e1900 */
[----:B-1----:R-:W3:Y:S09]  /*29f0*/  @!P6 LDC R17, c[0x0][0x3a8] ;  /* 0x0000ea00ff11eb82 */ /* 0x002ef20000000800 */
[----:B------:R-:W4:Y:S01]  /*2a00*/  @!P4 LDG.E R10, desc[UR12][R14.64+0xc] ;  /* 0x00000c0c0e0ac981 */ /* 0x000f22000c1e1900 */
[----:B------:R-:W4:Y:S08]  /*2a10*/  @!P4 LDC R21, c[0x0][0x3a8] ;  /* 0x0000ea00ff15cb82 */ /* 0x000f300000000800 */
[----:B------:R-:W1:Y:S01]  /*2a20*/  @!P4 LDC R16, c[0x0][0x3a4] ;  /* 0x0000e900ff10cb82 */ /* 0x000e620000000800 */
[----:B------:R-:W-:Y:S01]  /*2a30*/  IADD3 R32, PT, PT, R32, UR9, RZ ;  /* 0x0000000920207c10 */ /* 0x000fe2000fffe0ff */
[----:B--2---:R-:W-:-:S06]  /*2a40*/  @!P5 FMUL R19, R6, R19 ;  /* 0x000000130613d220 */ /* 0x004fcc0000400000 */
[----:B------:R-:W2:Y:S01]  /*2a50*/  @!P6 LDC R6, c[0x0][0x3a4] ;  /* 0x0000e900ff06eb82 */ /* 0x000ea20000000800 */
[----:B0-----:R-:W-:Y:S01]  /*2a60*/  @!P5 FFMA R19, R4, R12, R19 ;  /* 0x0000000c0413d223 */ /* 0x001fe20000000013 */
[----:B------:R-:W-:-:S04]  /*2a70*/  VIADD R4, R104, 0x6 ;  /* 0x0000000668047836 */ /* 0x000fc80000000000 */
[----:B------:R0:W-:Y:S01]  /*2a80*/  @!P5 STG.E desc[UR12][R14.64+0x4], R19 ;  /* 0x000004130e00d986 */ /* 0x0001e2000c10190c */
[----:B------:R-:W-:-:S13]  /*2a90*/  ISETP.GE.OR P5, PT, R4, UR8, P3 ;  /* 0x0000000804007c0c */ /* 0x000fda0009fa6670 */
[----:B------:R-:W5:Y:S01]  /*2aa0*/  @!P5 LDC.64 R12, c[0x0][0x390] ;  /* 0x0000e400ff0cdb82 */ /* 0x000f620000000a00 */
[----:B---3--:R-:W-:Y:S01]  /*2ab0*/  @!P6 FMUL R8, R8, R17 ;  /* 0x000000110808e220 */ /* 0x008fe20000400000 */
[----:B----4-:R-:W-:Y:S01]  /*2ac0*/  @!P4 FMUL R21, R10, R21 ;  /* 0x000000150a15c220 */ /* 0x010fe20000400000 */
[----:B------:R-:W-:Y:S02]  /*2ad0*/  @!P5 IMAD.IADD R23, R109, 0x1, R32 ;  /* 0x000000016d17d824 */ /* 0x000fe400078e0220 */
[----:B--2---:R-:W-:Y:S01]  /*2ae0*/  @!P6 FFMA R17, R11, R6, R8 ;  /* 0x000000060b11e223 */ /* 0x004fe20000000008 */
[----:B-1----:R-:W-:Y:S02]  /*2af0*/  @!P4 FFMA R21, R2, R16, R21 ;  /* 0x000000100215c223 */ /* 0x002fe40000000015 */
[----:B0-----:R-:W0:Y:S02]  /*2b00*/  @!P5 LDC R19, c[0x0][0x3a8] ;  /* 0x0000ea00ff13db82 */ /* 0x001e240000000800 */
[----:B------:R-:W-:Y:S04]  /*2b10*/  @!P6 STG.E desc[UR12][R14.64+0x8], R17 ;  /* 0x000008110e00e986 */ /* 0x000fe8000c10190c */
[----:B------:R1:W-:Y:S02]  /*2b20*/  @!P4 STG.E desc[UR12][R14.64+0xc], R21 ;  /* 0x00000c150e00c986 */ /* 0x0003e4000c10190c */
[----:B------:R-:W2:Y:S01]  /*2b30*/  @!P5 LDC R8, c[0x0][0x3a4] ;  /* 0x0000e900ff08db82 */ /* 0x000ea20000000800 */
[----:B-----5:R-:W-:-:S05]  /*2b40*/  @!P5 IMAD.WIDE R12, R23, 0x4, R12 ;  /* 0x00000004170cd825 */ /* 0x020fca00078e020c */
[----:B------:R-:W0:Y:S01]  /*2b50*/  @!P5 LDG.E R2, desc[UR12][R12.64] ;  /* 0x0000000c0c02d981 */ /* 0x000e22000c1e1900 */
[----:B------:R-:W-:Y:S02]  /*2b60*/  IADD3 R6, P6, PT, R109, R32, RZ ;  /* 0x000000206d067210 */ /* 0x000fe40007fde0ff */
[----:B------:R-:W-:Y:S02]  /*2b70*/  ISETP.GE.OR P4, PT, R4, UR8, P0 ;  /* 0x0000000804007c0c */ /* 0x000fe40008786670 */
[----:B------:R-:W-:Y:S02]  /*2b80*/  LEA.HI.X.SX32 R11, R32, R24, 0x1, P6 ;  /* 0x00000018200b7211 */ /* 0x000fe400030f0eff */
[----:B------:R-:W-:-:S04]  /*2b90*/  LEA R10, P6, R6, UR4, 0x2 ;  /* 0x00000004060a7c11 */ /* 0x000fc8000f8c10ff */
[----:B------:R-:W-:Y:S02]  /*2ba0*/  LEA.HI.X R11, R6, UR5, R11, 0x2, P6 ;  /* 0x00000005060b7c11 */ /* 0x000fe4000b0f140b */
[----:B------:R-:W-:-:S03]  /*2bb0*/  ISETP.GE.OR P6, PT, R4, UR8, P2 ;  /* 0x0000000804007c0c */ /* 0x000fc600097c6670 */
[----:B-1----:R-:W1:Y:S08]  /*2bc0*/  @!P4 LDC R15, c[0x0][0x3a8] ;  /* 0x0000ea00ff0fcb82 */ /* 0x002e700000000800 */
[----:B------:R-:W3:Y:S01]  /*2bd0*/  @!P4 LDC R6, c[0x0][0x3a4] ;  /* 0x0000e900ff06cb82 */ /* 0x000ee20000000800 */
[----:B0-----:R-:W-:-:S04]  /*2be0*/  @!P5 FMUL R2, R2, R19 ;  /* 0x000000130202d220 */ /* 0x001fc80000400000 */
[----:B--2---:R-:W-:-:S05]  /*2bf0*/  @!P5 FFMA R9, R9, R8, R2 ;  /* 0x000000080909d223 */ /* 0x004fca0000000002 */
[----:B------:R0:W-:Y:S04]  /*2c00*/  @!P5 STG.E desc[UR12][R12.64], R9 ;  /* 0x000000090c00d986 */ /* 0x0001e8000c10190c */
[----:B------:R-:W1:Y:S01]  /*2c10*/  @!P4 LDG.E R2, desc[UR12][R10.64+0x4] ;  /* 0x0000040c0a02c981 */ /* 0x000e62000c1e1900 */
[----:B------:R-:W-:-:S03]  /*2c20*/  ISETP.GE.OR P5, PT, R4, UR8, P1 ;  /* 0x0000000804007c0c */ /* 0x000fc60008fa6670 */
[----:B------:R-:W2:Y:S01]  /*2c30*/  @!P6 LDG.E R4, desc[UR12][R10.64+0x8] ;  /* 0x0000080c0a04e981 */ /* 0x000ea2000c1e1900 */
[----:B0-----:R-:W2:Y:S09]  /*2c40*/  @!P6 LDC R9, c[0x0][0x3a8] ;  /* 0x0000ea00ff09eb82 */ /* 0x001eb20000000800 */
[----:B------:R-:W4:Y:S01]  /*2c50*/  @!P5 LDG.E R8, desc[UR12][R10.64+0xc] ;  /* 0x00000c0c0a08d981 */ /* 0x000f22000c1e1900 */
[----:B------:R-:W4:Y:S08]  /*2c60*/  @!P5 LDC R13, c[0x0][0x3a8] ;  /* 0x0000ea00ff0ddb82 */ /* 0x000f300000000800 */
[----:B------:R-:W0:Y:S08]  /*2c70*/  @!P6 LDC R12, c[0x0][0x3a4] ;  /* 0x0000e900ff0ceb82 */ /* 0x000e300000000800 */
[----:B------:R-:W5:Y:S01]  /*2c80*/  @!P5 LDC R14, c[0x0][0x3a4] ;  /* 0x0000e900ff0edb82 */ /* 0x000f620000000800 */
[----:B------:R-:W-:-:S02]  /*2c90*/  VIADD R32, R32, UR9 ;  /* 0x0000000920207c36 */ /* 0x000fc40008000000 */
[----:B-1----:R-:W-:-:S04]  /*2ca0*/  @!P4 FMUL R2, R2, R15 ;  /* 0x0000000f0202c220 */ /* 0x002fc80000400000 */
[----:B---3--:R-:W-:Y:S01]  /*2cb0*/  @!P4 FFMA R15, R7, R6, R2 ;  /* 0x00000006070fc223 */ /* 0x008fe20000000002 */
[----:B------:R-:W-:-:S04]  /*2cc0*/  IADD3 R2, PT, PT, R104, 0x7, RZ ;  /* 0x0000000768027810 */ /* 0x000fc80007ffe0ff */
        /* <DEDUP_REMOVED lines=8> */
[----:B-1----:R-:W0:Y:S02]  /*2d50*/  @!P4 LDC R15, c[0x0][0x3a8] ;  /* 0x0000ea00ff0fcb82 */ /* 0x002e240000000800 */
[----:B------:R1:W-:Y:S04]  /*2d60*/  @!P6 STG.E desc[UR12][R10.64+0x8], R9 ;  /* 0x000008090a00e986 */ /* 0x0003e8000c10190c */
[----:B------:R2:W-:Y:S02]  /*2d70*/  @!P5 STG.E desc[UR12][R10.64+0xc], R13 ;  /* 0x00000c0d0a00d986 */ /* 0x0005e4000c10190c */
[----:B------:R-:W4:Y:S01]  /*2d80*/  @!P4 LDC R12, c[0x0][0x3a4] ;  /* 0x0000e900ff0ccb82 */ /* 0x000f220000000800 */
[----:B---3--:R-:W-:-:S05]  /*2d90*/  @!P4 IMAD.WIDE R6, R17, 0x4, R6 ;  /* 0x000000041106c825 */ /* 0x008fca00078e0206 */
        /* <DEDUP_REMOVED lines=8> */
[----:B--2---:R-:W2:Y:S01]  /*2e20*/  @!P5 LDC R10, c[0x0][0x3a4] ;  /* 0x0000e900ff0adb82 */ /* 0x004ea20000000800 */
[----:B0-----:R-:W-:-:S04]  /*2e30*/  @!P4 FMUL R0, R0, R15 ;  /* 0x0000000f0000c220 */ /* 0x001fc80000400000 */
[----:B----4-:R-:W-:-:S05]  /*2e40*/  @!P4 FFMA R3, R3, R12, R0 ;  /* 0x0000000c0303c223 */ /* 0x010fca0000000000 */
[----:B------:R0:W-:Y:S04]  /*2e50*/  @!P4 STG.E desc[UR12][R6.64], R3 ;  /* 0x000000030600c986 */ /* 0x0001e8000c10190c */
[----:B------:R-:W1:Y:S01]  /*2e60*/  @!P5 LDG.E R0, desc[UR12][R4.64+0x4] ;  /* 0x0000040c0400d981 */ /* 0x000e62000c1e1900 */
[----:B------:R-:W-:-:S03]  /*2e70*/  ISETP.GE.OR P4, PT, R2, UR8, P1 ;  /* 0x0000000802007c0c */ /* 0x000fc60008f86670 */
[----:B------:R-:W3:Y:S01]  /*2e80*/  @!P6 LDG.E R2, desc[UR12][R4.64+0x8] ;  /* 0x0000080c0402e981 */ /* 0x000ee2000c1e1900 */
[----:B0-----:R-:W3:Y:S09]  /*2e90*/  @!P6 LDC R3, c[0x0][0x3a8] ;  /* 0x0000ea00ff03eb82 */ /* 0x001ef20000000800 */
[----:B------:R-:W4:Y:S01]  /*2ea0*/  @!P4 LDG.E R8, desc[UR12][R4.64+0xc] ;  /* 0x00000c0c0408c981 */ /* 0x000f22000c1e1900 */
[----:B------:R-:W4:Y:S08]  /*2eb0*/  @!P4 LDC R11, c[0x0][0x3a8] ;  /* 0x0000ea00ff0bcb82 */ /* 0x000f300000000800 */
[----:B------:R-:W0:Y:S01]  /*2ec0*/  @!P4 LDC R12, c[0x0][0x3a4] ;  /* 0x0000e900ff0ccb82 */ /* 0x000e220000000800 */
[----:B------:R-:W-:Y:S01]  /*2ed0*/  IADD3 R32, PT, PT, R32, UR9, RZ ;  /* 0x0000000920207c10 */ /* 0x000fe2000fffe0ff */
[----:B-1----:R-:W-:Y:S01]  /*2ee0*/  @!P5 FMUL R9, R0, R9 ;  /* 0x000000090009d220 */ /* 0x002fe20000400000 */
[----:B------:R-:W-:-:S03]  /*2ef0*/  VIADD R0, R104, 0x8 ;  /* 0x0000000868007836 */ /* 0x000fc60000000000 */
[----:B--2---:R-:W-:Y:S02]  /*2f00*/  @!P5 FFMA R9, R70, R10, R9 ;  /* 0x0000000a4609d223 */ /* 0x004fe40000000009 */
[----:B------:R-:W1:Y:S03]  /*2f10*/  @!P6 LDC R10, c[0x0][0x3a4] ;  /* 0x0000e900ff0aeb82 */ /* 0x000e660000000800 */
[----:B------:R0:W-:Y:S01]  /*2f20*/  @!P5 STG.E desc[UR12][R4.64+0x4], R9 ;  /* 0x000004090400d986 */ /* 0x0001e2000c10190c */
[----:B------:R-:W-:-:S13]  /*2f30*/  ISETP.GE.OR P5, PT, R0, UR8, P3 ;  /* 0x0000000800007c0c */ /* 0x000fda0009fa6670 */
[----:B------:R-:W2:Y:S01]  /*2f40*/  @!P5 LDC.64 R6, c[0x0][0x390] ;  /* 0x0000e400ff06db82 */ /* 0x000ea20000000a00 */
[----:B---3--:R-:W-:Y:S01]  /*2f50*/  @!P6 FMUL R2, R2, R3 ;  /* 0x000000030202e220 */ /* 0x008fe20000400000 */
[----:B----4-:R-:W-:Y:S01]  /*2f60*/  @!P4 FMUL R3, R8, R11 ;  /* 0x0000000b0803c220 */ /* 0x010fe20000400000 */
[----:B------:R-:W-:-:S03]  /*2f70*/  @!P5 IMAD.IADD R11, R109, 0x1, R32 ;  /* 0x000000016d0bd824 */ /* 0x000fc600078e0220 */
[----:B0-----:R-:W-:Y:S01]  /*2f80*/  @!P4 FFMA R9, R72, R12, R3 ;  /* 0x0000000c4809c223 */ /* 0x001fe20000000003 */
[----:B-1----:R-:W-:Y:S01]  /*2f90*/  @!P6 FFMA R71, R71, R10, R2 ;  /* 0x0000000a4747e223 */ /* 0x002fe20000000002 */
[----:B------:R-:W0:Y:S03]  /*2fa0*/  @!P5 LDC R8, c[0x0][0x3a8] ;  /* 0x0000ea00ff08db82 */ /* 0x000e260000000800 */
[----:B------:R-:W-:Y:S04]  /*2fb0*/  @!P4 STG.E desc[UR12][R4.64+0xc], R9 ;  /* 0x00000c090400c986 */ /* 0x000fe8000c10190c */
[----:B------:R1:W-:Y:S01]  /*2fc0*/  @!P6 STG.E desc[UR12][R4.64+0x8], R71 ;  /* 0x000008470400e986 */ /* 0x0003e2000c10190c */
[----:B------:R-:W3:Y:S01]  /*2fd0*/  @!P5 LDC R12, c[0x0][0x3a4] ;  /* 0x0000e900ff0cdb82 */ /* 0x000ee20000000800 */
[----:B--2---:R-:W-:-:S05]  /*2fe0*/  @!P5 IMAD.WIDE R6, R11, 0x4, R6 ;  /* 0x000000040b06d825 */ /* 0x004fca00078e0206 */
[----:B------:R-:W0:Y:S01]  /*2ff0*/  @!P5 LDG.E R3, desc[UR12][R6.64] ;  /* 0x0000000c0603d981 */ /* 0x000e22000c1e1900 */
[----:B------:R-:W-:Y:S02]  /*3000*/  IADD3 R10, P6, PT, R109, R32, RZ ;  /* 0x000000206d0a7210 */ /* 0x000fe40007fde0ff */
[----:B------:R-:W-:Y:S02]  /*3010*/  ISETP.GE.OR P4, PT, R0, UR8, P0 ;  /* 0x0000000800007c0c */ /* 0x000fe40008786670 */
[----:B------:R-:W-:Y:S02]  /*3020*/  LEA.HI.X.SX32 R11, R32, R24, 0x1, P6 ;  /* 0x00000018200b7211 */ /* 0x000fe400030f0eff */
[----:B------:R-:W-:-:S09]  /*3030*/  LEA R2, P6, R10, UR4, 0x2 ;  /* 0x000000040a027c11 */ /* 0x000fd2000f8c10ff */
[----:B-1----:R-:W1:Y:S08]  /*3040*/  @!P4 LDC R5, c[0x0][0x3a8] ;  /* 0x0000ea00ff05cb82 */ /* 0x002e700000000800 */
        /* <DEDUP_REMOVED lines=9> */
[----:B------:R-:W-:Y:S01]  /*30e0*/  IADD3 R10, PT, PT, R104, 0x9, RZ ;  /* 0x00000009680a7810 */ /* 0x000fe20007ffe0ff */
[----:B0-----:R-:W3:Y:S02]  /*30f0*/  @!P6 LDC R7, c[0x0][0x3a8] ;  /* 0x0000ea00ff07eb82 */ /* 0x001ee40000000800 */
[----:B------:R-:W4:Y:S06]  /*3100*/  @!P5 LDG.E R8, desc[UR12][R2.64+0xc] ;  /* 0x00000c0c0208d981 */ /* 0x000f2c000c1e1900 */
[----:B------:R-:W4:Y:S08]  /*3110*/  @!P5 LDC R11, c[0x0][0x3a8] ;  /* 0x0000ea00ff0bdb82 */ /* 0x000f300000000800 */
[----:B------:R-:W0:Y:S08]  /*3120*/  @!P6 LDC R6, c[0x0][0x3a4] ;  /* 0x0000e900ff06eb82 */ /* 0x000e300000000800 */
[----:B------:R-:W5:Y:S01]  /*3130*/  @!P5 LDC R12, c[0x0][0x3a4] ;  /* 0x0000e900ff0cdb82 */ /* 0x000f620000000800 */
[----:B------:R-:W-:-:S02]  /*3140*/  VIADD R32, R32, UR9 ;  /* 0x0000000920207c36 */ /* 0x000fc40008000000 */
[----:B-1----:R-:W-:-:S04]  /*3150*/  @!P4 FMUL R5, R4, R5 ;  /* 0x000000050405c220 */ /* 0x002fc80000400000 */
[----:B--2---:R-:W-:-:S05]  /*3160*/  @!P4 FFMA R9, R74, R9, R5 ;  /* 0x000000094a09c223 */ /* 0x004fca0000000005 */
[----:B------:R5:W-:Y:S01]  /*3170*/  @!P4 STG.E desc[UR12][R2.64+0x4], R9 ;  /* 0x000004090200c986 */ /* 0x000be2000c10190c */
[----:B------:R-:W-:-:S13]  /*3180*/  ISETP.GE.OR P4, PT, R10, UR8, P3 ;  /* 0x000000080a007c0c */ /* 0x000fda0009f86670 */
[----:B------:R-:W1:Y:S01]  /*3190*/  @!P4 LDC.64 R4, c[0x0][0x390] ;  /* 0x0000e400ff04cb82 */ /* 0x000e620000000a00 */
[----:B---3--:R-:W-:Y:S01]  /*31a0*/  @!P6 FMUL R0, R0, R7 ;  /* 0x000000070000e220 */ /* 0x008fe20000400000 */
[----:B----4-:R-:W-:Y:S01]  /*31b0*/  @!P5 FMUL R7, R8, R11 ;  /* 0x0000000b0807d220 */ /* 0x010fe20000400000 */
[----:B------:R-:W-:Y:S02]  /*31c0*/  @!P4 IADD3 R11, PT, PT, R109, R32, RZ ;  /* 0x000000206d0bc210 */ /* 0x000fe40007ffe0ff */
[----:B0-----:R-:W-:Y:S01]  /*31d0*/  @!P6 FFMA R75, R75, R6, R0 ;  /* 0x000000064b4be223 */ /* 0x001fe20000000000 */
[----:B-----5:R-:W-:Y:S02]  /*31e0*/  @!P5 FFMA R9, R76, R12, R7 ;  /* 0x0000000c4c09d223 */ /* 0x020fe40000000007 */
        /* <DEDUP_REMOVED lines=12> */
[----:B--2---:R-:W2:Y:S08]  /*32b0*/  @!P5 LDC R3, c[0x0][0x3a8] ;  /* 0x0000ea00ff03db82 */ /* 0x004eb00000000800 */
[----:B------:R-:W3:Y:S01]  /*32c0*/  @!P5 LDC R9, c[0x0][0x3a4] ;  /* 0x0000e900ff09db82 */ /* 0x000ee20000000800 */
[----:B-1----:R-:W-:-:S04]  /*32d0*/  @!P4 FMUL R0, R0, R11 ;  /* 0x0000000b0000c220 */ /* 0x002fc80000400000 */
[----:B0-----:R-:W-:-:S05]  /*32e0*/  @!P4 FFMA R77, R77, R12, R0 ;  /* 0x0000000c4d4dc223 */ /* 0x001fca0000000000 */
[----:B------:R0:W-:Y:S04]  /*32f0*/  @!P4 STG.E desc[UR12][R4.64], R77 ;  /* 0x0000004d0400c986 */ /* 0x0001e8000c10190c */
[----:B------:R-:W2:Y:S01]  /*3300*/  @!P5 LDG.E R0, desc[UR12][R6.64+0x4] ;  /* 0x0000040c0600d981 */ /* 0x000ea2000c1e1900 */
[----:B------:R-:W-:-:S03]  /*3310*/  ISETP.GE.OR P4, PT, R10, UR8, P1 ;  /* 0x000000080a007c0c */ /* 0x000fc60008f86670 */
[----:B------:R-:W4:Y:S01]  /*3320*/  @!P6 LDG.E R8, desc[UR12][R6.64+0x8] ;  /* 0x0000080c0608e981 */ /* 0x000f22000c1e1900 */
[----:B0-----:R-:W4:Y:S09]  /*3330*/  @!P6 LDC R5, c[0x0][0x3a8] ;  /* 0x0000ea00ff05eb82 */ /* 0x001f320000000800 */
[----:B------:R-:W5:Y:S01]  /*3340*/  @!P4 LDG.E R10, desc[UR12][R6.64+0xc] ;  /* 0x00000c0c060ac981 */ /* 0x000f62000c1e1900 */
[----:B------:R-:W5:Y:S08]  /*3350*/  @!P4 LDC R11, c[0x0][0x3a8] ;  /* 0x0000ea00ff0bcb82 */ /* 0x000f700000000800 */
[----:B------:R-:W0:Y:S08]  /*3360*/  @!P6 LDC R4, c[0x0][0x3a4] ;  /* 0x0000e900ff04eb82 */ /* 0x000e300000000800 */
[----:B------:R-:W1:Y:S01]  /*3370*/  @!P4 LDC R12, c[0x0][0x3a4] ;  /* 0x0000e900ff0ccb82 */ /* 0x000e620000000800 */
[----:B------:R-:W-:Y:S01]  /*3380*/  IADD3 R32, PT, PT, R32, UR9, RZ ;  /* 0x0000000920207c10 */ /* 0x000fe2000fffe0ff */
[----:B--2---:R-:W-:Y:S01]  /*3390*/  @!P5 FMUL R3, R0, R3 ;  /* 0x000000030003d220 */ /* 0x004fe20000400000 */
[----:B------:R-:W-:-:S03]  /*33a0*/  VIADD R0, R104, 0xa ;  /* 0x0000000a68007836 */ /* 0x000fc60000000000 */
[----:B---3--:R-:W-:-:S05]  /*33b0*/  @!P5 FFMA R9, R78, R9, R3 ;  /* 0x000000094e09d223 */ /* 0x008fca0000000003 */
[----:B------:R1:W-:Y:S01]  /*33c0*/  @!P5 STG.E desc[UR12][R6.64+0x4], R9 ;  /* 0x000004090600d986 */ /* 0x0003e2000c10190c */
[----:B------:R-:W-:-:S13]  /*33d0*/  ISETP.GE.OR P5, PT, R0, UR8, P3 ;  /* 0x0000000800007c0c */ /* 0x000fda0009fa6670 */
[----:B------:R-:W2:Y:S01]  /*33e0*/  @!P5 LDC.64 R2, c[0x0][0x390] ;  /* 0x0000e400ff02db82 */ /* 0x000ea20000000a00 */
[----:B----4-:R-:W-:Y:S01]  /*33f0*/  @!P6 FMUL R8, R8, R5 ;  /* 0x000000050808e220 */ /* 0x010fe20000400000 */
[----:B-----5:R-:W-:Y:S01]  /*3400*/  @!P4 FMUL R5, R10, R11 ;  /* 0x0000000b0a05c220 */ /* 0x020fe20000400000 */
[----:B------:R-:W-:Y:S02]  /*3410*/  @!P5 IMAD.IADD R11, R109, 0x1, R32 ;  /* 0x000000016d0bd824 */ /* 0x000fe400078e0220 */
[----:B0-----:R-:W-:Y:S01]  /*3420*/  @!P6 FFMA R79, R79, R4, R8 ;  /* 0x000000044f4fe223 */ /* 0x001fe20000000008 */
[----:B-1----:R-:W-:Y:S02]  /*3430*/  @!P4 FFMA R9, R80, R12, R5 ;  /* 0x0000000c5009c223 */ /* 0x002fe40000000005 */
        /* <DEDUP_REMOVED lines=12> */
[----:B------:R-:W-:-:S03]  /*3500*/  LEA.HI.X R5, R10, UR5, R11, 0x2, P6 ;  /* 0x000000050a057c11 */ /* 0x000fc6000b0f140b */
[----:B---3--:R-:W-:Y:S01]  /*3510*/  @!P5 FFMA R81, R81, R12, R8 ;  /* 0x0000000c5151d223 */ /* 0x008fe20000000008 */
[C---:B------:R-:W-:Y:S02]  /*3520*/  ISETP.GE.OR P6, PT, R0.reuse, UR8, P2 ;  /* 0x0000000800007c0c */ /* 0x040fe400097c6670 */
[----:B------:R-:W0:Y:S02]  /*3530*/  @!P4 LDC R8, c[0x0][0x3a4] ;  /* 0x0000e900ff08cb82 */ /* 0x000e240000000800 */
[----:B------:R2:W-:Y:S04]  /*3540*/  @!P5 STG.E desc[UR12][R2.64], R81 ;  /* 0x000000510200d986 */ /* 0x0005e8000c10190c */
[----:B------:R-:W1:Y:S01]  /*3550*/  @!P4 LDG.E R6, desc[UR12][R4.64+0x4] ;  /* 0x0000040c0406c981 */ /* 0x000e62000c1e1900 */
[----:B------:R-:W-:-:S04]  /*3560*/  ISETP.GE.OR P5, PT, R0, UR8, P1 ;  /* 0x0000000800007c0c */ /* 0x000fc80008fa6670 */
[----:B------:R-:W3:Y:S09]  /*3570*/  @!P6 LDG.E R0, desc[UR12][R4.64+0x8] ;  /* 0x0000080c0400e981 */ /* 0x000ef2000c1e1900 */
[----:B------:R-:W4:Y:S01]  /*3580*/  @!P5 LDG.E R7, desc[UR12][R4.64+0xc] ;  /* 0x00000c0c0407d981 */ /* 0x000f22000c1e1900 */
[----:B------:R-:W4:Y:S08]  /*3590*/  @!P5 LDC R10, c[0x0][0x3a8] ;  /* 0x0000ea00ff0adb82 */ /* 0x000f300000000800 */
[----:B------:R-:W5:Y:S01]  /*35a0*/  @!P5 LDC R12, c[0x0][0x3a4] ;  /* 0x0000e900ff0cdb82 */ /* 0x000f620000000800 */
[----:B------:R-:W-:-:S02]  /*35b0*/  VIADD R32, R32, UR9 ;  /* 0x0000000920207c36 */ /* 0x000fc40008000000 */
[----:B-1----:R-:W-:-:S05]  /*35c0*/  @!P4 FMUL R6, R6, R9 ;  /* 0x000000090606c220 */ /* 0x002fca0000400000 */
[----:B------:R-:W3:Y:S01]  /*35d0*/  @!P6 LDC R9, c[0x0][0x3a8] ;  /* 0x0000ea00ff09eb82 */ /* 0x000ee20000000800 */
[----:B0-----:R-:W-:Y:S01]  /*35e0*/  @!P4 FFMA R83, R83, R8, R6 ;  /* 0x000000085353c223 */ /* 0x001fe20000000006 */
[----:B------:R-:W-:-:S04]  /*35f0*/  IADD3 R8, PT, PT, R104, 0xb, RZ ;  /* 0x0000000b68087810 */ /* 0x000fc80007ffe0ff */
[----:B------:R-:W-:Y:S01]  /*3600*/  @!P4 STG.E desc[UR12][R4.64+0x4], R83 ;  /* 0x000004530400c986 */ /* 0x000fe2000c10190c */
[----:B------:R-:W-:Y:S01]  /*3610*/  ISETP.GE.OR P4, PT, R8, UR8, P3 ;  /* 0x0000000808007c0c */ /* 0x000fe20009f86670 */
[----:B------:R-:W0:-:S12]  /*3620*/  @!P6 LDC R6, c[0x0][0x3a4] ;  /* 0x0000e900ff06eb82 */ /* 0x000e180000000800 */
[----:B--2---:R-:W1:Y:S01]  /*3630*/  @!P4 LDC.64 R2, c[0x0][0x390] ;  /* 0x0000e400ff02cb82 */ /* 0x004e620000000a00 */
[----:B----4-:R-:W-:Y:S01]  /*3640*/  @!P5 FMUL R7, R7, R10 ;  /* 0x0000000a0707d220 */ /* 0x010fe20000400000 */
[----:B------:R-:W-:Y:S01]  /*3650*/  @!P4 IADD3 R11, PT, PT, R109, R32, RZ ;  /* 0x000000206d0bc210 */ /* 0x000fe20007ffe0ff */
[----:B---3--:R-:W-:Y:S02]  /*3660*/  @!P6 FMUL R0, R0, R9 ;  /* 0x000000090000e220 */ /* 0x008fe40000400000 */
[----:B-----5:R-:W-:-:S03]  /*3670*/  @!P5 FFMA R9, R82, R12, R7 ;  /* 0x0000000c5209d223 */ /* 0x020fc60000000007 */
[----:B------:R-:W2:Y:S01]  /*3680*/  @!P4 LDC R12, c[0x0][0x3a4] ;  /* 0x0000e900ff0ccb82 */ /* 0x000ea20000000800 */
[----:B0-----:R-:W-:Y:S01]  /*3690*/  @!P6 FFMA R85, R85, R6, R0 ;  /* 0x000000065555e223 */ /* 0x001fe20000000000 */
[----:B------:R-:W-:Y:S04]  /*36a0*/  @!P5 STG.E desc[UR12][R4.64+0xc], R9 ;  /* 0x00000c090400d986 */ /* 0x000fe8000c10190c */
[----:B------:R0:W-:Y:S01]  /*36b0*/  @!P6 STG.E desc[UR12][R4.64+0x8], R85 ;  /* 0x000008550400e986 */ /* 0x0001e2000c10190c */
[----:B-1----:R-:W-:Y:S02]  /*36c0*/  @!P4 IMAD.WIDE R2, R11, 0x4, R2 ;  /* 0x000000040b02c825 */ /* 0x002fe400078e0202 */
[----:B------:R-:W1:Y:S03]  /*36d0*/  @!P4 LDC R11, c[0x0][0x3a8] ;  /* 0x0000ea00ff0bcb82 */ /* 0x000e660000000800 */
[----:B------:R-:W1:Y:S01]  /*36e0*/  @!P4 LDG.E R0, desc[UR12][R2.64] ;  /* 0x0000000c0200c981 */ /* 0x000e62000c1e1900 */
[----:B------:R-:W-:-:S02]  /*36f0*/  IADD3 R7, P6, PT, R109, R32, RZ ;  /* 0x000000206d077210 */ /* 0x000fc40007fde0ff */
[----:B------:R-:W-:Y:S02]  /*3700*/  ISETP.GE.OR P5, PT, R8, UR8, P0 ;  /* 0x0000000808007c0c */ /* 0x000fe400087a6670 */
[----:B------:R-:W-:Y:S02]  /*3710*/  LEA.HI.X.SX32 R10, R32, R24, 0x1, P6 ;  /* 0x00000018200a7211 */ /* 0x000fe400030f0eff */
[----:B------:R-:W-:-:S04]  /*3720*/  LEA R6, P6, R7, UR4, 0x2 ;  /* 0x0000000407067c11 */ /* 0x000fc8000f8c10ff */
[----:B------:R-:W-:Y:S02]  /*3730*/  LEA.HI.X R7, R7, UR5, R10, 0x2, P6 ;  /* 0x0000000507077c11 */ /* 0x000fe4000b0f140a */
[----:B------:R-:W-:-:S03]  /*3740*/  ISETP.GE.OR P6, PT, R8, UR8, P2 ;  /* 0x0000000808007c0c */ /* 0x000fc600097c6670 */
[----:B0-----:R-:W0:Y:S08]  /*3750*/  @!P5 LDC R5, c[0x0][0x3a8] ;  /* 0x0000ea00ff05db82 */ /* 0x001e300000000800 */
[----:B------:R-:W3:Y:S08]  /*3760*/  @!P5 LDC R9, c[0x0][0x3a4] ;  /* 0x0000e900ff09db82 */ /* 0x000ef00000000800 */
[----:B------:R-:W4:Y:S01]  /*3770*/  @!P6 LDC R10, c[0x0][0x3a4] ;  /* 0x0000e900ff0aeb82 */ /* 0x000f220000000800 */
[----:B-1----:R-:W-:-:S04]  /*3780*/  @!P4 FMUL R0, R0, R11 ;  /* 0x0000000b0000c220 */ /* 0x002fc80000400000 */
[----:B--2---:R-:W-:-:S05]  /*3790*/  @!P4 FFMA R87, R87, R12, R0 ;  /* 0x0000000c5757c223 */ /* 0x004fca0000000000 */
[----:B------:R1:W-:Y:S04]  /*37a0*/  @!P4 STG.E desc[UR12][R2.64], R87 ;  /* 0x000000570200c986 */ /* 0x0003e8000c10190c */
[----:B------:R-:W0:Y:S01]  /*37b0*/  @!P5 LDG.E R0, desc[UR12][R6.64+0x4] ;  /* 0x0000040c0600d981 */ /* 0x000e22000c1e1900 */
[----:B------:R-:W-:-:S03]  /*37c0*/  ISETP.GE.OR P4, PT, R8, UR8, P1 ;  /* 0x0000000808007c0c */ /* 0x000fc60008f86670 */
[----:B------:R-:W2:Y:S10]  /*37d0*/  @!P6 LDG.E R4, desc[UR12][R6.64+0x8] ;  /* 0x0000080c0604e981 */ /* 0x000eb4000c1e1900 */
[----:B------:R-:W5:Y:S01]  /*37e0*/  @!P4 LDG.E R8, desc[UR12][R6.64+0xc] ;  /* 0x00000c0c0608c981 */ /* 0x000f62000c1e1900 */
[----:B------:R-:W5:Y:S08]  /*37f0*/  @!P4 LDC R11, c[0x0][0x3a8] ;  /* 0x0000ea00ff0bcb82 */ /* 0x000f700000000800 */
[----:B------:R-:W4:Y:S01]  /*3800*/  @!P4 LDC R12, c[0x0][0x3a4] ;  /* 0x0000e900ff0ccb82 */ /* 0x000f220000000800 */
[----:B------:R-:W-:Y:S01]  /*3810*/  IADD3 R32, PT, PT, R32, UR9, RZ ;  /* 0x0000000920207c10 */ /* 0x000fe2000fffe0ff */
[----:B0-----:R-:W-:Y:S01]  /*3820*/  @!P5 FMUL R5, R0, R5 ;  /* 0x000000050005d220 */ /* 0x001fe20000400000 */
[----:B------:R-:W-:-:S03]  /*3830*/  VIADD R0, R104, 0xc ;  /* 0x0000000c68007836 */ /* 0x000fc60000000000 */
[----:B---3--:R-:W-:Y:S02]  /*3840*/  @!P5 FFMA R5, R84, R9, R5 ;  /* 0x000000095405d223 */ /* 0x008fe40000000005 */
[----:B------:R-:W2:Y:S03]  /*3850*/  @!P6 LDC R9, c[0x0][0x3a8] ;  /* 0x0000ea00ff09eb82 */ /* 0x000ea60000000800 */
[----:B------:R0:W-:Y:S01]  /*3860*/  @!P5 STG.E desc[UR12][R6.64+0x4], R5 ;  /* 0x000004050600d986 */ /* 0x0001e2000c10190c */
[----:B------:R-:W-:-:S13]  /*3870*/  ISETP.GE.OR P5, PT, R0, UR8, P3 ;  /* 0x0000000800007c0c */ /* 0x000fda0009fa6670 */
[----:B-1----:R-:W1:Y:S01]  /*3880*/  @!P5 LDC.64 R2, c[0x0][0x390] ;  /* 0x0000e400ff02db82 */ /* 0x002e620000000a00 */
[----:B--2---:R-:W-:Y:S01]  /*3890*/  @!P6 FMUL R4, R4, R9 ;  /* 0x000000090404e220 */ /* 0x004fe20000400000 */
[----:B-----5:R-:W-:Y:S01]  /*38a0*/  @!P4 FMUL R9, R8, R11 ;  /* 0x0000000b0809c220 */ /* 0x020fe20000400000 */
[----:B------:R-:W-:-:S05]  /*38b0*/  @!P5 IMAD.IADD R11, R109, 0x1, R32 ;  /* 0x000000016d0bd824 */ /* 0x000fca00078e0220 */
[----:B------:R-:W2:Y:S01]  /*38c0*/  @!P5 LDC R8, c[0x0][0x3a8] ;  /* 0x0000ea00ff08db82 */ /* 0x000ea20000000800 */
[----:B----4-:R-:W-:Y:S01]  /*38d0*/  @!P6 FFMA R89, R89, R10, R4 ;  /* 0x0000000a5959e223 */ /* 0x010fe20000000004 */
[----:B------:R-:W-:-:S04]  /*38e0*/  @!P4 FFMA R9, R86, R12, R9 ;  /* 0x0000000c5609c223 */ /* 0x000fc80000000009 */
[----:B------:R-:W-:Y:S02]  /*38f0*/  @!P6 STG.E desc[UR12][R6.64+0x8], R89 ;  /* 0x000008590600e986 */ /* 0x000fe4000c10190c */
[----:B------:R-:W3:Y:S02]  /*3900*/  @!P5 LDC R12, c[0x0][0x3a4] ;  /* 0x0000e900ff0cdb82 */ /* 0x000ee40000000800 */
[----:B------:R4:W-:Y:S01]  /*3910*/  @!P4 STG.E desc[UR12][R6.64+0xc], R9 ;  /* 0x00000c090600c986 */ /* 0x0009e2000c10190c */
[----:B-1----:R-:W-:-:S05]  /*3920*/  @!P5 IMAD.WIDE R2, R11, 0x4, R2 ;  /* 0x000000040b02d825 */ /* 0x002fca00078e0202 */
[----:B0-----:R-:W2:Y:S01]  /*3930*/  @!P5 LDG.E R5, desc[UR12][R2.64] ;  /* 0x0000000c0205d981 */ /* 0x001ea2000c1e1900 */
[----:B------:R-:W-:Y:S02]  /*3940*/  IADD3 R10, P6, PT, R109, R32, RZ ;  /* 0x000000206d0a7210 */ /* 0x000fe40007fde0ff */
[----:B------:R-:W-:Y:S02]  /*3950*/  ISETP.GE.OR P4, PT, R0, UR8, P0 ;  /* 0x0000000800007c0c */ /* 0x000fe40008786670 */
[----:B------:R-:W-:Y:S02]  /*3960*/  LEA.HI.X.SX32 R11, R32, R24, 0x1, P6 ;  /* 0x00000018200b7211 */ /* 0x000fe400030f0eff */
[----:B------:R-:W-:-:S09]  /*3970*/  LEA R4, P6, R10, UR4, 0x2 ;  /* 0x000000040a047c11 */ /* 0x000fd2000f8c10ff */
[----:B----4-:R-:W0:Y:S08]  /*3980*/  @!P4 LDC R7, c[0x0][0x3a8] ;  /* 0x0000ea00ff07cb82 */ /* 0x010e300000000800 */
        /* <DEDUP_REMOVED lines=11> */
[----:B------:R-:W4:Y:S06]  /*3a40*/  @!P5 LDG.E R8, desc[UR12][R4.64+0xc] ;  /* 0x00000c0c0408d981 */ /* 0x000f2c000c1e1900 */
[----:B------:R-:W5:Y:S01]  /*3a50*/  @!P5 LDC R12, c[0x0][0x3a4] ;  /* 0x0000e900ff0cdb82 */ /* 0x000f620000000800 */
[----:B------:R-:W-:-:S02]  /*3a60*/  VIADD R32, R32, UR9 ;  /* 0x0000000920207c36 */ /* 0x000fc40008000000 */
[----:B0-----:R-:W-:-:S05]  /*3a70*/  @!P4 FMUL R7, R6, R7 ;  /* 0x000000070607c220 */ /* 0x001fca0000400000 */
        /* <DEDUP_REMOVED lines=11> */
[----:B------:R-:W0:Y:S01]  /*3b30*/  @!P4 LDC R12, c[0x0][0x3a4] ;  /* 0x0000e900ff0ccb82 */ /* 0x000e220000000800 */
[----:B--2---:R-:W-:Y:S01]  /*3b40*/  @!P4 IMAD.WIDE R2, R11, 0x4, R2 ;  /* 0x000000040b02c825 */ /* 0x004fe200078e0202 */
[----:B------:R-:W-:Y:S06]  /*3b50*/  @!P6 STG.E desc[UR12][R4.64+0x8], R93 ;  /* 0x0000085d0400e986 */ /* 0x000fec000c10190c */
[----:B------:R-:W2:Y:S01]  /*3b60*/  @!P4 LDC R11, c[0x0][0x3a8] ;  /* 0x0000ea00ff0bcb82 */ /* 0x000ea20000000800 */
[----:B------:R3:W-:Y:S04]  /*3b70*/  @!P5 STG.E desc[UR12][R4.64+0xc], R9 ;  /* 0x00000c090400d986 */ /* 0x0007e8000c10190c */
[----:B------:R-:W2:Y:S01]  /*3b80*/  @!P4 LDG.E R0, desc[UR12][R2.64] ;  /* 0x0000000c0200c981 */ /* 0x000ea2000c1e1900 */
[----:B-1----:R-:W-:-:S02]  /*3b90*/  IADD3 R7, P6, PT, R109, R32, RZ ;  /* 0x000000206d077210 */ /* 0x002fc40007fde0ff */
[----:B------:R-:W-:Y:S02]  /*3ba0*/  ISETP.GE.OR P5, PT, R10, UR8, P0 ;  /* 0x000000080a007c0c */ /* 0x000fe400087a6670 */
[----:B------:R-:W-:Y:S02]  /*3bb0*/  LEA.HI.X.SX32 R8, R32, R24, 0x1, P6 ;  /* 0x0000001820087211 */ /* 0x000fe400030f0eff */
[----:B------:R-:W-:-:S04]  /*3bc0*/  LEA R6, P6, R7, UR4, 0x2 ;  /* 0x0000000407067c11 */ /* 0x000fc8000f8c10ff */
[----:B------:R-:W-:Y:S02]  /*3bd0*/  LEA.HI.X R7, R7, UR5, R8, 0x2, P6 ;  /* 0x0000000507077c11 */ /* 0x000fe4000b0f1408 */
[----:B------:R-:W-:-:S03]  /*3be0*/  ISETP.GE.OR P6, PT, R10, UR8, P2 ;  /* 0x000000080a007c0c */ /* 0x000fc600097c6670 */
[----:B---3--:R-:W1:Y:S08]  /*3bf0*/  @!P5 LDC R5, c[0x0][0x3a8] ;  /* 0x0000ea00ff05db82 */ /* 0x008e700000000800 */
[----:B------:R-:W3:Y:S01]  /*3c00*/  @!P5 LDC R9, c[0x0][0x3a4] ;  /* 0x0000e900ff09db82 */ /* 0x000ee20000000800 */
[----:B--2---:R-:W-:-:S04]  /*3c10*/  @!P4 FMUL R0, R0, R11 ;  /* 0x0000000b0000c220 */ /* 0x004fc80000400000 */
[----:B0-----:R-:W-:-:S05]  /*3c20*/  @!P4 FFMA R95, R95, R12, R0 ;  /* 0x0000000c5f5fc223 */ /* 0x001fca0000000000 */
[----:B------:R0:W-:Y:S04]  /*3c30*/  @!P4 STG.E desc[UR12][R2.64], R95 ;  /* 0x0000005f0200c986 */ /* 0x0001e8000c10190c */
[----:B------:R-:W1:Y:S01]  /*3c40*/  @!P5 LDG.E R0, desc[UR12][R6.64+0x4] ;  /* 0x0000040c0600d981 */ /* 0x000e62000c1e1900 */
[----:B------:R-:W-:Y:S02]  /*3c50*/  ISETP.GE.OR P4, PT, R10, UR8, P1 ;  /* 0x000000080a007c0c */ /* 0x000fe40008f86670 */
[----:B------:R-:W2:Y:S01]  /*3c60*/  @!P6 LDC R10, c[0x0][0x3a4] ;  /* 0x0000e900ff0aeb82 */ /* 0x000ea20000000800 */
[----:B------:R-:W4:Y:S10]  /*3c70*/  @!P6 LDG.E R4, desc[UR12][R6.64+0x8] ;  /* 0x0000080c0604e981 */ /* 0x000f34000c1e1900 */
[----:B------:R-:W5:Y:S01]  /*3c80*/  @!P4 LDG.E R8, desc[UR12][R6.64+0xc] ;  /* 0x00000c0c0608c981 */ /* 0x000f62000c1e1900 */
[----:B------:R-:W5:Y:S08]  /*3c90*/  @!P4 LDC R11, c[0x0][0x3a8] ;  /* 0x0000ea00ff0bcb82 */ /* 0x000f700000000800 */
[----:B------:R-:W2:Y:S01]  /*3ca0*/  @!P4 LDC R12, c[0x0][0x3a4] ;  /* 0x0000e900ff0ccb82 */ /* 0x000ea20000000800 */
[----:B------:R-:W-:Y:S01]  /*3cb0*/  IADD3 R32, PT, PT, R32, UR9, RZ ;  /* 0x0000000920207c10 */ /* 0x000fe2000fffe0ff */
[----:B-1----:R-:W-:Y:S01]  /*3cc0*/  @!P5 FMUL R5, R0, R5 ;  /* 0x000000050005d220 */ /* 0x002fe20000400000 */
[----:B------:R-:W-:-:S03]  /*3cd0*/  VIADD R0, R104, 0xe ;  /* 0x0000000e68007836 */ /* 0x000fc60000000000 */
[----:B---3--:R-:W-:Y:S02]  /*3ce0*/  @!P5 FFMA R5, R92, R9, R5 ;  /* 0x000000095c05d223 */ /* 0x008fe40000000005 */
[----:B------:R-:W4:Y:S03]  /*3cf0*/  @!P6 LDC R9, c[0x0][0x3a8] ;  /* 0x0000ea00ff09eb82 */ /* 0x000f260000000800 */
[----:B------:R1:W-:Y:S01]  /*3d00*/  @!P5 STG.E desc[UR12][R6.64+0x4], R5 ;  /* 0x000004050600d986 */ /* 0x0003e2000c10190c */
[----:B------:R-:W-:-:S13]  /*3d10*/  ISETP.GE.OR P5, PT, R0, UR8, P3 ;  /* 0x0000000800007c0c */ /* 0x000fda0009fa6670 */
[----:B0-----:R-:W0:Y:S01]  /*3d20*/  @!P5 LDC.64 R2, c[0x0][0x390] ;  /* 0x0000e400ff02db82 */ /* 0x001e220000000a00 */
[----:B----4-:R-:W-:Y:S01]  /*3d30*/  @!P6 FMUL R4, R4, R9 ;  /* 0x000000090404e220 */ /* 0x010fe20000400000 */
[----:B-----5:R-:W-:Y:S01]  /*3d40*/  @!P4 FMUL R9, R8, R11 ;  /* 0x0000000b0809c220 */ /* 0x020fe20000400000 */
[----:B------:R-:W-:Y:S02]  /*3d50*/  @!P5 IMAD.IADD R11, R109, 0x1, R32 ;  /* 0x000000016d0bd824 */ /* 0x000fe400078e0220 */
[----:B--2---:R-:W-:Y:S01]  /*3d60*/  @!P6 FFMA R97, R97, R10, R4 ;  /* 0x0000000a6161e223 */ /* 0x004fe20000000004 */
[----:B------:R-:W-:Y:S02]  /*3d70*/  @!P4 FFMA R9, R94, R12, R9 ;  /* 0x0000000c5e09c223 */ /* 0x000fe40000000009 */
[----:B------:R-:W2:Y:S02]  /*3d80*/  @!P5 LDC R12, c[0x0][0x3a4] ;  /* 0x0000e900ff0cdb82 */ /* 0x000ea40000000800 */
[----:B------:R-:W-:Y:S04]  /*3d90*/  @!P6 STG.E desc[UR12][R6.64+0x8], R97 ;  /* 0x000008610600e986 */ /* 0x000fe8000c10190c */
[----:B------:R3:W-:Y:S01]  /*3da0*/  @!P4 STG.E desc[UR12][R6.64+0xc], R9 ;  /* 0x00000c090600c986 */ /* 0x0007e2000c10190c */
[----:B0-----:R-:W-:-:S02]  /*3db0*/  @!P5 IMAD.WIDE R2, R11, 0x4, R2 ;  /* 0x000000040b02d825 */ /* 0x001fc400078e0202 */
[----:B------:R-:W0:Y:S03]  /*3dc0*/  @!P5 LDC R11, c[0x0][0x3a8] ;  /* 0x0000ea00ff0bdb82 */ /* 0x000e260000000800 */
[----:B------:R-:W0:Y:S01]  /*3dd0*/  @!P5 LDG.E R4, desc[UR12][R2.64] ;  /* 0x0000000c0204d981 */ /* 0x000e22000c1e1900 */
[----:B-1----:R-:W-:-:S04]  /*3de0*/  IADD3 R5, P4, PT, R109, R32, RZ ;  /* 0x000000206d057210 */ /* 0x002fc80007f9e0ff */
[----:B------:R-:W-:Y:S02]  /*3df0*/  LEA.HI.X.SX32 R10, R32, R24, 0x1, P4 ;  /* 0x00000018200a7211 */ /* 0x000fe400020f0eff */
[----:B------:R-:W-:Y:S02]  /*3e00*/  ISETP.GE.OR P4, PT, R0, UR8, P0 ;  /* 0x0000000800007c0c */ /* 0x000fe40008786670 */
[----:B------:R-:W-:Y:S01]  /*3e10*/  IADD3 R104, PT, PT, R104, 0xf, RZ ;  /* 0x0000000f68687810 */ /* 0x000fe20007ffe0ff */
[----:B0-----:R-:W-:Y:S01]  /*3e20*/  @!P5 FMUL R8, R4, R11 ;  /* 0x0000000b0408d220 */ /* 0x001fe20000400000 */
[----:B------:R-:W-:-:S09]  /*3e30*/  LEA R4, P6, R5, UR4, 0x2 ;  /* 0x0000000405047c11 */ /* 0x000fd2000f8c10ff */
[----:B---3--:R-:W0:Y:S01]  /*3e40*/  @!P4 LDC R9, c[0x0][0x3a8] ;  /* 0x0000ea00ff09cb82 */ /* 0x008e220000000800 */
[----:B--2---:R-:W-:Y:S01]  /*3e50*/  @!P5 FFMA R99, R99, R12, R8 ;  /* 0x0000000c6363d223 */ /* 0x004fe20000000008 */
[----:B------:R-:W-:Y:S02]  /*3e60*/  LEA.HI.X R5, R5, UR5, R10, 0x2, P6 ;  /* 0x0000000505057c11 */ /* 0x000fe4000b0f140a */
[C---:B------:R-:W-:Y:S02]  /*3e70*/  ISETP.GE.OR P6, PT, R0.reuse, UR8, P2 ;  /* 0x0000000800007c0c */ /* 0x040fe400097c6670 */
[----:B------:R1:W-:Y:S01]  /*3e80*/  @!P5 STG.E desc[UR12][R2.64], R99 ;  /* 0x000000630200d986 */ /* 0x0003e2000c10190c */
[----:B------:R-:W-:Y:S01]  /*3e90*/  ISETP.GE.OR P5, PT, R0, UR8, P1 ;  /* 0x0000000800007c0c */ /* 0x000fe20008fa6670 */
[----:B------:R-:W2:Y:S02]  /*3ea0*/  @!P4 LDC R8, c[0x0][0x3a4] ;  /* 0x0000e900ff08cb82 */ /* 0x000ea40000000800 */
[----:B------:R-:W0:Y:S07]  /*3eb0*/  @!P4 LDG.E R0, desc[UR12][R4.64+0x4] ;  /* 0x0000040c0400c981 */ /* 0x000e2e000c1e1900 */
[----:B------:R-:W3:Y:S01]  /*3ec0*/  @!P6 LDG.E R6, desc[UR12][R4.64+0x8] ;  /* 0x0000080c0406e981 */ /* 0x000ee2000c1e1900 */
[----:B------:R-:W-:Y:S01]  /*3ed0*/  ISETP.GE.OR P3, PT, R104, UR8, P3 ;  /* 0x0000000868007c0c */ /* 0x000fe20009f66670 */
[----:B------:R-:W3:Y:S02]  /*3ee0*/  @!P6 LDC R11, c[0x0][0x3a8] ;  /* 0x0000ea00ff0beb82 */ /* 0x000ee40000000800 */
[----:B------:R-:W4:Y:S06]  /*3ef0*/  @!P5 LDG.E R7, desc[UR12][R4.64+0xc] ;  /* 0x00000c0c0407d981 */ /* 0x000f2c000c1e1900 */
[----:B------:R-:W4:Y:S08]  /*3f00*/  @!P5 LDC R12, c[0x0][0x3a8] ;  /* 0x0000ea00ff0cdb82 */ /* 0x000f300000000800 */
[----:B------:R-:W5:Y:S08]  /*3f10*/  @!P6 LDC R10, c[0x0][0x3a4] ;  /* 0x0000e900ff0aeb82 */ /* 0x000f700000000800 */
[----:B------:R-:W5:Y:S08]  /*3f20*/  @!P5 LDC R13, c[0x0][0x3a4] ;  /* 0x0000e900ff0ddb82 */ /* 0x000f700000000800 */
[----:B-1----:R-:W1:Y:S01]  /*3f30*/  @!P3 LDC.64 R2, c[0x0][0x390] ;  /* 0x0000e400ff02bb82 */ /* 0x002e620000000a00 */
[----:B------:R-:W-:-:S02]  /*3f40*/  VIADD R32, R32, UR9 ;  /* 0x0000000920207c36 */ /* 0x000fc40008000000 */
[----:B0-----:R-:W-:Y:S01]  /*3f50*/  @!P4 FMUL R0, R0, R9 ;  /* 0x000000090000c220 */ /* 0x001fe20000400000 */
[----:B---3--:R-:W-:Y:S02]  /*3f60*/  @!P6 FMUL R6, R6, R11 ;  /* 0x0000000b0606e220 */ /* 0x008fe40000400000 */
[----:B------:R-:W-:Y:S01]  /*3f70*/  @!P3 IADD3 R11, PT, PT, R109, R32, RZ ;  /* 0x000000206d0bb210 */ /* 0x000fe20007ffe0ff */
[----:B----4-:R-:W-:Y:S01]  /*3f80*/  @!P5 FMUL R7, R7, R12 ;  /* 0x0000000c0707d220 */ /* 0x010fe20000400000 */
[----:B--2---:R-:W-:Y:S01]  /*3f90*/  @!P4 FFMA R101, R101, R8, R0 ;  /* 0x000000086565c223 */ /* 0x004fe20000000000 */
        /* <DEDUP_REMOVED lines=32> */
.L_x_758:
[----:B------:R-:W-:Y:S05]  /*41a0*/  BSYNC.RECONVERGENT B0 ;  /* 0x0000000000007941 */ /* 0x000fea0003800200 */
.L_x_757:
        /* <DEDUP_REMOVED lines=9> */
.L_x_759:
        /* <DEDUP_REMOVED lines=12> */
.L_x_877:


//--------------------- .text._Z20sgemm_vectorize_smemILi64ELi64ELi16ELi8ELi4EEvPKfS1_Pfiiiff --------------------------
	.section	.text._Z20sgemm_vectorize_smemILi64ELi64ELi16ELi8ELi4EEvPKfS1_Pfiiiff,"ax",@progbits
	.align	128
        .global         _Z20sgemm_vectorize_smemILi64ELi64ELi16ELi8ELi4EEvPKfS1_Pfiiiff
        .type           _Z20sgemm_vectorize_smemILi64ELi64ELi16ELi8ELi4EEvPKfS1_Pfiiiff,@function
        .size           _Z20sgemm_vectorize_smemILi64ELi64ELi16ELi8ELi4EEvPKfS1_Pfiiiff,(.L_x_878 - _Z20sgemm_vectorize_smemILi64ELi64ELi16ELi8ELi4EEvPKfS1_Pfiiiff)
        .other          _Z20sgemm_vectorize_smemILi64ELi64ELi16ELi8ELi4EEvPKfS1_Pfiiiff,@"STO_CUDA_ENTRY STV_DEFAULT"
_Z20sgemm_vectorize_smemILi64ELi64ELi16ELi8ELi4EEvPKfS1_Pfiiiff:
.text._Z20sgemm_vectorize_smemILi64ELi64ELi16ELi8ELi4EEvPKfS1_Pfiiiff:
        /* <DEDUP_REMOVED lines=63> */
.L_x_772:
        /* <DEDUP_REMOVED lines=63> */
.L_x_764:
[----:B0-----:R-:W-:Y:S05]  /*07e0*/  BSYNC.RECONVERGENT B1 ;  /* 0x0000000000017941 */ /* 0x001fea0003800200 */
.L_x_763:
        /* <DEDUP_REMOVED lines=13> */
.L_x_767:
        /* <DEDUP_REMOVED lines=68> */
.L_x_766:
[----:B------:R-:W-:Y:S05]  /*0d00*/  BSYNC.RECONVERGENT B1 ;  /* 0x0000000000017941 */ /* 0x000fea0003800200 */
.L_x_765:
        /* <DEDUP_REMOVED lines=56> */
.L_x_769:
[----:B------:R-:W-:Y:S05]  /*1090*/  BSYNC.RECONVERGENT B1 ;  /* 0x0000000000017941 */ /* 0x000fea0003800200 */
.L_x_768:
[----:B------:R-:W-:Y:S05]  /*10a0*/  @!P2 BRA `(.L_x_762) ;  /* 0x000000040000a947 */ /* 0x000fea0003800000 */
[----:B------:R-:W5:Y:S01]  /*10b0*/  S2R R25, SR_CgaCtaId ;  /* 0x0000000000197919 */ /* 0x000f620000008800 */
[----:B01234-:R-:W-:-:S04]  /*10c0*/  MOV R12, 0x400 ;  /* 0x00000400000c7802 */ /* 0x01ffc80000000f00 */
[----:B------:R-:W-:-:S04]  /*10d0*/  IADD3 R12, PT, PT, R12, 0x1000, RZ ;  /* 0x000010000c0c7810 */ /* 0x000fc80007ffe0ff */
[----:B-----5:R-:W-:-:S07]  /*10e0*/  LEA R25, R25, R12, 0x18 ;  /* 0x0000000c19197211 */ /* 0x020fce00078ec0ff */
.L_x_770:
        /* <DEDUP_REMOVED lines=60> */
.L_x_762:
[----:B0-----:R-:W-:Y:S05]  /*14b0*/  BSYNC.RECONVERGENT B0 ;  /* 0x0000000000007941 */ /* 0x001fea0003800200 */
.L_x_761:
[----:B------:R-:W0:Y:S08]  /*14c0*/  S2UR UR7, SR_CgaCtaId ;  /* 0x00000000000779c3 */ /* 0x000e300000008800 */
[----:B------:R-:W-:Y:S06]  /*14d0*/  BAR.SYNC.DEFER_BLOCKING 0x0 ;  /* 0x0000000000007b1d */ /* 0x000fec0000010000 */
[----:B------:R-:W-:-:S02]  /*14e0*/  UMOV UR4, 0x400 ;  /* 0x0000040000047882 */ /* 0x000fc40000000000 */
[----:B------:R-:W-:Y:S02]  /*14f0*/  UIADD3 UR9, UPT, UPT, UR4, 0x1000, URZ ;  /* 0x0000100004097890 */ /* 0x000fe4000fffe0ff */
[----:B0-----:R-:W-:Y:S02]  /*1500*/  ULEA UR8, UR7, UR4, 0x18 ;  /* 0x0000000407087291 */ /* 0x001fe4000f8ec0ff */
[----:B------:R-:W-:Y:S01]  /*1510*/  ULEA UR9, UR7, UR9, 0x18 ;  /* 0x0000000907097291 */ /* 0x000fe2000f8ec0ff */
[----:B------:R-:W-:-:S11]  /*1520*/  UMOV UR4, URZ ;  /* 0x000000ff00047c82 */ /* 0x000fd60008000000 */
.L_x_771:
        /* <DEDUP_REMOVED lines=157> */
.L_x_760:
        /* <DEDUP_REMOVED lines=303> */
.L_x_774:
[----:B------:R-:W-:Y:S05]  /*31f0*/  BSYNC.RECONVERGENT B0 ;  /* 0x0000000000007941 */ /* 0x000fea0003800200 */
.L_x_773:
        /* <DEDUP_REMOVED lines=9> */
.L_x_775:
        /* <DEDUP_REMOVED lines=15> */
.L_x_878:


//--------------------- .text._Z20sgemm_vectorize_smemILi64ELi64ELi8ELi4ELi4EEvPKfS1_Pfiiiff --------------------------
	.section	.text._Z20sgemm_vectorize_smemILi64ELi64ELi8ELi4ELi4EEvPKfS1_Pfiiiff,"ax",@progbits
	.align	128
        .global         _Z20sgemm_vectorize_smemILi64ELi64ELi8ELi4ELi4EEvPKfS1_Pfiiiff
        .type           _Z20sgemm_vectorize_smemILi64ELi64ELi8ELi4ELi4EEvPKfS1_Pfiiiff,@function
        .size           _Z20sgemm_vectorize_smemILi64ELi64ELi8ELi4ELi4EEvPKfS1_Pfiiiff,(.L_x_879 - _Z20sgemm_vectorize_smemILi64ELi64ELi8ELi4ELi4EEvPKfS1_Pfiiiff)
        .other          _Z20sgemm_vectorize_smemILi64ELi64ELi8ELi4ELi4EEvPKfS1_Pfiiiff,@"STO_CUDA_ENTRY STV_DEFAULT"
_Z20sgemm_vectorize_smemILi64ELi64ELi8ELi4ELi4EEvPKfS1_Pfiiiff:
.text._Z20sgemm_vectorize_smemILi64ELi64ELi8ELi4ELi4EEvPKfS1_Pfiiiff:
        /* <DEDUP_REMOVED lines=11> */
[----:B------:R-:W-:Y:S01]  /*00b0*/  MOV R26, RZ ;  /* 0x000000ff001a7202 */ /* 0x000fe20000000f00 */
[----:B------:R-:W-:Y:S01]  /*00c0*/  IMAD.MOV.U32 R45, RZ, RZ, RZ ;  /* 0x000000ffff2d7224 */ /* 0x000fe200078e00ff */
[----:B------:R-:W-:Y:S02]  /*00d0*/  CS2R R24, SRZ ;  /* 0x0000000000187805 */ /* 0x000fe4000001ff00 */
[----:B------:R-:W-:Y:S02]  /*00e0*/  CS2R R36, SRZ ;  /* 0x0000000000247805 */ /* 0x000fe4000001ff00 */
[----:B------:R-:W-:Y:S02]  /*00f0*/  MOV R41, RZ ;  /* 0x000000ff00297202 */ /* 0x000fe40000000f00 */
[----:B------:R-:W-:Y:S01]  /*0100*/  CS2R R34, SRZ ;  /* 0x0000000000227805 */ /* 0x000fe2000001ff00 */
[----:B------:R-:W-:Y:S01]  /*0110*/  IMAD.MOV.U32 R32, RZ, RZ, RZ ;  /* 0x000000ffff207224 */ /* 0x000fe200078e00ff */
[----:B------:R-:W5:Y:S01]  /*0120*/  S2UR UR5, SR_CTAID.X ;  /* 0x00000000000579c3 */ /* 0x000f620000002500 */
[----:B0-----:R-:W-:Y:S01]  /*0130*/  UISETP.GE.AND UP0, UPT, UR7, -0x6, UPT ;  /* 0xfffffffa0700788c */ /* 0x001fe2000bf06270 */
[----:B------:R-:W0:Y:S01]  /*0140*/  LDCU.64 UR10, c[0x0][0x358] ;  /* 0x00006b00ff0a77ac */ /* 0x000e220008000a00 */
[----:B-1----:R-:W-:Y:S01]  /*0150*/  USHF.L.U32 UR4, UR4, 0x6, URZ ;  /* 0x0000000604047899 */ /* 0x002fe200080006ff */
[----:B---3--:R-:W-:Y:S01]  /*0160*/  IMAD R6, R6, UR6, RZ ;  /* 0x0000000606067c24 */ /* 0x008fe2000f8e02ff */
[----:B-----5:R-:W-:-:S05]  /*0170*/  USHF.L.U32 UR5, UR5, 0x6, URZ ;  /* 0x0000000605057899 */ /* 0x020fca00080006ff */
[----:B0-2-4-:R-:W-:Y:S07]  /*0180*/  BRA.U !UP0, `(.L_x_776) ;  /* 0x0000001d08947547 */ /* 0x015fee000b800000 */
        /* <DEDUP_REMOVED lines=15> */
[----:B------:R-:W-:Y:S01]  /*0280*/  IMAD.HI.U32 R8, R5, R9, R4 ;  /* 0x0000000905087227 */ /* 0x000fe200078e0004 */
[----:B------:R-:W-:-:S04]  /*0290*/  SHF.R.U32.HI R5, RZ, 0x1, R2 ;  /* 0x00000001ff057819 */ /* 0x000fc80000011602 */
[----:B------:R-:W-:Y:S01]  /*02a0*/  IADD3 R5, PT, PT, R5, UR4, RZ ;  /* 0x0000000405057c10 */ /* 0x000fe2000fffe0ff */
[----:B------:R-:W-:-:S05]  /*02b0*/  IMAD.HI.U32 R9, R8, R3, RZ ;  /* 0x0000000308097227 */ /* 0x000fca00078e00ff */
[----:B------:R-:W-:-:S05]  /*02c0*/  IADD3 R4, PT, PT, -R9, RZ, RZ ;  /* 0x000000ff09047210 */ /* 0x000fca0007ffe1ff */
[----:B------:R-:W-:Y:S01]  /*02d0*/  IMAD R3, R6, R4, R3 ;  /* 0x0000000406037224 */ /* 0x000fe200078e0203 */
[----:B------:R-:W-:-:S04]  /*02e0*/  SHF.L.U32 R4, R2, 0x2, RZ ;  /* 0x0000000202047819 */ /* 0x000fc800000006ff */
[----:B------:R-:W-:Y:S02]  /*02f0*/  ISETP.GE.U32.AND P0, PT, R3, R6, PT ;  /* 0x000000060300720c */ /* 0x000fe40003f06070 */
[----:B------:R-:W-:-:S05]  /*0300*/  LOP3.LUT R4, R4, 0x4, RZ, 0xc0, !PT ;  /* 0x0000000404047812 */ /* 0x000fca00078ec0ff */
[----:B------:R-:W-:-:S06]  /*0310*/  IMAD R5, R5, UR7, R4 ;  /* 0x0000000705057c24 */ /* 0x000fcc000f8e0204 */
[----:B------:R-:W-:Y:S02]  /*0320*/  @P0 IMAD.IADD R3, R3, 0x1, -R6 ;  /* 0x0000000103030824 */ /* 0x000fe400078e0a06 */
[----:B------:R-:W-:-:S03]  /*0330*/  @P0 VIADD R9, R9, 0x1 ;  /* 0x0000000109090836 */ /* 0x000fc60000000000 */
[----:B------:R-:W-:Y:S02]  /*0340*/  ISETP.GE.U32.AND P1, PT, R3, R6, PT ;  /* 0x000000060300720c */ /* 0x000fe40003f26070 */
[----:B------:R-:W-:-:S04]  /*0350*/  IADD3 R3, PT, PT, R6, R2, RZ ;  /* 0x0000000206037210 */ /* 0x000fc80007ffe0ff */
[----:B------:R-:W-:Y:S02]  /*0360*/  SHF.L.U32 R7, R3, 0x2, RZ ;  /* 0x0000000203077819 */ /* 0x000fe400000006ff */
[----:B------:R-:W-:Y:S02]  /*0370*/  SHF.R.U32.HI R8, RZ, 0x1, R3 ;  /* 0x00000001ff087819 */ /* 0x000fe40000011603 */
[----:B------:R-:W-:-:S03]  /*0380*/  LOP3.LUT R7, R7, 0x4, RZ, 0xc0, !PT ;  /* 0x0000000407077812 */ /* 0x000fc600078ec0ff */
[----:B------:R-:W-:Y:S01]  /*0390*/  @P1 IADD3 R9, PT, PT, R9, 0x1, RZ ;  /* 0x0000000109091810 */ /* 0x000fe20007ffe0ff */
[----:B------:R-:W-:Y:S01]  /*03a0*/  VIADD R8, R8, UR4 ;  /* 0x0000000408087c36 */ /* 0x000fe20008000000 */
[----:B------:R-:W-:-:S03]  /*03b0*/  @!P2 LOP3.LUT R9, RZ, R6, RZ, 0x33, !PT ;  /* 0x00000006ff09a212 */ /* 0x000fc600078e33ff */
[----:B------:R-:W-:Y:S01]  /*03c0*/  IMAD R7, R8, UR7, R7 ;  /* 0x0000000708077c24 */ /* 0x000fe2000f8e0207 */
[----:B------:R-:W-:Y:S02]  /*03d0*/  IADD3 R4, PT, PT, R0, R9, RZ ;  /* 0x0000000900047210 */ /* 0x000fe40007ffe0ff */
[----:B------:R-:W-:-:S07]  /*03e0*/  MOV R0, RZ ;  /* 0x000000ff00007202 */ /* 0x000fce0000000f00 */
.L_x_787:
        /* <DEDUP_REMOVED lines=10> */
[----:B------:R-:W1:Y:S01]  /*0490*/  LDCU UR7, c[0x0][0x3a0] ;  /* 0x00007400ff0777ac */ /* 0x000e620008000800 */
[----:B------:R-:W2:Y:S01]  /*04a0*/  LDC.64 R12, c[0x0][0x380] ;  /* 0x0000e000ff0c7b82 */ /* 0x000ea20000000a00 */
[----:B------:R-:W-:Y:S02]  /*04b0*/  SHF.L.U32 R8, R33, 0x2, RZ ;  /* 0x0000000221087819 */ /* 0x000fe400000006ff */
[----:B------:R-:W-:Y:S02]  /*04c0*/  SHF.R.U32.HI R16, RZ, 0x1, R33 ;  /* 0x00000001ff107819 */ /* 0x000fe40000011621 */
[----:B------:R-:W-:Y:S02]  /*04d0*/  LOP3.LUT R8, R8, 0x4, RZ, 0xc0, !PT ;  /* 0x0000000408087812 */ /* 0x000fe400078ec0ff */
[----:B------:R-:W-:-:S05]  /*04e0*/  IADD3 R9, PT, PT, R16, UR4, RZ ;  /* 0x0000000410097c10 */ /* 0x000fca000fffe0ff */
[----:B-1----:R-:W-:-:S04]  /*04f0*/  IMAD R9, R9, UR7, R8 ;  /* 0x0000000709097c24 */ /* 0x002fc8000f8e0208 */
[----:B------:R-:W-:-:S04]  /*0500*/  IMAD R9, R0, 0x8, R9 ;  /* 0x0000000800097824 */ /* 0x000fc800078e0209 */
[----:B--2---:R-:W-:-:S06]  /*0510*/  IMAD.WIDE R8, R9, 0x4, R12 ;  /* 0x0000000409087825 */ /* 0x004fcc00078e020c */
[----:B------:R-:W2:Y:S01]  /*0520*/  LDG.E.128.CONSTANT R8, desc[UR10][R8.64] ;  /* 0x0000000a08087981 */ /* 0x000ea2000c1e9d00 */
[----:B------:R-:W-:Y:S01]  /*0530*/  SHF.L.U32 R15, R33, 0x8, RZ ;  /* 0x00000008210f7819 */ /* 0x000fe200000006ff */
[----:B------:R-:W-:Y:S01]  /*0540*/  IMAD.MOV.U32 R44, RZ, RZ, R2 ;  /* 0x000000ffff2c7224 */ /* 0x000fe200078e0002 */
[----:B------:R-:W-:Y:S01]  /*0550*/  MOV R18, 0x400 ;  /* 0x0000040000127802 */ /* 0x000fe20000000f00 */
[----:B------:R-:W1:Y:S01]  /*0560*/  S2R R19, SR_CgaCtaId ;  /* 0x0000000000137919 */ /* 0x000e620000008800 */
[----:B------:R-:W-:Y:S02]  /*0570*/  LOP3.LUT R17, R15, 0x100, RZ, 0xc0, !PT ;  /* 0x000001000f117812 */ /* 0x000fe400078ec0ff */
[----:B------:R-:W-:Y:S02]  /*0580*/  ISETP.NE.AND P0, PT, R14, 0x1, PT ;  /* 0x000000010e00780c */ /* 0x000fe40003f05270 */
[----:B------:R-:W-:Y:S02]  /*0590*/  IADD3 R16, PT, PT, R16, R17, RZ ;  /* 0x0000001110107210 */ /* 0x000fe40007ffe0ff */
[----:B-1----:R-:W-:-:S04]  /*05a0*/  LEA R15, R19, R18, 0x18 ;  /* 0x00000012130f7211 */ /* 0x002fc800078ec0ff */
[----:B------:R-:W-:-:S05]  /*05b0*/  LEA R16, R16, R15, 0x2 ;  /* 0x0000000f10107211 */ /* 0x000fca00078e10ff */
[----:B--2---:R1:W-:Y:S04]  /*05c0*/  STS [R16], R8 ;  /* 0x0000000810007388 */ /* 0x0043e80000000800 */
[----:B------:R1:W-:Y:S04]  /*05d0*/  STS [R16+0x100], R9 ;  /* 0x0001000910007388 */ /* 0x0003e80000000800 */
[----:B------:R1:W-:Y:S04]  /*05e0*/  STS [R16+0x200], R10 ;  /* 0x0002000a10007388 */ /* 0x0003e80000000800 */
[----:B------:R1:W-:Y:S01]  /*05f0*/  STS [R16+0x300], R11 ;  /* 0x0003000b10007388 */ /* 0x0003e20000000800 */
[----:B------:R-:W-:Y:S05]  /*0600*/  @!P0 BRA `(.L_x_780) ;  /* 0x0000000000708947 */ /* 0x000fea0003800000 */
[----:B-1----:R-:W-:-:S05]  /*0610*/  LEA R9, R0, R5, 0x3 ;  /* 0x0000000500097211 */ /* 0x002fca00078e18ff */
[----:B------:R-:W-:-:S06]  /*0620*/  IMAD.WIDE R8, R9, 0x4, R12 ;  /* 0x0000000409087825 */ /* 0x000fcc00078e020c */
[----:B------:R-:W2:Y:S01]  /*0630*/  LDG.E.128.CONSTANT R8, desc[UR10][R8.64] ;  /* 0x0000000a08087981 */ /* 0x000ea2000c1e9d00 */
[----:B------:R-:W-:Y:S01]  /*0640*/  SHF.L.U32 R17, R2, 0x8, RZ ;  /* 0x0000000802117819 */ /* 0x000fe200000006ff */
[----:B------:R-:W-:Y:S01]  /*0650*/  IMAD.MOV.U32 R44, RZ, RZ, R3 ;  /* 0x000000ffff2c7224 */ /* 0x000fe200078e0003 */
[----:B------:R-:W-:Y:S02]  /*0660*/  SHF.R.U32.HI R16, RZ, 0x1, R2 ;  /* 0x00000001ff107819 */ /* 0x000fe40000011602 */
[----:B------:R-:W-:Y:S02]  /*0670*/  LOP3.LUT R17, R17, 0x100, RZ, 0xc0, !PT ;  /* 0x0000010011117812 */ /* 0x000fe400078ec0ff */
[----:B------:R-:W-:Y:S02]  /*0680*/  ISETP.NE.AND P0, PT, R14, 0x2, PT ;  /* 0x000000020e00780c */ /* 0x000fe40003f05270 */
[----:B------:R-:W-:Y:S02]  /*0690*/  IADD3 R16, PT, PT, R16, R17, RZ ;  /* 0x0000001110107210 */ /* 0x000fe40007ffe0ff */
[----:B------:R-:W-:-:S02]  /*06a0*/  SHF.L.U32 R18, R3, 0x8, RZ ;  /* 0x0000000803127819 */ /* 0x000fc400000006ff */
[----:B------:R-:W-:Y:S01]  /*06b0*/  SHF.R.U32.HI R17, RZ, 0x1, R3 ;  /* 0x00000001ff117819 */ /* 0x000fe20000011603 */
[----:B------:R-:W-:Y:S01]  /*06c0*/  IMAD R16, R16, 0x4, R15 ;  /* 0x0000000410107824 */ /* 0x000fe200078e020f */
        /* <DEDUP_REMOVED lines=16> */
.L_x_780:
[----:B0-----:R-:W-:Y:S05]  /*07d0*/  BSYNC.RECONVERGENT B1 ;  /* 0x0000000000017941 */ /* 0x001fea0003800200 */
.L_x_779:
[----:B------:R-:W-:Y:S01]  /*07e0*/  ISETP.GE.U32.AND P2, PT, R4, 0x3, PT ;  /* 0x000000030400780c */ /* 0x000fe20003f46070 */
[----:B------:R-:W-:-:S12]  /*07f0*/  BSSY.RECONVERGENT B1, `(.L_x_781) ;  /* 0x0000054000017945 */ /* 0x000fd80003800200 */
[----:B------:R-:W-:Y:S05]  /*0800*/  @!P2 BRA `(.L_x_782) ;  /* 0x000000040048a947 */ /* 0x000fea0003800000 */
[----:B-123--:R-:W0:Y:S01]  /*0810*/  S2R R9, SR_CgaCtaId ;  /* 0x0000000000097919 */ /* 0x00ee220000008800 */
[----:B------:R-:W-:Y:S01]  /*0820*/  SHF.L.U32 R42, R44, 0x2, RZ ;  /* 0x000000022c2a7819 */ /* 0x000fe200000006ff */
[C-C-:B------:R-:W-:Y:S01]  /*0830*/  IMAD R22, R6.reuse, 0x2, R44.reuse ;  /* 0x0000000206167824 */ /* 0x140fe200078e022c */
[----:B------:R-:W-:Y:S01]  /*0840*/  MOV R20, 0x400 ;  /* 0x0000040000147802 */ /* 0x000fe20000000f00 */
[C---:B------:R-:W-:Y:S01]  /*0850*/  IMAD R23, R6.reuse, 0x3, R44 ;  /* 0x0000000306177824 */ /* 0x040fe200078e022c */
[C---:B------:R-:W-:Y:S01]  /*0860*/  IADD3 R21, PT, PT, R6.reuse, R44, RZ ;  /* 0x0000002c06157210 */ /* 0x040fe20007ffe0ff */
[C---:B------:R-:W-:Y:S01]  /*0870*/  IMAD R27, R6.reuse, 0xc, R42 ;  /* 0x0000000c061b7824 */ /* 0x040fe200078e022a */
[----:B------:R-:W-:Y:S02]  /*0880*/  LEA R40, R6, R42, 0x3 ;  /* 0x0000002a06287211 */ /* 0x000fe400078e18ff */
[----:B------:R-:W-:Y:S02]  /*0890*/  SHF.L.U32 R31, R21, 0x2, RZ ;  /* 0x00000002151f7819 */ /* 0x000fe400000006ff */
[----:B0-----:R-:W-:-:S07]  /*08a0*/  LEA R20, R9, R20, 0x18 ;  /* 0x0000001409147211 */ /* 0x001fce00078ec0ff */
.L_x_783:
[----:B0-----:R-:W0:Y:S01]  /*08b0*/  LDC.64 R16, c[0x0][0x380] ;  /* 0x0000e000ff107b82 */ /* 0x001e220000000a00 */
[----:B------:R-:W-:Y:S02]  /*08c0*/  LOP3.LUT R9, R42, 0x4, RZ, 0xc0, !PT ;  /* 0x000000042a097812 */ /* 0x000fe400078ec0ff */
[----:B------:R-:W-:-:S03]  /*08d0*/  SHF.R.U32.HI R8, RZ, 0x1, R44 ;  /* 0x00000001ff087819 */ /* 0x000fc6000001162c */
[----:B------:R-:W-:Y:S01]  /*08e0*/  IMAD R9, R0, 0x8, R9 ;  /* 0x0000000800097824 */ /* 0x000fe200078e0209 */
[----:B------:R-:W-:-:S05]  /*08f0*/  IADD3 R10, PT, PT, R8, UR4, RZ ;  /* 0x00000004080a7c10 */ /* 0x000fca000fffe0ff */
[----:B------:R-:W-:-:S04]  /*0900*/  IMAD R9, R10, UR6, R9 ;  /* 0x000000060a097c24 */ /* 0x000fc8000f8e0209 */
[----:B0-----:R-:W-:Y:S01]  /*0910*/  IMAD.WIDE R12, R9, 0x4, R16 ;  /* 0x00000004090c7825 */ /* 0x001fe200078e0210 */
[----:B------:R-:W-:-:S04]  /*0920*/  SHF.L.U32 R9, R42, 0x6, RZ ;  /* 0x000000062a097819 */ /* 0x000fc800000006ff */
[----:B------:R-:W-:Y:S01]  /*0930*/  LOP3.LUT R9, R9, 0x100, RZ, 0xc0, !PT ;  /* 0x0000010009097812 */ /* 0x000fe200078ec0ff */
[----:B------:R-:W2:Y:S01]  /*0940*/  LDG.E.128.CONSTANT R12, desc[UR10][R12.64] ;  /* 0x0000000a0c0c7981 */ /* 0x000ea2000c1e9d00 */
[----:B------:R-:W-:Y:S02]  /*0950*/  SHF.R.U32.HI R19, RZ, 0x1, R21 ;  /* 0x00000001ff137819 */ /* 0x000fe40000011615 */
[----:B------:R-:W-:Y:S02]  /*0960*/  IADD3 R9, PT, PT, R8, R9, RZ ;  /* 0x0000000908097210 */ /* 0x000fe40007ffe0ff */
[----:B------:R-:W-:-:S03]  /*0970*/  IADD3 R8, PT, PT, R19, UR4, RZ ;  /* 0x0000000413087c10 */ /* 0x000fc6000fffe0ff */
[----:B------:R-:W-:Y:S01]  /*0980*/  IMAD R18, R9, 0x4, R20 ;  /* 0x0000000409127824 */ /* 0x000fe200078e0214 */
[----:B------:R-:W-:-:S04]  /*0990*/  LOP3.LUT R9, R31, 0x4, RZ, 0xc0, !PT ;  /* 0x000000041f097812 */ /* 0x000fc800078ec0ff */
[----:B------:R-:W-:-:S05]  /*09a0*/  LEA R9, R0, R9, 0x3 ;  /* 0x0000000900097211 */ /* 0x000fca00078e18ff */
[----:B------:R-:W-:Y:S01]  /*09b0*/  IMAD R9, R8, UR6, R9 ;  /* 0x0000000608097c24 */ /* 0x000fe2000f8e0209 */
[----:B------:R-:W-:-:S04]  /*09c0*/  SHF.L.U32 R8, R31, 0x6, RZ ;  /* 0x000000061f087819 */ /* 0x000fc800000006ff */
[----:B------:R-:W-:-:S05]  /*09d0*/  LOP3.LUT R8, R8, 0x100, RZ, 0xc0, !PT ;  /* 0x0000010008087812 */ /* 0x000fca00078ec0ff */
[----:B------:R-:W-:Y:S02]  /*09e0*/  IMAD.IADD R19, R19, 0x1, R8 ;  /* 0x0000000113137824 */ /* 0x000fe400078e0208 */
[----:B------:R-:W-:-:S06]  /*09f0*/  IMAD.WIDE R8, R9, 0x4, R16 ;  /* 0x0000000409087825 */ /* 0x000fcc00078e0210 */
[----:B------:R-:W3:Y:S01]  /*0a00*/  LDG.E.128.CONSTANT R8, desc[UR10][R8.64] ;  /* 0x0000000a08087981 */ /* 0x000ee2000c1e9d00 */
[----:B------:R-:W-:Y:S02]  /*0a10*/  LEA R46, R19, R20, 0x2 ;  /* 0x00000014132e7211 */ /* 0x000fe400078e10ff */
[----:B------:R-:W-:Y:S02]  /*0a20*/  LOP3.LUT R19, R40, 0x4, RZ, 0xc0, !PT ;  /* 0x0000000428137812 */ /* 0x000fe400078ec0ff */
[----:B------:R-:W-:Y:S02]  /*0a30*/  SHF.R.U32.HI R47, RZ, 0x1, R22 ;  /* 0x00000001ff2f7819 */ /* 0x000fe40000011616 */
[----:B------:R-:W-:Y:S01]  /*0a40*/  LEA R19, R0, R19, 0x3 ;  /* 0x0000001300137211 */ /* 0x000fe200078e18ff */
[----:B--2---:R0:W-:Y:S02]  /*0a50*/  STS [R18], R12 ;  /* 0x0000000c12007388 */ /* 0x0041e40000000800 */
[----:B0-----:R-:W-:-:S05]  /*0a60*/  IADD3 R12, PT, PT, R47, UR4, RZ ;  /* 0x000000042f0c7c10 */ /* 0x001fca000fffe0ff */
[----:B------:R-:W-:Y:S02]  /*0a70*/  IMAD R19, R12, UR6, R19 ;  /* 0x000000060c137c24 */ /* 0x000fe4000f8e0213 */
[----:B------:R-:W-:Y:S01]  /*0a80*/  IMAD.SHL.U32 R12, R40, 0x40, RZ ;  /* 0x00000040280c7824 */ /* 0x000fe200078e00ff */
[----:B------:R0:W-:Y:S04]  /*0a90*/  STS [R18+0x100], R13 ;  /* 0x0001000d12007388 */ /* 0x0001e80000000800 */
[----:B------:R-:W-:Y:S01]  /*0aa0*/  STS [R18+0x200], R14 ;  /* 0x0002000e12007388 */ /* 0x000fe20000000800 */
[----:B------:R-:W-:-:S03]  /*0ab0*/  LOP3.LUT R12, R12, 0x100, RZ, 0xc0, !PT ;  /* 0x000001000c0c7812 */ /* 0x000fc600078ec0ff */
[----:B------:R-:W-:Y:S01]  /*0ac0*/  STS [R18+0x300], R15 ;  /* 0x0003000f12007388 */ /* 0x000fe20000000800 */
[----:B0-----:R-:W-:Y:S02]  /*0ad0*/  LOP3.LUT R13, R27, 0x4, RZ, 0xc0, !PT ;  /* 0x000000041b0d7812 */ /* 0x001fe400078ec0ff */
[----:B------:R-:W-:Y:S01]  /*0ae0*/  IADD3 R47, PT, PT, R47, R12, RZ ;  /* 0x0000000c2f2f7210 */ /* 0x000fe20007ffe0ff */
[----:B---3--:R0:W-:Y:S01]  /*0af0*/  STS [R46], R8 ;  /* 0x000000082e007388 */ /* 0x0081e20000000800 */
[----:B------:R-:W-:Y:S02]  /*0b00*/  LEA R13, R0, R13, 0x3 ;  /* 0x0000000d000d7211 */ /* 0x000fe400078e18ff */
[----:B0-----:R-:W-:-:S04]  /*0b10*/  SHF.R.U32.HI R8, RZ, 0x1, R23 ;  /* 0x00000001ff087819 */ /* 0x001fc80000011617 */
[----:B------:R-:W-:Y:S01]  /*0b20*/  IADD3 R12, PT, PT, R8, UR4, RZ ;  /* 0x00000004080c7c10 */ /* 0x000fe2000fffe0ff */
[----:B------:R-:W-:-:S04]  /*0b30*/  IMAD.SHL.U32 R14, R27, 0x40, RZ ;  /* 0x000000401b0e7824 */ /* 0x000fc800078e00ff */
        /* <DEDUP_REMOVED lines=8> */
[-C--:B------:R-:W-:Y:S02]  /*0bc0*/  LEA R47, R47, R20.reuse, 0x2 ;  /* 0x000000142f2f7211 */ /* 0x080fe400078e10ff */
[----:B------:R-:W-:Y:S01]  /*0bd0*/  LEA R8, R9, R20, 0x2 ;  /* 0x0000001409087211 */ /* 0x000fe200078e10ff */
[----:B------:R0:W-:Y:S01]  /*0be0*/  STS [R46+0x200], R10 ;  /* 0x0002000a2e007388 */ /* 0x0001e20000000800 */
[----:B------:R-:W-:-:S03]  /*0bf0*/  IADD3 R9, PT, PT, R6, R44, R6 ;  /* 0x0000002c06097210 */ /* 0x000fc60007ffe006 */
        /* <DEDUP_REMOVED lines=19> */
.L_x_782:
[----:B------:R-:W-:Y:S05]  /*0d30*/  BSYNC.RECONVERGENT B1 ;  /* 0x0000000000017941 */ /* 0x000fea0003800200 */
.L_x_781:
[----:B------:R-:W-:Y:S01]  /*0d40*/  BSSY.RECONVERGENT B1, `(.L_x_784) ;  /* 0x0000038000017945 */ /* 0x000fe20003800200 */
[----:B------:R-:W-:-:S03]  /*0d50*/  MOV R21, R33 ;  /* 0x0000002100157202 */ /* 0x000fc60000000f00 */
[----:B------:R-:W-:Y:S05]  /*0d60*/  @!P1 BRA `(.L_x_785) ;  /* 0x0000000000d49947 */ /* 0x000fea0003800000 */
[----:B0-----:R-:W0:Y:S01]  /*0d70*/  LDC R14, c[0x0][0x39c] ;  /* 0x0000e700ff0e7b82 */ /* 0x001e220000000800 */
[----:B-123--:R-:W-:Y:S01]  /*0d80*/  IMAD.SHL.U32 R8, R33, 0x4, RZ ;  /* 0x0000000421087824 */ /* 0x00efe200078e00ff */
[----:B------:R-:W-:-:S04]  /*0d90*/  SHF.R.U32.HI R18, RZ, 0x4, R33 ;  /* 0x00000004ff127819 */ /* 0x000fc80000011621 */
[----:B------:R-:W-:Y:S02]  /*0da0*/  LOP3.LUT R8, R8, 0x3c, RZ, 0xc0, !PT ;  /* 0x0000003c08087812 */ /* 0x000fe400078ec0ff */
[----:B------:R-:W1:Y:S01]  /*0db0*/  LDC.64 R12, c[0x0][0x388] ;  /* 0x0000e200ff0c7b82 */ /* 0x000e620000000a00 */
[----:B------:R-:W-:Y:S02]  /*0dc0*/  LEA R9, R0, R18, 0x3 ;  /* 0x0000001200097211 */ /* 0x000fe400078e18ff */
[----:B------:R-:W-:-:S05]  /*0dd0*/  IADD3 R8, PT, PT, R8, UR5, RZ ;  /* 0x0000000508087c10 */ /* 0x000fca000fffe0ff */
[----:B0-----:R-:W-:-:S04]  /*0de0*/  IMAD R9, R9, R14, R8 ;  /* 0x0000000e09097224 */ /* 0x001fc800078e0208 */
[----:B-1----:R-:W-:-:S06]  /*0df0*/  IMAD.WIDE R8, R9, 0x4, R12 ;  /* 0x0000000409087825 */ /* 0x002fcc00078e020c */
[----:B------:R-:W2:Y:S01]  /*0e00*/  LDG.E.128.CONSTANT R8, desc[UR10][R8.64] ;  /* 0x0000000a08087981 */ /* 0x000ea2000c1e9d00 */
[----:B------:R-:W-:Y:S01]  /*0e10*/  MOV R16, 0x400 ;  /* 0x0000040000107802 */ /* 0x000fe20000000f00 */
[----:B------:R-:W-:Y:S01]  /*0e20*/  IMAD.MOV.U32 R21, RZ, RZ, R2 ;  /* 0x000000ffff157224 */ /* 0x000fe200078e0002 */
[----:B------:R-:W-:Y:S01]  /*0e30*/  SHF.L.U32 R15, R33, 0x4, RZ ;  /* 0x00000004210f7819 */ /* 0x000fe200000006ff */
[----:B------:R-:W0:Y:S02]  /*0e40*/  S2R R17, SR_CgaCtaId ;  /* 0x0000000000117919 */ /* 0x000e240000008800 */
[----:B------:R-:W-:Y:S01]  /*0e50*/  VIADD R16, R16, 0x800 ;  /* 0x0000080010107836 */ /* 0x000fe20000000000 */
[----:B------:R-:W-:-:S04]  /*0e60*/  LOP3.LUT R15, R15, 0xf0, RZ, 0xc0, !PT ;  /* 0x000000f00f0f7812 */ /* 0x000fc800078ec0ff */
[----:B------:R-:W-:Y:S02]  /*0e70*/  LEA R15, R18, R15, 0x8 ;  /* 0x0000000f120f7211 */ /* 0x000fe400078e40ff */
[----:B0-----:R-:W-:Y:S02]  /*0e80*/  LEA R16, R17, R16, 0x18 ;  /* 0x0000001011107211 */ /* 0x001fe400078ec0ff */
[----:B------:R-:W-:Y:S02]  /*0e90*/  IADD3 R17, PT, PT, R4, 0x1, RZ ;  /* 0x0000000104117810 */ /* 0x000fe40007ffe0ff */
        /* <DEDUP_REMOVED lines=34> */
.L_x_785:
[----:B------:R-:W-:Y:S05]  /*10c0*/  BSYNC.RECONVERGENT B1 ;  /* 0x0000000000017941 */ /* 0x000fea0003800200 */
.L_x_784:
[----:B------:R-:W-:Y:S05]  /*10d0*/  @!P2 BRA `(.L_x_778) ;  /* 0x000000040000a947 */ /* 0x000fea0003800000 */
[----:B01234-:R-:W0:Y:S01]  /*10e0*/  S2R R9, SR_CgaCtaId ;  /* 0x0000000000097919 */ /* 0x01fe220000008800 */
[----:B------:R-:W-:-:S04]  /*10f0*/  MOV R8, 0x400 ;  /* 0x0000040000087802 */ /* 0x000fc80000000f00 */
[----:B------:R-:W-:-:S04]  /*1100*/  IADD3 R8, PT, PT, R8, 0x800, RZ ;  /* 0x0000080008087810 */ /* 0x000fc80007ffe0ff */
[----:B0-----:R-:W-:-:S07]  /*1110*/  LEA R20, R9, R8, 0x18 ;  /* 0x0000000809147211 */ /* 0x001fce00078ec0ff */
.L_x_786:
        /* <DEDUP_REMOVED lines=15> */
[----:B------:R-:W-:Y:S02]  /*1210*/  LOP3.LUT R10, R10, 0x3c, RZ, 0xc0, !PT ;  /* 0x0000003c0a0a7812 */ /* 0x000fe400078ec0ff */
[----:B------:R-:W-:Y:S01]  /*1220*/  IADD3 R23, PT, PT, R6, R19, RZ ;  /* 0x0000001306177210 */ /* 0x000fe20007ffe0ff */
[----:B------:R-:W-:Y:S01]  /*1230*/  IMAD R11, R0, 0x8, R47 ;  /* 0x00000008000b7824 */ /* 0x000fe200078e022f */
[----:B------:R-:W-:-:S02]  /*1240*/  LEA R9, R9, R8, 0x8 ;  /* 0x0000000809097211 */ /* 0x000fc400078e40ff */
[----:B------:R-:W-:Y:S01]  /*1250*/  IADD3 R10, PT, PT, R10, UR5, RZ ;  /* 0x000000050a0a7c10 */ /* 0x000fe2000fffe0ff */
[----:B------:R-:W-:Y:S01]  /*1260*/  IMAD.SHL.U32 R8, R23, 0x4, RZ ;  /* 0x0000000417087824 */ /* 0x000fe200078e00ff */
[----:B------:R-:W-:Y:S02]  /*1270*/  IADD3 R21, PT, PT, R6, R23, RZ ;  /* 0x0000001706157210 */ /* 0x000fe40007ffe0ff */
[----:B------:R-:W-:Y:S01]  /*1280*/  IADD3 R18, PT, PT, R20, R9, RZ ;  /* 0x0000000914127210 */ /* 0x000fe20007ffe0ff */
        /* <DEDUP_REMOVED lines=22> */
[----:B------:R-:W-:Y:S02]  /*13f0*/  SHF.L.U32 R40, R21, 0x4, RZ ;  /* 0x0000000415287819 */ /* 0x000fe400000006ff */
[----:B------:R-:W-:-:S02]  /*1400*/  SHF.L.U32 R23, R23, 0x4, RZ ;  /* 0x0000000417177819 */ /* 0x000fc400000006ff */
[----:B------:R-:W-:Y:S02]  /*1410*/  LOP3.LUT R40, R40, 0xf0, RZ, 0xc0, !PT ;  /* 0x000000f028287812 */ /* 0x000fe400078ec0ff */
[----:B------:R-:W-:-:S03]  /*1420*/  LOP3.LUT R22, R23, 0xf0, RZ, 0xc0, !PT ;  /* 0x000000f017167812 */ /* 0x000fc600078ec0ff */
[----:B------:R-:W-:Y:S01]  /*1430*/  IMAD R31, R31, 0x100, R40 ;  /* 0x000001001f1f7824 */ /* 0x000fe200078e0228 */
[----:B------:R-:W-:Y:S01]  /*1440*/  LEA R27, R27, R22, 0x8 ;  /* 0x000000161b1b7211 */ /* 0x000fe200078e40ff */
[----:B------:R-:W-:-:S03]  /*1450*/  IMAD.IADD R47, R20, 0x1, R47 ;  /* 0x00000001142f7824 */ /* 0x000fc600078e022f */
[C---:B------:R-:W-:Y:S02]  /*1460*/  IADD3 R27, PT, PT, R20.reuse, R27, RZ ;  /* 0x0000001b141b7210 */ /* 0x040fe40007ffe0ff */
[----:B------:R-:W-:Y:S01]  /*1470*/  IADD3 R31, PT, PT, R20, R31, RZ ;  /* 0x0000001f141f7210 */ /* 0x000fe20007ffe0ff */
[----:B---3--:R0:W-:Y:S01]  /*1480*/  STS.128 [R47], R8 ;  /* 0x000000082f007388 */ /* 0x0081e20000000c00 */
[----:B------:R-:W-:-:S04]  /*1490*/  IADD3 R21, PT, PT, R6, R21, RZ ;  /* 0x0000001506157210 */ /* 0x000fc80007ffe0ff */
[----:B------:R-:W-:Y:S01]  /*14a0*/  ISETP.GE.U32.AND P0, PT, R21, 0x80, PT ;  /* 0x000000801500780c */ /* 0x000fe20003f06070 */
[----:B--2---:R0:W-:Y:S04]  /*14b0*/  STS.128 [R27], R12 ;  /* 0x0000000c1b007388 */ /* 0x0041e80000000c00 */
[----:B----4-:R0:W-:Y:S08]  /*14c0*/  STS.128 [R31], R16 ;  /* 0x000000101f007388 */ /* 0x0101f00000000c00 */
[----:B------:R-:W-:Y:S05]  /*14d0*/  @!P0 BRA `(.L_x_786) ;  /* 0xfffffffc00108947 */ /* 0x000fea000383ffff */
.L_x_778:
[----:B0-----:R-:W-:Y:S05]  /*14e0*/  BSYNC.RECONVERGENT B0 ;  /* 0x0000000000007941 */ /* 0x001fea0003800200 */
.L_x_777:
[----:B------:R-:W0:Y:S01]  /*14f0*/  S2R R31, SR_TID.Y ;  /* 0x00000000001f7919 */ /* 0x000e220000002200 */
[----:B------:R-:W5:Y:S01]  /*1500*/  S2UR UR7, SR_CgaCtaId ;  /* 0x00000000000779c3 */ /* 0x000f620000008800 */
[----:B------:R-:W-:Y:S01]  /*1510*/  UMOV UR6, 0x400 ;  /* 0x0000040000067882 */ /* 0x000fe20000000000 */
[----:B------:R-:W1:Y:S01]  /*1520*/  S2R R27, SR_TID.X ;  /* 0x00000000001b7919 */ /* 0x000e620000002100 */
[----:B------:R-:W-:-:S05]  /*1530*/  UIADD3 UR8, UPT, UPT, UR6, 0x800, URZ ;  /* 0x0000080006087890 */ /* 0x000fca000fffe0ff */
[----:B------:R-:W-:Y:S01]  /*1540*/  BAR.SYNC.DEFER_BLOCKING 0x0 ;  /* 0x0000000000007b1d */ /* 0x000fe20000010000 */
[----:B-----5:R-:W-:Y:S02]  /*1550*/  ULEA UR6, UR7, UR6, 0x18 ;  /* 0x0000000607067291 */ /* 0x020fe4000f8ec0ff */
[----:B------:R-:W-:-:S04]  /*1560*/  ULEA UR8, UR7, UR8, 0x18 ;  /* 0x0000000807087291 */ /* 0x000fc8000f8ec0ff */
[C---:B0-----:R-:W-:Y:S02]  /*1570*/  LEA R17, R31.reuse, UR6, 0x4 ;  /* 0x000000061f117c11 */ /* 0x041fe4000f8e20ff */
[----:B-1234-:R-:W-:Y:S02]  /*1580*/  LEA R8, R31, UR6, 0x4 ;  /* 0x000000061f087c11 */ /* 0x01efe4000f8e20ff */
[C---:B------:R-:W-:Y:S02]  /*1590*/  LEA R40, R27.reuse, UR8, 0x4 ;  /* 0x000000081b287c11 */ /* 0x040fe4000f8e20ff */
[----:B------:R-:W-:Y:S04]  /*15a0*/  LDS.128 R16, [R17] ;  /* 0x0000000011107984 */ /* 0x000fe80000000c00 */
[----:B------:R-:W0:Y:S04]  /*15b0*/  LDS.128 R20, [R40] ;  /* 0x0000000028147984 */ /* 0x000e280000000c00 */
[----:B------:R-:W-:Y:S04]  /*15c0*/  LDS.128 R8, [R8+0x100] ;  /* 0x0001000008087984 */ /* 0x000fe80000000c00 */
[----:B------:R1:W2:Y:S02]  /*15d0*/  LDS.128 R12, [R40+0x100] ;  /* 0x00010000280c7984 */ /* 0x0002a40000000c00 */
[----:B-1----:R-:W-:-:S02]  /*15e0*/  LEA R40, R27, 0x200, 0x4 ;  /* 0x000002001b287811 */ /* 0x002fc400078e20ff */
[----:B------:R-:W-:Y:S01]  /*15f0*/  LEA R27, R27, 0x200, 0x4 ;  /* 0x000002001b1b7811 */ /* 0x000fe200078e20ff */
[C---:B0-----:R-:W-:Y:S01]  /*1600*/  FFMA R35, R16.reuse, R20, R35 ;  /* 0x0000001410237223 */ /* 0x041fe20000000023 */
        /* <DEDUP_REMOVED lines=8> */
[----:B------:R-:W-:Y:S01]  /*1690*/  LEA R16, R31, 0x200, 0x4 ;  /* 0x000002001f107811 */ /* 0x000fe200078e20ff */
        /* <DEDUP_REMOVED lines=8> */
[----:B------:R-:W-:Y:S01]  /*1720*/  LEA R31, R31, 0x200, 0x4 ;  /* 0x000002001f1f7811 */ /* 0x000fe200078e20ff */
[----:B------:R-:W-:Y:S01]  /*1730*/  LDS.128 R16, [R16+UR6] ;  /* 0x0000000610107984 */ /* 0x000fe20008000c00 */
[C---:B------:R-:W-:Y:S01]  /*1740*/  FFMA R35, R8.reuse, R12, R35 ;  /* 0x0000000c08237223 */ /* 0x040fe20000000023 */
[C---:B------:R-:W-:Y:S01]  /*1750*/  FFMA R32, R8.reuse, R13, R32 ;  /* 0x0000000d08207223 */ /* 0x040fe20000000020 */
[-C--:B------:R-:W-:Y:S01]  /*1760*/  FFMA R37, R8, R14.reuse, R37 ;  /* 0x0000000e08257223 */ /* 0x080fe20000000025 */
[----:B------:R-:W0:Y:S01]  /*1770*/  LDS.128 R20, [R40+UR8] ;  /* 0x0000000828147984 */ /* 0x000e220008000c00 */
        /* <DEDUP_REMOVED lines=12> */
[----:B------:R-:W-:Y:S04]  /*1840*/  LDS.128 R8, [R31+UR6+0x100] ;  /* 0x000100061f087984 */ /* 0x000fe80008000c00 */
[----:B------:R-:W1:Y:S01]  /*1850*/  LDS.128 R12, [R40+UR8+0x100] ;  /* 0x00010008280c7984 */ /* 0x000e620008000c00 */
        /* <DEDUP_REMOVED lines=12> */
[----:B------:R-:W-:Y:S01]  /*1920*/  MOV R26, UR8 ;  /* 0x00000008001a7c02 */ /* 0x000fe20008000f00 */
[----:B------:R-:W-:Y:S01]  /*1930*/  FFMA R25, R20, R19, R28 ;  /* 0x0000001314197223 */ /* 0x000fe2000000001c */
[C---:B------:R-:W-:Y:S01]  /*1940*/  FFMA R38, R19.reuse, R21, R38 ;  /* 0x0000001513267223 */ /* 0x040fe20000000026 */
[C---:B------:R-:W-:Y:S01]  /*1950*/  FFMA R29, R19.reuse, R22, R29 ;  /* 0x00000016131d7223 */ /* 0x040fe2000000001d */
[----:B------:R-:W-:Y:S01]  /*1960*/  IADD3 R28, PT, PT, R26, 0x200, R27 ;  /* 0x000002001a1c7810 */ /* 0x000fe20007ffe01b */
[----:B------:R-:W-:Y:S01]  /*1970*/  FFMA R30, R19, R23, R30 ;  /* 0x00000017131e7223 */ /* 0x000fe2000000001e */
[C---:B-1----:R-:W-:Y:S01]  /*1980*/  FFMA R35, R8.reuse, R12, R35 ;  /* 0x0000000c08237223 */ /* 0x042fe20000000023 */
[C---:B------:R-:W-:Y:S01]  /*1990*/  FFMA R32, R8.reuse, R13, R32 ;  /* 0x0000000d08207223 */ /* 0x040fe20000000020 */
[C---:B------:R-:W-:Y:S01]  /*19a0*/  FFMA R37, R8.reuse, R14, R37 ;  /* 0x0000000e08257223 */ /* 0x040fe20000000025 */
[----:B------:R-:W-:Y:S01]  /*19b0*/  FFMA R8, R8, R15, R24 ;  /* 0x0000000f08087223 */ /* 0x000fe20000000018 */
[----:B------:R-:W-:-:S02]  /*19c0*/  IMAD.U32 R24, RZ, RZ, UR6 ;  /* 0x00000006ff187e24 */ /* 0x000fc4000f8e00ff */
[C---:B------:R-:W-:Y:S01]  /*19d0*/  FFMA R40, R12.reuse, R9, R39 ;  /* 0x000000090c287223 */ /* 0x040fe20000000027 */
[----:B------:R-:W-:Y:S01]  /*19e0*/  FFMA R42, R9, R13, R34 ;  /* 0x0000000d092a7223 */ /* 0x000fe20000000022 */
[----:B------:R-:W-:Y:S01]  /*19f0*/  FFMA R39, R12, R10, R17 ;  /* 0x0000000a0c277223 */ /* 0x000fe20000000011 */
[-C--:B------:R-:W-:Y:S01]  /*1a00*/  FFMA R34, R10, R15.reuse, R18 ;  /* 0x0000000f0a227223 */ /* 0x080fe20000000012 */
[----:B------:R-:W-:Y:S01]  /*1a10*/  IADD3 R16, PT, PT, R24, 0x200, R31 ;  /* 0x0000020018107810 */ /* 0x000fe20007ffe01f */
[----:B------:R-:W-:Y:S01]  /*1a20*/  LDS.128 R20, [R28] ;  /* 0x000000001c147984 */ /* 0x000fe20000000c00 */
[-C--:B------:R-:W-:Y:S01]  /*1a30*/  FFMA R44, R11, R15.reuse, R30 ;  /* 0x0000000f0b2c7223 */ /* 0x080fe2000000001e */
[CC--:B------:R-:W-:Y:S01]  /*1a40*/  FFMA R41, R9.reuse, R14.reuse, R41 ;  /* 0x0000000e09297223 */ /* 0x0c0fe20000000029 */
[----:B------:R-:W-:Y:S01]  /*1a50*/  FFMA R36, R9, R15, R36 ;  /* 0x0000000f09247223 */ /* 0x000fe20000000024 */
[C---:B------:R-:W-:Y:S01]  /*1a60*/  FFMA R43, R10.reuse, R13, R43 ;  /* 0x0000000d0a2b7223 */ /* 0x040fe2000000002b */
[----:B------:R-:W0:Y:S01]  /*1a70*/  LDS.128 R16, [R16] ;  /* 0x0000000010107984 */ /* 0x000e220000000c00 */
[-C--:B------:R-:W-:Y:S01]  /*1a80*/  FFMA R45, R10, R14.reuse, R45 ;  /* 0x0000000e0a2d7223 */ /* 0x080fe2000000002d */
[----:B------:R-:W-:Y:S01]  /*1a90*/  FFMA R25, R12, R11, R25 ;  /* 0x0000000b0c197223 */ /* 0x000fe20000000019 */
[C---:B------:R-:W-:Y:S01]  /*1aa0*/  FFMA R38, R11.reuse, R13, R38 ;  /* 0x0000000d0b267223 */ /* 0x040fe20000000026 */
[----:B------:R-:W-:Y:S01]  /*1ab0*/  FFMA R29, R11, R14, R29 ;  /* 0x0000000e0b1d7223 */ /* 0x000fe2000000001d */
[----:B------:R-:W1:Y:S01]  /*1ac0*/  LDCU UR6, c[0x0][0x3a0] ;  /* 0x00007400ff0677ac */ /* 0x000e620008000800 */
[----:B------:R-:W-:Y:S01]  /*1ad0*/  LDS.128 R12, [R28+0x100] ;  /* 0x000100001c0c7984 */ /* 0x000fe20000000c00 */
[----:B-1----:R-:W-:-:S04]  /*1ae0*/  UIADD3 UR6, UPT, UPT, UR6, -0x1, URZ ;  /* 0xffffffff06067890 */ /* 0x002fc8000fffe0ff */
[----:B------:R-:W-:-:S04]  /*1af0*/  USHF.R.S32.HI UR7, URZ, 0x1f, UR6 ;  /* 0x0000001fff077899 */ /* 0x000fc80008011406 */
[----:B------:R-:W-:-:S04]  /*1b00*/  ULEA.HI UR7, UR7, UR6, URZ, 0x3 ;  /* 0x0000000607077291 */ /* 0x000fc8000f8f18ff */
[----:B------:R-:W-:Y:S01]  /*1b10*/  USHF.R.S32.HI UR7, URZ, 0x3, UR7 ;  /* 0x00000003ff077899 */ /* 0x000fe20008011407 */
[----:B0-----:R-:W-:Y:S01]  /*1b20*/  FFMA R30, R16, R23, R8 ;  /* 0x00000017101e7223 */ /* 0x001fe20000000008 */
[----:B------:R-:W-:Y:S01]  /*1b30*/  IADD3 R8, PT, PT, R24, 0x200, R31 ;  /* 0x0000020018087810 */ /* 0x000fe20007ffe01f */
[----:B------:R-:W-:Y:S01]  /*1b40*/  FFMA R35, R16, R20, R35 ;  /* 0x0000001410237223 */ /* 0x000fe20000000023 */
[----:B------:R-:W-:Y:S01]  /*1b50*/  IADD3 R24, PT, PT, R24, 0x400, R31 ;  /* 0x0000040018187810 */ /* 0x000fe20007ffe01f */
[----:B------:R-:W-:Y:S01]  /*1b60*/  FFMA R32, R16, R21, R32 ;  /* 0x0000001510207223 */ /* 0x000fe20000000020 */
[----:B------:R-:W-:Y:S01]  /*1b70*/  IADD3 R31, PT, PT, R26, 0x400, R27 ;  /* 0x000004001a1f7810 */ /* 0x000fe20007ffe01b */
[-C--:B------:R-:W-:Y:S01]  /*1b80*/  FFMA R37, R16, R22.reuse, R37 ;  /* 0x0000001610257223 */ /* 0x080fe20000000025 */
[----:B------:R-:W0:Y:S01]  /*1b90*/  LDS.128 R8, [R8+0x100] ;  /* 0x0001000008087984 */ /* 0x000e220000000c00 */
[----:B------:R-:W-:Y:S01]  /*1ba0*/  FFMA R40, R20, R17, R40 ;  /* 0x0000001114287223 */ /* 0x000fe20000000028 */
[C---:B------:R-:W-:Y:S01]  /*1bb0*/  FFMA R42, R17.reuse, R21, R42 ;  /* 0x00000015112a7223 */ /* 0x040fe2000000002a */
[CC--:B------:R-:W-:Y:S01]  /*1bc0*/  FFMA R41, R17.reuse, R22.reuse, R41 ;  /* 0x0000001611297223 */ /* 0x0c0fe20000000029 */
[----:B------:R-:W-:Y:S01]  /*1bd0*/  FFMA R36, R17, R23, R36 ;  /* 0x0000001711247223 */ /* 0x000fe20000000024 */
[----:B------:R-:W-:Y:S01]  /*1be0*/  FFMA R43, R18, R21, R43 ;  /* 0x00000015122b7223 */ /* 0x000fe2000000002b */
[C---:B------:R-:W-:Y:S01]  /*1bf0*/  FFMA R25, R20.reuse, R19, R25 ;  /* 0x0000001314197223 */ /* 0x040fe20000000019 */
[C---:B------:R-:W-:Y:S01]  /*1c00*/  FFMA R38, R19.reuse, R21, R38 ;  /* 0x0000001513267223 */ /* 0x040fe20000000026 */
[C---:B------:R-:W-:Y:S01]  /*1c10*/  FFMA R29, R19.reuse, R22, R29 ;  /* 0x00000016131d7223 */ /* 0x040fe2000000001d */
[----:B------:R-:W-:Y:S01]  /*1c20*/  FFMA R39, R20, R18, R39 ;  /* 0x0000001214277223 */ /* 0x000fe20000000027 */
[C---:B------:R-:W-:Y:S01]  /*1c30*/  FFMA R45, R18.reuse, R22, R45 ;  /* 0x00000016122d7223 */ /* 0x040fe2000000002d */
[-C--:B------:R-:W-:Y:S01]  /*1c40*/  FFMA R34, R18, R23.reuse, R34 ;  /* 0x0000001712227223 */ /* 0x080fe20000000022 */
[----:B------:R-:W-:Y:S01]  /*1c50*/  FFMA R44, R19, R23, R44 ;  /* 0x00000017132c7223 */ /* 0x000fe2000000002c */
[C---:B------:R-:W-:Y:S01]  /*1c60*/  ISETP.NE.AND P0, PT, R0.reuse, UR7, PT ;  /* 0x0000000700007c0c */ /* 0x040fe2000bf05270 */
[----:B------:R-:W-:Y:S01]  /*1c70*/  LDS.128 R16, [R24] ;  /* 0x0000000018107984 */ /* 0x000fe20000000c00 */
[----:B------:R-:W-:-:S03]  /*1c80*/  IADD3 R0, PT, PT, R0, 0x1, RZ ;  /* 0x0000000100007810 */ /* 0x000fc60007ffe0ff */
[----:B------:R-:W1:Y:S01]  /*1c90*/  LDS.128 R20, [R31] ;  /* 0x000000001f147984 */ /* 0x000e620000000c00 */
[C---:B0-----:R-:W-:Y:S01]  /*1ca0*/  FFMA R35, R8.reuse, R12, R35 ;  /* 0x0000000c08237223 */ /* 0x041fe20000000023 */
[C---:B------:R-:W-:Y:S01]  /*1cb0*/  FFMA R32, R8.reuse, R13, R32 ;  /* 0x0000000d08207223 */ /* 0x040fe20000000020 */
[-C--:B------:R-:W-:Y:S01]  /*1cc0*/  FFMA R37, R8, R14.reuse, R37 ;  /* 0x0000000e08257223 */ /* 0x080fe20000000025 */
[----:B------:R-:W-:Y:S01]  /*1cd0*/  FFMA R40, R12, R9, R40 ;  /* 0x000000090c287223 */ /* 0x000fe20000000028 */
[C---:B------:R-:W-:Y:S01]  /*1ce0*/  FFMA R42, R9.reuse, R13, R42 ;  /* 0x0000000d092a7223 */ /* 0x040fe2000000002a */
[CC--:B------:R-:W-:Y:S01]  /*1cf0*/  FFMA R41, R9.reuse, R14.reuse, R41 ;  /* 0x0000000e09297223 */ /* 0x0c0fe20000000029 */
[----:B------:R-:W-:Y:S01]  /*1d00*/  FFMA R36, R9, R15, R36 ;  /* 0x0000000f09247223 */ /* 0x000fe20000000024 */
[-C--:B------:R-:W-:Y:S01]  /*1d10*/  FFMA R43, R10, R13.reuse, R43 ;  /* 0x0000000d0a2b7223 */ /* 0x080fe2000000002b */
[C---:B------:R-:W-:Y:S01]  /*1d20*/  FFMA R38, R11.reuse, R13, R38 ;  /* 0x0000000d0b267223 */ /* 0x040fe20000000026 */
[----:B------:R-:W-:Y:S01]  /*1d30*/  FFMA R8, R8, R15, R30 ;  /* 0x0000000f08087223 */ /* 0x000fe2000000001e */
[C---:B------:R-:W-:Y:S01]  /*1d40*/  FFMA R9, R12.reuse, R11, R25 ;  /* 0x0000000b0c097223 */ /* 0x040fe20000000019 */
[C---:B------:R-:W-:Y:S01]  /*1d50*/  FFMA R13, R11.reuse, R14, R29 ;  /* 0x0000000e0b0d7223 */ /* 0x040fe2000000001d */
[----:B------:R-:W-:Y:S01]  /*1d60*/  LDS.128 R24, [R24+0x100] ;  /* 0x0001000018187984 */ /* 0x000fe20000000c00 */
[----:B------:R-:W-:Y:S01]  /*1d70*/  FFMA R39, R12, R10, R39 ;  /* 0x0000000a0c277223 */ /* 0x000fe20000000027 */
[C---:B------:R-:W-:Y:S01]  /*1d80*/  FFMA R45, R10.reuse, R14, R45 ;  /* 0x0000000e0a2d7223 */ /* 0x040fe2000000002d */
[-C--:B------:R-:W-:Y:S01]  /*1d90*/  FFMA R34, R10, R15.reuse, R34 ;  /* 0x0000000f0a227223 */ /* 0x080fe20000000022 */
[----:B------:R-:W0:Y:S01]  /*1da0*/  LDS.128 R28, [R31+0x100] ;  /* 0x000100001f1c7984 */ /* 0x000e220000000c00 */
[----:B------:R-:W-:Y:S01]  /*1db0*/  FFMA R44, R11, R15, R44 ;  /* 0x0000000f0b2c7223 */ /* 0x000fe2000000002c */
[----:B-1----:R-:W-:Y:S01]  /*1dc0*/  FFMA R32, R16, R21, R32 ;  /* 0x0000001510207223 */ /* 0x002fe20000000020 */
[----:B------:R-:W-:Y:S01]  /*1dd0*/  FFMA R11, R20, R17, R40 ;  /* 0x00000011140b7223 */ /* 0x000fe20000000028 */
[C---:B------:R-:W-:Y:S01]  /*1de0*/  FFMA R42, R17.reuse, R21, R42 ;  /* 0x00000015112a7223 */ /* 0x040fe2000000002a */
[C---:B------:R-:W-:Y:S01]  /*1df0*/  FFMA R41, R17.reuse, R22, R41 ;  /* 0x0000001611297223 */ /* 0x040fe20000000029 */
[----:B------:R-:W-:Y:S01]  /*1e00*/  FFMA R36, R17, R23, R36 ;  /* 0x0000001711247223 */ /* 0x000fe20000000024 */
[-C--:B------:R-:W-:Y:S01]  /*1e10*/  FFMA R43, R18, R21.reuse, R43 ;  /* 0x00000015122b7223 */ /* 0x080fe2000000002b */
[C---:B------:R-:W-:Y:S01]  /*1e20*/  FFMA R38, R19.reuse, R21, R38 ;  /* 0x0000001513267223 */ /* 0x040fe20000000026 */
[C---:B------:R-:W-:Y:S01]  /*1e30*/  FFMA R35, R16.reuse, R20, R35 ;  /* 0x0000001410237223 */ /* 0x040fe20000000023 */
[----:B------:R-:W-:Y:S01]  /*1e40*/  FFMA R37, R16, R22, R37 ;  /* 0x0000001610257223 */ /* 0x000fe20000000025 */
[----:B------:R-:W-:Y:S01]  /*1e50*/  FFMA R15, R20, R18, R39 ;  /* 0x00000012140f7223 */ /* 0x000fe20000000027 */
[-C--:B------:R-:W-:Y:S01]  /*1e60*/  FFMA R45, R18, R22.reuse, R45 ;  /* 0x00000016122d7223 */ /* 0x080fe2000000002d */
[C---:B------:R-:W-:Y:S01]  /*1e70*/  FFMA R13, R19.reuse, R22, R13 ;  /* 0x00000016130d7223 */ /* 0x040fe2000000000d */
[-C--:B------:R-:W-:Y:S01]  /*1e80*/  FFMA R8, R16, R23.reuse, R8 ;  /* 0x0000001710087223 */ /* 0x080fe20000000008 */
[----:B------:R-:W-:Y:S01]  /*1e90*/  FFMA R18, R18, R23, R34 ;  /* 0x0000001712127223 */ /* 0x000fe20000000022 */
[----:B------:R-:W-:Y:S01]  /*1ea0*/  FFMA R9, R20, R19, R9 ;  /* 0x0000001314097223 */ /* 0x000fe20000000009 */
[----:B------:R-:W-:Y:S01]  /*1eb0*/  FFMA R44, R19, R23, R44 ;  /* 0x00000017132c7223 */ /* 0x000fe2000000002c */
[----:B0-----:R-:W-:Y:S01]  /*1ec0*/  FFMA R32, R24, R29, R32 ;  /* 0x0000001d18207223 */ /* 0x001fe20000000020 */
        /* <DEDUP_REMOVED lines=15> */
[----:B------:R-:W-:Y:S06]  /*1fc0*/  BAR.SYNC.DEFER_BLOCKING 0x0 ;  /* 0x0000000000007b1d */ /* 0x000fec0000010000 */
[----:B------:R-:W-:Y:S05]  /*1fd0*/  @P0 BRA `(.L_x_787) ;  /* 0xffffffe400040947 */ /* 0x000fea000383ffff */
.L_x_776:
[----:B------:R-:W0:Y:S01]  /*1fe0*/  S2R R0, SR_TID.X ;  /* 0x0000000000007919 */ /* 0x000e220000002100 */
[----:B------:R-:W1:Y:S01]  /*1ff0*/  LDCU.64 UR6, c[0x0][0x398] ;  /* 0x00007300ff0677ac */ /* 0x000e620008000a00 */
[----:B------:R-:W2:Y:S01]  /*2000*/  S2R R7, SR_TID.Y ;  /* 0x0000000000077919 */ /* 0x000ea20000002200 */
[----:B0-----:R-:W-:Y:S02]  /*2010*/  LEA R0, R0, UR5, 0x2 ;  /* 0x0000000500007c11 */ /* 0x001fe4000f8e10ff */
[----:B--2---:R-:W-:Y:S01]  /*2020*/  LEA R7, R7, UR4, 0x2 ;  /* 0x0000000407077c11 */ /* 0x004fe2000f8e10ff */
[----:B------:R-:W0:Y:S01]  /*2030*/  LDCU.64 UR4, c[0x0][0x390] ;  /* 0x00007200ff0477ac */ /* 0x000e220008000a00 */
[----:B-1----:R-:W-:-:S03]  /*2040*/  ISETP.GE.AND P1, PT, R0, UR7, PT ;  /* 0x0000000700007c0c */ /* 0x002fc6000bf26270 */
[C---:B------:R-:W-:Y:S01]  /*2050*/  IMAD R11, R7.reuse, UR7, RZ ;  /* 0x00000007070b7c24 */ /* 0x040fe2000f8e02ff */
[----:B------:R-:W-:-:S13]  /*2060*/  ISETP.LT.AND P1, PT, R7, UR6, !P1 ;  /* 0x0000000607007c0c */ /* 0x000fda000cf21270 */
[----:B------:R-:W1:Y:S01]  /*2070*/  @P1 LDC.64 R4, c[0x0][0x390] ;  /* 0x0000e400ff041b82 */ /* 0x000e620000000a00 */
[----:B------:R-:W-:-:S07]  /*2080*/  @P1 IADD3 R3, PT, PT, R0, R11, RZ ;  /* 0x0000000b00031210 */ /* 0x000fce0007ffe0ff */
[----:B------:R-:W2:Y:S08]  /*2090*/  @P1 LDC R8, c[0x0][0x3a8] ;  /* 0x0000ea00ff081b82 */ /* 0x000eb00000000800 */
[----:B------:R-:W3:Y:S01]  /*20a0*/  @P1 LDC R12, c[0x0][0x3a4] ;  /* 0x0000e900ff0c1b82 */ /* 0x000ee20000000800 */
[----:B-1----:R-:W-:-:S05]  /*20b0*/  @P1 IMAD.WIDE R4, R3, 0x4, R4 ;  /* 0x0000000403041825 */ /* 0x002fca00078e0204 */
[----:B------:R-:W2:Y:S01]  /*20c0*/  @P1 LDG.E R3, desc[UR10][R4.64] ;  /* 0x0000000a04031981 */ /* 0x000ea2000c1e1900 */
[C---:B------:R-:W-:Y:S01]  /*20d0*/  VIADD R2, R0.reuse, 0x1 ;  /* 0x0000000100027836 */ /* 0x040fe20000000000 */
[----:B------:R-:W-:Y:S02]  /*20e0*/  SHF.R.S32.HI R6, RZ, 0x1f, R0 ;  /* 0x0000001fff067819 */ /* 0x000fe40000011400 */
[----:B------:R-:W-:Y:S02]  /*20f0*/  IADD3 R9, P2, PT, R0, R11, RZ ;  /* 0x0000000b00097210 */ /* 0x000fe40007f5e0ff */
[----:B------:R-:W-:Y:S02]  /*2100*/  ISETP.GE.AND P0, PT, R2, UR7, PT ;  /* 0x0000000702007c0c */ /* 0x000fe4000bf06270 */
[----:B------:R-:W-:Y:S02]  /*2110*/  LEA.HI.X.SX32 R10, R11, R6, 0x1, P2 ;  /* 0x000000060b0a7211 */ /* 0x000fe400010f0eff */
[----:B------:R-:W-:-:S02]  /*2120*/  ISETP.GE.OR P4, PT, R7, UR6, P0 ;  /* 0x0000000607007c0c */ /* 0x000fc40008786670 */
[----:B0-----:R-:W-:Y:S01]  /*2130*/  LEA R2, P2, R9, UR4, 0x2 ;  /* 0x0000000409027c11 */ /* 0x001fe2000f8410ff */
        /* <DEDUP_REMOVED lines=78> */
[----:B------:R-:W-:Y:S01]  /*2620*/  IADD3 R7, PT, PT, R7, 0x3, RZ ;  /* 0x0000000307077810 */ /* 0x000fe20007ffe0ff */
[----:B0-----:R-:W-:Y:S01]  /*2630*/  @!P5 FMUL R10, R2, R15 ;  /* 0x0000000f020ad220 */ /* 0x001fe20000400000 */
[----:B------:R-:W-:-:S09]  /*2640*/  LEA R2, P6, R3, UR4, 0x2 ;  /* 0x0000000403027c11 */ /* 0x000fd2000f8c10ff */
[----:B------:R-:W0:Y:S01]  /*2650*/  @!P4 LDC R15, c[0x0][0x3a8] ;  /* 0x0000ea00ff0fcb82 */ /* 0x000e220000000800 */
[----:B--2---:R-:W-:Y:S01]  /*2660*/  @!P5 FFMA R25, R25, R16, R10 ;  /* 0x000000101919d223 */ /* 0x004fe2000000000a */
[----:B------:R-:W-:Y:S02]  /*2670*/  LEA.HI.X R3, R3, UR5, R12, 0x2, P6 ;  /* 0x0000000503037c11 */ /* 0x000fe4000b0f140c */
[C---:B------:R-:W-:Y:S02]  /*2680*/  ISETP.GE.OR P6, PT, R14.reuse, UR6, P1 ;  /* 0x000000060e007c0c */ /* 0x040fe40008fc6670 */
[----:B------:R2:W-:Y:S01]  /*2690*/  @!P5 STG.E desc[UR10][R4.64], R25 ;  /* 0x000000190400d986 */ /* 0x0005e2000c10190a */
[----:B------:R-:W-:Y:S02]  /*26a0*/  ISETP.GE.OR P5, PT, R14, UR6, P2 ;  /* 0x000000060e007c0c */ /* 0x000fe400097a6670 */
[----:B------:R-:W-:Y:S01]  /*26b0*/  ISETP.GE.OR P3, PT, R7, UR6, P3 ;  /* 0x0000000607007c0c */ /* 0x000fe20009f66670 */
[----:B-1----:R-:W0:Y:S01]  /*26c0*/  @!P4 LDG.E R8, desc[UR10][R2.64+0x4] ;  /* 0x0000040a0208c981 */ /* 0x002e22000c1e1900 */
[----:B------:R-:W1:Y:S06]  /*26d0*/  @!P4 LDC R14, c[0x0][0x3a4] ;  /* 0x0000e900ff0ecb82 */ /* 0x000e6c0000000800 */
[----:B------:R-:W3:Y:S02]  /*26e0*/  @!P6 LDG.E R12, desc[UR10][R2.64+0xc] ;  /* 0x00000c0a020ce981 */ /* 0x000ee4000c1e1900 */
[----:B------:R-:W3:Y:S02]  /*26f0*/  @!P6 LDC R17, c[0x0][0x3a8] ;  /* 0x0000ea00ff11eb82 */ /* 0x000ee40000000800 */
[----:B------:R-:W4:Y:S06]  /*2700*/  @!P5 LDG.E R9, desc[UR10][R2.64+0x8] ;  /* 0x0000080a0209d981 */ /* 0x000f2c000c1e1900 */
[----:B------:R-:W4:Y:S08]  /*2710*/  @!P5 LDC R10, c[0x0][0x3a8] ;  /* 0x0000ea00ff0adb82 */ /* 0x000f300000000800 */
[----:B------:R-:W5:Y:S08]  /*2720*/  @!P5 LDC R16, c[0x0][0x3a4] ;  /* 0x0000e900ff10db82 */ /* 0x000f700000000800 */
[----:B------:R-:W5:Y:S08]  /*2730*/  @!P6 LDC R18, c[0x0][0x3a4] ;  /* 0x0000e900ff12eb82 */ /* 0x000f700000000800 */
[----:B--2---:R-:W2:Y:S01]  /*2740*/  @!P3 LDC.64 R4, c[0x0][0x390] ;  /* 0x0000e400ff04bb82 */ /* 0x004ea20000000a00 */
[----:B------:R-:W-:Y:S01]  /*2750*/  IADD3 R13, PT, PT, R11, UR7, RZ ;  /* 0x000000070b0d7c10 */ /* 0x000fe2000fffe0ff */
[----:B0-----:R-:W-:-:S03]  /*2760*/  @!P4 FMUL R8, R8, R15 ;  /* 0x0000000f0808c220 */ /* 0x001fc60000400000 */
[----:B------:R-:W-:Y:S01]  /*2770*/  @!P3 IADD3 R15, PT, PT, R0, R13, RZ ;  /* 0x0000000d000fb210 */ /* 0x000fe20007ffe0ff */
[----:B-1----:R-:W-:Y:S01]  /*2780*/  @!P4 FFMA R43, R43, R14, R8 ;  /* 0x0000000e2b2bc223 */ /* 0x002fe20000000008 */
[----:B----4-:R-:W-:Y:S01]  /*2790*/  @!P5 FMUL R10, R9, R10 ;  /* 0x0000000a090ad220 */ /* 0x010fe20000400000 */
[----:B---3--:R-:W-:-:S03]  /*27a0*/  @!P6 FMUL R9, R12, R17 ;  /* 0x000000110c09e220 */ /* 0x008fc60000400000 */
[----:B------:R-:W-:Y:S01]  /*27b0*/  @!P4 STG.E desc[UR10][R2.64+0x4], R43 ;  /* 0x0000042b0200c986 */ /* 0x000fe2000c10190a */
[----:B------:R-:W0:Y:S01]  /*27c0*/  @!P3 LDC R12, c[0x0][0x3a4] ;  /* 0x0000e900ff0cbb82 */ /* 0x000e220000000800 */
[----:B-----5:R-:W-:Y:S01]  /*27d0*/  @!P5 FFMA R45, R45, R16, R10 ;  /* 0x000000102d2dd223 */ /* 0x020fe2000000000a */
[----:B------:R-:W-:Y:S01]  /*27e0*/  @!P6 FFMA R11, R26, R18, R9 ;  /* 0x000000121a0be223 */ /* 0x000fe20000000009 */
[----:B--2---:R-:W-:-:S03]  /*27f0*/  @!P3 IMAD.WIDE R8, R15, 0x4, R4 ;  /* 0x000000040f08b825 */ /* 0x004fc600078e0204 */
[----:B------:R-:W-:Y:S02]  /*2800*/  @!P5 STG.E desc[UR10][R2.64+0x8], R45 ;  /* 0x0000082d0200d986 */ /* 0x000fe4000c10190a */
[----:B------:R-:W1:Y:S02]  /*2810*/  @!P3 LDC R10, c[0x0][0x3a8] ;  /* 0x0000ea00ff0abb82 */ /* 0x000e640000000800 */
[----:B------:R2:W-:Y:S04]  /*2820*/  @!P6 STG.E desc[UR10][R2.64+0xc], R11 ;  /* 0x00000c0b0200e986 */ /* 0x0005e8000c10190a */
[----:B------:R-:W1:Y:S01]  /*2830*/  @!P3 LDG.E R5, desc[UR10][R8.64] ;  /* 0x0000000a0805b981 */ /* 0x000e62000c1e1900 */
[----:B------:R-:W-:Y:S02]  /*2840*/  IADD3 R0, P4, PT, R0, R13, RZ ;  /* 0x0000000d00007210 */ /* 0x000fe40007f9e0ff */
[----:B------:R-:W-:-:S02]  /*2850*/  ISETP.GE.OR P0, PT, R7, UR6, P0 ;  /* 0x0000000607007c0c */ /* 0x000fc40008706670 */
        /* <DEDUP_REMOVED lines=21> */
.L_x_789:
[----:B------:R-:W-:Y:S05]  /*29b0*/  BSYNC.RECONVERGENT B0 ;  /* 0x0000000000007941 */ /* 0x000fea0003800200 */
.L_x_788:
        /* <DEDUP_REMOVED lines=9> */
.L_x_790:
        /* <DEDUP_REMOVED lines=11> */
.L_x_879:


//--------------------- .text._Z17sgemm_2D_blockingILi64ELi64ELi8ELi4ELi4EEvPKfS1_Pfiiiff --------------------------
	.section	.text._Z17sgemm_2D_blockingILi64ELi64ELi8ELi4ELi4EEvPKfS1_Pfiiiff,"ax",@progbits
	.align	128
        .global         _Z17sgemm_2D_blockingILi64ELi64ELi8ELi4ELi4EEvPKfS1_Pfiiiff
        .type           _Z17sgemm_2D_blockingILi64ELi64ELi8ELi4ELi4EEvPKfS1_Pfiiiff,@function
        .size           _Z17sgemm_2D_blockingILi64ELi64ELi8ELi4ELi4EEvPKfS1_Pfiiiff,(.L_x_880 - _Z17sgemm_2D_blockingILi64ELi64ELi8ELi4ELi4EEvPKfS1_Pfiiiff)
        .other          _Z17sgemm_2D_blockingILi64ELi64ELi8ELi4ELi4EEvPKfS1_Pfiiiff,@"STO_CUDA_ENTRY STV_DEFAULT"
_Z17sgemm_2D_blockingILi64ELi64ELi8ELi4ELi4EEvPKfS1_Pfiiiff:
.text._Z17sgemm_2D_blockingILi64ELi64ELi8ELi4ELi4EEvPKfS1_Pfiiiff:
        /* <DEDUP_REMOVED lines=11> */
[----:B------:R-:W-:-:S02]  /*00b0*/  MOV R28, RZ ;  /* 0x000000ff001c7202 */ /* 0x000fc40000000f00 */
[----:B------:R-:W-:Y:S02]  /*00c0*/  CS2R R42, SRZ ;  /* 0x00000000002a7805 */ /* 0x000fe4000001ff00 */
[----:B------:R-:W-:Y:S01]  /*00d0*/  CS2R R36, SRZ ;  /* 0x0000000000247805 */ /* 0x000fe2000001ff00 */
[----:B------:R-:W-:Y:S01]  /*00e0*/  IMAD.MOV.U32 R47, RZ, RZ, RZ ;  /* 0x000000ffff2f7224 */ /* 0x000fe200078e00ff */
[----:B------:R-:W-:Y:S01]  /*00f0*/  MOV R38, RZ ;  /* 0x000000ff00267202 */ /* 0x000fe20000000f00 */
[----:B------:R-:W-:Y:S01]  /*0100*/  IMAD.MOV.U32 R6, RZ, RZ, RZ ;  /* 0x000000ffff067224 */ /* 0x000fe200078e00ff */
[----:B------:R-:W-:Y:S01]  /*0110*/  MOV R35, RZ ;  /* 0x000000ff00237202 */ /* 0x000fe20000000f00 */
[----:B------:R-:W5:Y:S01]  /*0120*/  S2UR UR5, SR_CTAID.X ;  /* 0x00000000000579c3 */ /* 0x000f620000002500 */
[----:B0-----:R-:W-:Y:S01]  /*0130*/  UISETP.GE.AND UP0, UPT, UR6, -0x6, UPT ;  /* 0xfffffffa0600788c */ /* 0x001fe2000bf06270 */
[----:B------:R-:W-:Y:S01]  /*0140*/  CS2R R4, SRZ ;  /* 0x0000000000047805 */ /* 0x000fe2000001ff00 */
[----:B------:R-:W0:Y:S01]  /*0150*/  LDCU.64 UR10, c[0x0][0x358] ;  /* 0x00006b00ff0a77ac */ /* 0x000e220008000a00 */
[----:B-1----:R-:W-:Y:S01]  /*0160*/  USHF.L.U32 UR4, UR4, 0x6, URZ ;  /* 0x0000000604047899 */ /* 0x002fe200080006ff */
[----:B---3--:R-:W-:Y:S01]  /*0170*/  IMAD R2, R2, UR7, RZ ;  /* 0x0000000702027c24 */ /* 0x008fe2000f8e02ff */
[----:B-----5:R-:W-:-:S04]  /*0180*/  USHF.L.U32 UR5, UR5, 0x6, URZ ;  /* 0x0000000605057899 */ /* 0x020fc800080006ff */
[----:B0-2-4-:R-:W-:Y:S08]  /*0190*/  BRA.U !UP0, `(.L_x_791) ;  /* 0x0000001d08487547 */ /* 0x015ff0000b800000 */
[----:B------:R-:W0:Y:S01]  /*01a0*/  I2F.U32.RP R10, R2 ;  /* 0x00000002000a7306 */ /* 0x000e220000209000 */
[----:B------:R-:W-:Y:S01]  /*01b0*/  IMAD R33, R33, UR7, R0 ;  /* 0x0000000721217c24 */ /* 0x000fe2000f8e0200 */
[----:B------:R-:W-:Y:S01]  /*01c0*/  ISETP.NE.U32.AND P2, PT, R2, RZ, PT ;  /* 0x000000ff0200720c */ /* 0x000fe20003f45070 */
[----:B------:R-:W-:Y:S01]  /*01d0*/  IMAD.MOV R11, RZ, RZ, -R2 ;  /* 0x000000ffff0b7224 */ /* 0x000fe200078e0a02 */
[----:B------:R-:W-:Y:S01]  /*01e0*/  UIADD3 UR6, UPT, UPT, UR6, -0x1, URZ ;  /* 0xffffffff06067890 */ /* 0x000fe2000fffe0ff */
[----:B------:R-:W-:Y:S02]  /*01f0*/  MOV R40, RZ ;  /* 0x000000ff00287202 */ /* 0x000fe40000000f00 */
[----:B------:R-:W-:Y:S01]  /*0200*/  IADD3 R0, PT, PT, R33, R2, RZ ;  /* 0x0000000221007210 */ /* 0x000fe20007ffe0ff */
[----:B------:R-:W-:-:S03]  /*0210*/  USHF.R.S32.HI UR7, URZ, 0x1f, UR6 ;  /* 0x0000001fff077899 */ /* 0x000fc60008011406 */
[C---:B------:R-:W-:Y:S01]  /*0220*/  ISETP.GE.U32.AND P0, PT, R0.reuse, 0x200, PT ;  /* 0x000002000000780c */ /* 0x040fe20003f06070 */
[----:B------:R-:W-:Y:S01]  /*0230*/  ULEA.HI UR7, UR7, UR6, URZ, 0x3 ;  /* 0x0000000607077291 */ /* 0x000fe2000f8f18ff */
[----:B------:R-:W-:Y:S01]  /*0240*/  VIMNMX.U32 R3, PT, PT, R0, 0x200, !PT ;  /* 0x0000020000037848 */ /* 0x000fe20007fe0000 */
[----:B0-----:R-:W0:Y:S01]  /*0250*/  MUFU.RCP R10, R10 ;  /* 0x0000000a000a7308 */ /* 0x001e220000001000 */
[----:B------:R-:W-:Y:S01]  /*0260*/  SEL R7, RZ, 0x1, P0 ;  /* 0x00000001ff077807 */ /* 0x000fe20000000000 */
[----:B------:R-:W-:-:S03]  /*0270*/  USHF.R.S32.HI UR7, URZ, 0x3, UR7 ;  /* 0x00000003ff077899 */ /* 0x000fc60008011407 */
        /* <DEDUP_REMOVED lines=8> */
[----:B------:R-:W-:Y:S02]  /*0300*/  IMAD R3, R2, R0, R3 ;  /* 0x0000000002037224 */ /* 0x000fe400078e0203 */
[----:B------:R-:W-:-:S03]  /*0310*/  IMAD.MOV.U32 R0, RZ, RZ, RZ ;  /* 0x000000ffff007224 */ /* 0x000fc600078e00ff */
[----:B------:R-:W-:-:S13]  /*0320*/  ISETP.GE.U32.AND P0, PT, R3, R2, PT ;  /* 0x000000020300720c */ /* 0x000fda0003f06070 */
[----:B------:R-:W-:Y:S02]  /*0330*/  @P0 IADD3 R3, PT, PT, -R2, R3, RZ ;  /* 0x0000000302030210 */ /* 0x000fe40007ffe1ff */
[----:B------:R-:W-:Y:S02]  /*0340*/  @P0 IADD3 R10, PT, PT, R10, 0x1, RZ ;  /* 0x000000010a0a0810 */ /* 0x000fe40007ffe0ff */
[----:B------:R-:W-:-:S13]  /*0350*/  ISETP.GE.U32.AND P1, PT, R3, R2, PT ;  /* 0x000000020300720c */ /* 0x000fda0003f26070 */
[----:B------:R-:W-:Y:S02]  /*0360*/  @P1 IADD3 R10, PT, PT, R10, 0x1, RZ ;  /* 0x000000010a0a1810 */ /* 0x000fe40007ffe0ff */
[----:B------:R-:W-:-:S04]  /*0370*/  @!P2 LOP3.LUT R10, RZ, R2, RZ, 0x33, !PT ;  /* 0x00000002ff0aa212 */ /* 0x000fc800078e33ff */
[----:B------:R-:W-:-:S07]  /*0380*/  IADD3 R3, PT, PT, R7, R10, RZ ;  /* 0x0000000a07037210 */ /* 0x000fce0007ffe0ff */
.L_x_802:
[----:B------:R-:W-:Y:S01]  /*0390*/  ISETP.GT.U32.AND P0, PT, R33, 0x1ff, PT ;  /* 0x000001ff2100780c */ /* 0x000fe20003f04070 */
[----:B------:R-:W0:Y:S01]  /*03a0*/  LDCU UR13, c[0x0][0x3a0] ;  /* 0x00007400ff0d77ac */ /* 0x000e220008000800 */
[----:B------:R-:W-:Y:S01]  /*03b0*/  BSSY.RECONVERGENT B0, `(.L_x_792) ;  /* 0x0000112000007945 */ /* 0x000fe20003800200 */
[----:B------:R-:W1:Y:S01]  /*03c0*/  LDCU UR12, c[0x0][0x3a0] ;  /* 0x00007400ff0c77ac */ /* 0x000e620008000800 */
[----:B------:R-:W2:Y:S01]  /*03d0*/  LDCU UR9, c[0x0][0x398] ;  /* 0x00007300ff0977ac */ /* 0x000ea20008000800 */
[----:B------:R-:W3:Y:S08]  /*03e0*/  LDCU UR14, c[0x0][0x39c] ;  /* 0x00007380ff0e77ac */ /* 0x000ef00008000800 */
[----:B------:R-:W-:Y:S05]  /*03f0*/  @P0 BRA `(.L_x_793) ;  /* 0x0000001000340947 */ /* 0x000fea0003800000 */
[----:B------:R-:W-:Y:S01]  /*0400*/  IADD3 R7, PT, PT, R3, 0x1, RZ ;  /* 0x0000000103077810 */ /* 0x000fe20007ffe0ff */
[----:B------:R-:W-:Y:S01]  /*0410*/  BSSY.RECONVERGENT B1, `(.L_x_794) ;  /* 0x000003e000017945 */ /* 0x000fe20003800200 */
[----:B------:R-:W-:Y:S02]  /*0420*/  IMAD.MOV.U32 R19, RZ, RZ, R33 ;  /* 0x000000ffff137224 */ /* 0x000fe400078e0021 */
[----:B------:R-:W-:-:S04]  /*0430*/  LOP3.LUT R7, R7, 0x3, RZ, 0xc0, !PT ;  /* 0x0000000307077812 */ /* 0x000fc800078ec0ff */
[----:B------:R-:W-:-:S13]  /*0440*/  ISETP.NE.AND P1, PT, R7, RZ, PT ;  /* 0x000000ff0700720c */ /* 0x000fda0003f25270 */
[----:B------:R-:W-:Y:S05]  /*0450*/  @!P1 BRA `(.L_x_795) ;  /* 0x0000000000e49947 */ /* 0x000fea0003800000 */
[----:B------:R-:W4:Y:S01]  /*0460*/  LDC R11, c[0x0][0x398] ;  /* 0x0000e600ff0b7b82 */ /* 0x000f220000000800 */
[C---:B------:R-:W-:Y:S01]  /*0470*/  LOP3.LUT R16, R33.reuse, 0x7, RZ, 0xc0, !PT ;  /* 0x0000000721107812 */ /* 0x040fe200078ec0ff */
[----:B------:R-:W-:Y:S01]  /*0480*/  HFMA2 R13, -RZ, RZ, 0, 0 ;  /* 0x00000000ff0d7431 */ /* 0x000fe200000001ff */
[----:B------:R-:W-:Y:S02]  /*0490*/  LEA.HI R12, R33, UR4, RZ, 0x1d ;  /* 0x00000004210c7c11 */ /* 0x000fe4000f8fe8ff */
[----:B------:R-:W-:-:S03]  /*04a0*/  LEA R15, R0, R16, 0x3 ;  /* 0x00000010000f7211 */ /* 0x000fc600078e18ff */
[----:B------:R-:W5:Y:S01]  /*04b0*/  LDC R10, c[0x0][0x3a0] ;  /* 0x0000e800ff0a7b82 */ /* 0x000f620000000800 */
[----:B----4-:R-:W-:-:S04]  /*04c0*/  ISETP.GE.AND P0, PT, R12, R11, PT ;  /* 0x0000000b0c00720c */ /* 0x010fc80003f06270 */
[----:B-----5:R-:W-:-:S13]  /*04d0*/  ISETP.GE.OR P0, PT, R15, R10, P0 ;  /* 0x0000000a0f00720c */ /* 0x020fda0000706670 */
[----:B------:R-:W4:Y:S01]  /*04e0*/  @!P0 LDC.64 R8, c[0x0][0x380] ;  /* 0x0000e000ff088b82 */ /* 0x000f220000000a00 */
[----:B------:R-:W-:-:S04]  /*04f0*/  @!P0 IMAD R15, R12, R10, R15 ;  /* 0x0000000a0c0f8224 */ /* 0x000fc800078e020f */
[----:B----4-:R-:W-:-:S05]  /*0500*/  @!P0 IMAD.WIDE R8, R15, 0x4, R8 ;  /* 0x000000040f088825 */ /* 0x010fca00078e0208 */
[----:B------:R-:W4:Y:S01]  /*0510*/  @!P0 LDG.E.CONSTANT R13, desc[UR10][R8.64] ;  /* 0x0000000a080d8981 */ /* 0x000f22000c1e9900 */
[----:B------:R-:W-:Y:S02]  /*0520*/  MOV R12, 0x400 ;  /* 0x00000400000c7802 */ /* 0x000fe40000000f00 */
[----:B------:R-:W-:Y:S01]  /*0530*/  SHF.L.U32 R14, R33, 0x2, RZ ;  /* 0x00000002210e7819 */ /* 0x000fe200000006ff */
[----:B------:R-:W5:Y:S01]  /*0540*/  S2R R15, SR_CgaCtaId ;  /* 0x00000000000f7919 */ /* 0x000f620000008800 */
[----:B------:R-:W-:Y:S02]  /*0550*/  ISETP.NE.AND P0, PT, R7, 0x1, PT ;  /* 0x000000010700780c */ /* 0x000fe40003f05270 */
[----:B------:R-:W-:Y:S02]  /*0560*/  IADD3 R19, PT, PT, R33, R2, RZ ;  /* 0x0000000221137210 */ /* 0x000fe40007ffe0ff */
[----:B-----5:R-:W-:Y:S02]  /*0570*/  LEA R12, R15, R12, 0x18 ;  /* 0x0000000c0f0c7211 */ /* 0x020fe400078ec0ff */
[----:B------:R-:W-:-:S05]  /*0580*/  LOP3.LUT R15, R14, 0xffffffe0, RZ, 0xc0, !PT ;  /* 0xffffffe00e0f7812 */ /* 0x000fca00078ec0ff */
[----:B------:R-:W-:-:S05]  /*0590*/  IMAD.IADD R15, R15, 0x1, R12 ;  /* 0x000000010f0f7824 */ /* 0x000fca00078e020c */
[----:B------:R-:W-:-:S05]  /*05a0*/  LEA R14, R16, R15, 0x2 ;  /* 0x0000000f100e7211 */ /* 0x000fca00078e10ff */
[----:B----4-:R4:W-:Y:S01]  /*05b0*/  STS [R14], R13 ;  /* 0x0000000d0e007388 */ /* 0x0109e20000000800 */
[----:B------:R-:W-:Y:S05]  /*05c0*/  @!P0 BRA `(.L_x_795) ;  /* 0x0000000000888947 */ /* 0x000fea0003800000 */
[C---:B----4-:R-:W-:Y:S01]  /*05d0*/  LEA.HI R14, R19.reuse, UR4, RZ, 0x1d ;  /* 0x00000004130e7c11 */ /* 0x050fe2000f8fe8ff */
[----:B------:R-:W-:Y:S01]  /*05e0*/  IMAD.MOV.U32 R13, RZ, RZ, RZ ;  /* 0x000000ffff0d7224 */ /* 0x000fe200078e00ff */
[----:B------:R-:W-:Y:S02]  /*05f0*/  LOP3.LUT R16, R19, 0x7, RZ, 0xc0, !PT ;  /* 0x0000000713107812 */ /* 0x000fe400078ec0ff */
[----:B------:R-:W-:Y:S02]  /*0600*/  ISETP.GE.AND P0, PT, R14, R11, PT ;  /* 0x0000000b0e00720c */ /* 0x000fe40003f06270 */
[----:B------:R-:W-:-:S04]  /*0610*/  LEA R15, R0, R16, 0x3 ;  /* 0x00000010000f7211 */ /* 0x000fc800078e18ff */
[----:B------:R-:W-:-:S13]  /*0620*/  ISETP.GE.OR P0, PT, R15, R10, P0 ;  /* 0x0000000a0f00720c */ /* 0x000fda0000706670 */
[----:B------:R-:W4:Y:S01]  /*0630*/  @!P0 LDC.64 R8, c[0x0][0x380] ;  /* 0x0000e000ff088b82 */ /* 0x000f220000000a00 */
[----:B------:R-:W-:-:S04]  /*0640*/  @!P0 IMAD R15, R14, R10, R15 ;  /* 0x0000000a0e0f8224 */ /* 0x000fc800078e020f */
[----:B----4-:R-:W-:-:S05]  /*0650*/  @!P0 IMAD.WIDE R8, R15, 0x4, R8 ;  /* 0x000000040f088825 */ /* 0x010fca00078e0208 */
[----:B------:R-:W4:Y:S01]  /*0660*/  @!P0 LDG.E.CONSTANT R13, desc[UR10][R8.64] ;  /* 0x0000000a080d8981 */ /* 0x000f22000c1e9900 */
[----:B------:R-:W-:Y:S01]  /*0670*/  SHF.L.U32 R14, R19, 0x2, RZ ;  /* 0x00000002130e7819 */ /* 0x000fe200000006ff */
[----:B------:R-:W-:Y:S01]  /*0680*/  IMAD.IADD R19, R2, 0x1, R19 ;  /* 0x0000000102137824 */ /* 0x000fe200078e0213 */
[----:B------:R-:W-:Y:S02]  /*0690*/  ISETP.NE.AND P0, PT, R7, 0x2, PT ;  /* 0x000000020700780c */ /* 0x000fe40003f05270 */
[----:B------:R-:W-:-:S04]  /*06a0*/  LOP3.LUT R15, R14, 0xffffffe0, RZ, 0xc0, !PT ;  /* 0xffffffe00e0f7812 */ /* 0x000fc800078ec0ff */
[----:B------:R-:W-:-:S04]  /*06b0*/  IADD3 R15, PT, PT, R12, R15, RZ ;  /* 0x0000000f0c0f7210 */ /* 0x000fc80007ffe0ff */
[----:B------:R-:W-:-:S05]  /*06c0*/  LEA R14, R16, R15, 0x2 ;  /* 0x0000000f100e7211 */ /* 0x000fca00078e10ff */
[----:B----4-:R4:W-:Y:S01]  /*06d0*/  STS [R14], R13 ;  /* 0x0000000d0e007388 */ /* 0x0109e20000000800 */
[----:B------:R-:W-:Y:S05]  /*06e0*/  @!P0 BRA `(.L_x_795) ;  /* 0x0000000000408947 */ /* 0x000fea0003800000 */
[C---:B----4-:R-:W-:Y:S02]  /*06f0*/  LEA.HI R14, R19.reuse, UR4, RZ, 0x1d ;  /* 0x00000004130e7c11 */ /* 0x050fe4000f8fe8ff */
[----:B------:R-:W-:Y:S02]  /*0700*/  LOP3.LUT R13, R19, 0x7, RZ, 0xc0, !PT ;  /* 0x00000007130d7812 */ /* 0x000fe400078ec0ff */
[----:B------:R-:W-:Y:S02]  /*0710*/  ISETP.GE.AND P0, PT, R14, R11, PT ;  /* 0x0000000b0e00720c */ /* 0x000fe40003f06270 */
[----:B------:R-:W-:-:S04]  /*0720*/  LEA R11, R0, R13, 0x3 ;  /* 0x0000000d000b7211 */ /* 0x000fc800078e18ff */
[----:B------:R-:W-:-:S13]  /*0730*/  ISETP.GE.OR P0, PT, R11, R10, P0 ;  /* 0x0000000a0b00720c */ /* 0x000fda0000706670 */
[----:B------:R-:W4:Y:S01]  /*0740*/  @!P0 LDC.64 R8, c[0x0][0x380] ;  /* 0x0000e000ff088b82 */ /* 0x000f220000000a00 */
[----:B------:R-:W-:Y:S01]  /*0750*/  @!P0 IMAD R11, R14, R10, R11 ;  /* 0x0000000a0e0b8224 */ /* 0x000fe200078e020b */
[----:B------:R-:W-:-:S03]  /*0760*/  MOV R10, RZ ;  /* 0x000000ff000a7202 */ /* 0x000fc60000000f00 */
[----:B----4-:R-:W-:-:S05]  /*0770*/  @!P0 IMAD.WIDE R8, R11, 0x4, R8 ;  /* 0x000000040b088825 */ /* 0x010fca00078e0208 */
[----:B------:R-:W4:Y:S01]  /*0780*/  @!P0 LDG.E.CONSTANT R10, desc[UR10][R8.64] ;  /* 0x0000000a080a8981 */ /* 0x000f22000c1e9900 */
[----:B------:R-:W-:Y:S02]  /*0790*/  SHF.L.U32 R11, R19, 0x2, RZ ;  /* 0x00000002130b7819 */ /* 0x000fe400000006ff */
[----:B------:R-:W-:Y:S02]  /*07a0*/  IADD3 R19, PT, PT, R2, R19, RZ ;  /* 0x0000001302137210 */ /* 0x000fe40007ffe0ff */
[----:B------:R-:W-:-:S05]  /*07b0*/  LOP3.LUT R11, R11, 0xffffffe0, RZ, 0xc0, !PT ;  /* 0xffffffe00b0b7812 */ /* 0x000fca00078ec0ff */
[----:B------:R-:W-:-:S05]  /*07c0*/  IMAD.IADD R11, R12, 0x1, R11 ;  /* 0x000000010c0b7824 */ /* 0x000fca00078e020b */
[----:B------:R-:W-:-:S05]  /*07d0*/  LEA R11, R13, R11, 0x2 ;  /* 0x0000000b0d0b7211 */ /* 0x000fca00078e10ff */
[----:B----4-:R4:W-:Y:S02]  /*07e0*/  STS [R11], R10 ;  /* 0x0000000a0b007388 */ /* 0x0109e40000000800 */
.L_x_795:
[----:B0123--:R-:W-:Y:S05]  /*07f0*/  BSYNC.RECONVERGENT B1 ;  /* 0x0000000000017941 */ /* 0x00ffea0003800200 */
.L_x_794:
[----:B------:R-:W-:Y:S01]  /*0800*/  ISETP.GE.U32.AND P3, PT, R3, 0x3, PT ;  /* 0x000000030300780c */ /* 0x000fe20003f66070 */
[----:B------:R-:W-:-:S12]  /*0810*/  BSSY.RECONVERGENT B1, `(.L_x_796) ;  /* 0x0000047000017945 */ /* 0x000fd80003800200 */
[----:B------:R-:W-:Y:S05]  /*0820*/  @!P3 BRA `(.L_x_797) ;  /* 0x000000040014b947 */ /* 0x000fea0003800000 */
[C---:B----4-:R-:W-:Y:S01]  /*0830*/  LEA R13, R2.reuse, R19, 0x1 ;  /* 0x00000013020d7211 */ /* 0x050fe200078e08ff */
[C-C-:B------:R-:W-:Y:S02]  /*0840*/  IMAD R15, R2.reuse, 0x3, R19.reuse ;  /* 0x00000003020f7824 */ /* 0x140fe400078e0213 */
[----:B------:R-:W-:-:S07]  /*0850*/  IMAD.IADD R17, R2, 0x1, R19 ;  /* 0x0000000102117824 */ /* 0x000fce00078e0213 */
.L_x_798:
[----:B------:R-:W-:Y:S01]  /*0860*/  SHF.R.U32.HI R16, RZ, 0x3, R17 ;  /* 0x00000003ff107819 */ /* 0x000fe20000011611 */
[----:B0-----:R-:W-:Y:S01]  /*0870*/  HFMA2 R18, -RZ, RZ, 0, 0 ;  /* 0x00000000ff127431 */ /* 0x001fe200000001ff */
[----:B------:R-:W-:Y:S02]  /*0880*/  LOP3.LUT R25, R17, 0x7, RZ, 0xc0, !PT ;  /* 0x0000000711197812 */ /* 0x000fe400078ec0ff */
[----:B------:R-:W-:Y:S02]  /*0890*/  IADD3 R8, PT, PT, R16, UR4, RZ ;  /* 0x0000000410087c10 */ /* 0x000fe4000fffe0ff */
[----:B------:R-:W-:Y:S02]  /*08a0*/  LEA R21, R0, R25, 0x3 ;  /* 0x0000001900157211 */ /* 0x000fe400078e18ff */
[----:B------:R-:W-:Y:S02]  /*08b0*/  ISETP.GE.AND P0, PT, R8, UR9, PT ;  /* 0x0000000908007c0c */ /* 0x000fe4000bf06270 */
[----:B------:R-:W-:-:S02]  /*08c0*/  SHF.R.U32.HI R14, RZ, 0x3, R19 ;  /* 0x00000003ff0e7819 */ /* 0x000fc40000011613 */
[----:B------:R-:W-:Y:S02]  /*08d0*/  ISETP.GE.OR P2, PT, R21, UR12, P0 ;  /* 0x0000000c15007c0c */ /* 0x000fe40008746670 */
[----:B------:R-:W-:Y:S02]  /*08e0*/  LOP3.LUT R27, R19, 0x7, RZ, 0xc0, !PT ;  /* 0x00000007131b7812 */ /* 0x000fe400078ec0ff */
[----:B------:R-:W-:Y:S02]  /*08f0*/  IADD3 R20, PT, PT, R14, UR4, RZ ;  /* 0x000000040e147c10 */ /* 0x000fe4000fffe0ff */
[----:B------:R-:W-:Y:S01]  /*0900*/  SHF.R.U32.HI R12, RZ, 0x3, R13 ;  /* 0x00000003ff0c7819 */ /* 0x000fe2000001160d */
[----:B------:R-:W-:Y:S01]  /*0910*/  IMAD R31, R0, 0x8, R27 ;  /* 0x00000008001f7824 */ /* 0x000fe200078e021b */
[----:B------:R-:W-:-:S04]  /*0920*/  ISETP.GE.AND P0, PT, R20, UR9, PT ;  /* 0x0000000914007c0c */ /* 0x000fc8000bf06270 */
[----:B------:R-:W-:Y:S01]  /*0930*/  ISETP.GE.OR P0, PT, R31, UR12, P0 ;  /* 0x0000000c1f007c0c */ /* 0x000fe20008706670 */
[----:B------:R-:W0:Y:S01]  /*0940*/  @!P2 LDC.64 R10, c[0x0][0x380] ;  /* 0x0000e000ff0aab82 */ /* 0x000e220000000a00 */
[----:B------:R-:W-:Y:S01]  /*0950*/  @!P2 IMAD R21, R8, UR12, R21 ;  /* 0x0000000c0815ac24 */ /* 0x000fe2000f8e0215 */
[----:B------:R-:W-:Y:S02]  /*0960*/  LOP3.LUT R23, R13, 0x7, RZ, 0xc0, !PT ;  /* 0x000000070d177812 */ /* 0x000fe400078ec0ff */
[----:B------:R-:W-:-:S08]  /*0970*/  IADD3 R26, PT, PT, R12, UR4, RZ ;  /* 0x000000040c1a7c10 */ /* 0x000fd0000fffe0ff */
[----:B------:R-:W-:Y:S01]  /*0980*/  @!P0 IMAD R31, R20, UR12, R31 ;  /* 0x0000000c141f8c24 */ /* 0x000fe2000f8e021f */
[----:B------:R-:W1:Y:S01]  /*0990*/  @!P0 LDC.64 R8, c[0x0][0x380] ;  /* 0x0000e000ff088b82 */ /* 0x000e620000000a00 */
[----:B------:R-:W-:Y:S01]  /*09a0*/  SHF.R.U32.HI R20, RZ, 0x3, R15 ;  /* 0x00000003ff147819 */ /* 0x000fe2000001160f */
[----:B------:R-:W-:-:S03]  /*09b0*/  IMAD R39, R0, 0x8, R23 ;  /* 0x0000000800277824 */ /* 0x000fc600078e0217 */
[----:B------:R-:W-:Y:S01]  /*09c0*/  IADD3 R24, PT, PT, R20, UR4, RZ ;  /* 0x0000000414187c10 */ /* 0x000fe2000fffe0ff */
[----:B0-----:R-:W-:Y:S01]  /*09d0*/  @!P2 IMAD.WIDE R10, R21, 0x4, R10 ;  /* 0x00000004150aa825 */ /* 0x001fe200078e020a */
[----:B------:R-:W-:Y:S02]  /*09e0*/  LOP3.LUT R21, R15, 0x7, RZ, 0xc0, !PT ;  /* 0x000000070f157812 */ /* 0x000fe400078ec0ff */
[----:B------:R-:W-:Y:S02]  /*09f0*/  ISETP.GE.AND P4, PT, R24, UR9, PT ;  /* 0x0000000918007c0c */ /* 0x000fe4000bf86270 */
[----:B------:R0:W2:Y:S01]  /*0a00*/  @!P2 LDG.E.CONSTANT R18, desc[UR10][R10.64] ;  /* 0x0000000a0a12a981 */ /* 0x0000a2000c1e9900 */
[----:B------:R-:W-:Y:S02]  /*0a10*/  ISETP.GE.AND P2, PT, R26, UR9, PT ;  /* 0x000000091a007c0c */ /* 0x000fe4000bf46270 */
[----:B------:R-:W-:Y:S02]  /*0a20*/  LEA R29, R0, R21, 0x3 ;  /* 0x00000015001d7211 */ /* 0x000fe400078e18ff */
[----:B------:R-:W-:-:S02]  /*0a30*/  ISETP.GE.OR P2, PT, R39, UR12, P2 ;  /* 0x0000000c27007c0c */ /* 0x000fc40009746670 */
[----:B------:R-:W-:Y:S01]  /*0a40*/  ISETP.GE.OR P4, PT, R29, UR12, P4 ;  /* 0x0000000c1d007c0c */ /* 0x000fe2000a786670 */
[----:B-1----:R-:W-:Y:S01]  /*0a50*/  @!P0 IMAD.WIDE R30, R31, 0x4, R8 ;  /* 0x000000041f1e8825 */ /* 0x002fe200078e0208 */
[----:B------:R-:W-:-:S06]  /*0a60*/  MOV R22, RZ ;  /* 0x000000ff00167202 */ /* 0x000fcc0000000f00 */
[----:B------:R-:W3:Y:S03]  /*0a70*/  @!P0 LDG.E.CONSTANT R22, desc[UR10][R30.64] ;  /* 0x0000000a1e168981 */ /* 0x000ee6000c1e9900 */
[----:B0-----:R-:W0:Y:S01]  /*0a80*/  @!P2 LDC.64 R10, c[0x0][0x380] ;  /* 0x0000e000ff0aab82 */ /* 0x001e220000000a00 */
[----:B------:R-:W-:Y:S02]  /*0a90*/  @!P2 IMAD R39, R26, UR12, R39 ;  /* 0x0000000c1a27ac24 */ /* 0x000fe4000f8e0227 */
[----:B------:R-:W-:Y:S02]  /*0aa0*/  HFMA2 R26, -RZ, RZ, 0, 0 ;  /* 0x00000000ff1a7431 */ /* 0x000fe400000001ff */
[----:B------:R-:W-:Y:S02]  /*0ab0*/  @!P4 IMAD R29, R24, UR12, R29 ;  /* 0x0000000c181dcc24 */ /* 0x000fe4000f8e021d */
[----:B------:R-:W-:Y:S01]  /*0ac0*/  IMAD.MOV.U32 R24, RZ, RZ, RZ ;  /* 0x000000ffff187224 */ /* 0x000fe200078e00ff */
[----:B------:R-:W1:Y:S01]  /*0ad0*/  @!P4 LDC.64 R8, c[0x0][0x380] ;  /* 0x0000e000ff08cb82 */ /* 0x000e620000000a00 */
[----:B0-----:R-:W-:-:S05]  /*0ae0*/  @!P2 IMAD.WIDE R10, R39, 0x4, R10 ;  /* 0x00000004270aa825 */ /* 0x001fca00078e020a */
[----:B------:R-:W4:Y:S01]  /*0af0*/  @!P2 LDG.E.CONSTANT R26, desc[UR10][R10.64] ;  /* 0x0000000a0a1aa981 */ /* 0x000f22000c1e9900 */
[----:B-1----:R-:W-:-:S05]  /*0b00*/  @!P4 IMAD.WIDE R8, R29, 0x4, R8 ;  /* 0x000000041d08c825 */ /* 0x002fca00078e0208 */
[----:B------:R-:W5:Y:S01]  /*0b10*/  @!P4 LDG.E.CONSTANT R24, desc[UR10][R8.64] ;  /* 0x0000000a0818c981 */ /* 0x000f62000c1e9900 */
[----:B------:R-:W0:Y:S01]  /*0b20*/  S2UR UR8, SR_CgaCtaId ;  /* 0x00000000000879c3 */ /* 0x000e220000008800 */
[----:B------:R-:W-:Y:S01]  /*0b30*/  UMOV UR6, 0x400 ;  /* 0x0000040000067882 */ /* 0x000fe20000000000 */
[----:B------:R-:W-:Y:S01]  /*0b40*/  IADD3 R19, PT, PT, R2, R19, R2 ;  /* 0x0000001302137210 */ /* 0x000fe20007ffe002 */
[----:B0-----:R-:W-:-:S06]  /*0b50*/  ULEA UR6, UR8, UR6, 0x18 ;  /* 0x0000000608067291 */ /* 0x001fcc000f8ec0ff */
[----:B------:R-:W-:Y:S02]  /*0b60*/  LEA R14, R14, UR6, 0x5 ;  /* 0x000000060e0e7c11 */ /* 0x000fe4000f8e28ff */
[----:B------:R-:W-:Y:S02]  /*0b70*/  LEA R16, R16, UR6, 0x5 ;  /* 0x0000000610107c11 */ /* 0x000fe4000f8e28ff */
[----:B------:R-:W-:Y:S02]  /*0b80*/  LEA R12, R12, UR6, 0x5 ;  /* 0x000000060c0c7c11 */ /* 0x000fe4000f8e28ff */
[----:B------:R-:W-:Y:S02]  /*0b90*/  LEA R20, R20, UR6, 0x5 ;  /* 0x0000000614147c11 */ /* 0x000fe4000f8e28ff */
[----:B------:R-:W-:Y:S02]  /*0ba0*/  LEA R27, R27, R14, 0x2 ;  /* 0x0000000e1b1b7211 */ /* 0x000fe400078e10ff */
[----:B------:R-:W-:Y:S01]  /*0bb0*/  LEA R25, R25, R16, 0x2 ;  /* 0x0000001019197211 */ /* 0x000fe200078e10ff */
[----:B------:R-:W-:Y:S01]  /*0bc0*/  IMAD R21, R21, 0x4, R20 ;  /* 0x0000000415157824 */ /* 0x000fe200078e0214 */
[----:B------:R-:W-:-:S02]  /*0bd0*/  LEA R23, R23, R12, 0x2 ;  /* 0x0000000c17177211 */ /* 0x000fc400078e10ff */
[----:B------:R-:W-:-:S04]  /*0be0*/  IADD3 R19, PT, PT, R2, R19, R2 ;  /* 0x0000001302137210 */ /* 0x000fc80007ffe002 */
[----:B------:R-:W-:Y:S02]  /*0bf0*/  ISETP.GE.U32.AND P0, PT, R19, 0x200, PT ;  /* 0x000002001300780c */ /* 0x000fe40003f06070 */
[C---:B------:R-:W-:Y:S02]  /*0c00*/  LEA R13, R2.reuse, R13, 0x2 ;  /* 0x0000000d020d7211 */ /* 0x040fe400078e10ff */
[C---:B------:R-:W-:Y:S02]  /*0c10*/  LEA R15, R2.reuse, R15, 0x2 ;  /* 0x0000000f020f7211 */ /* 0x040fe400078e10ff */
[----:B------:R-:W-:Y:S01]  /*0c20*/  LEA R17, R2, R17, 0x2 ;  /* 0x0000001102117211 */ /* 0x000fe200078e10ff */
[----:B---3--:R0:W-:Y:S04]  /*0c30*/  STS [R27], R22 ;  /* 0x000000161b007388 */ /* 0x0081e80000000800 */
[----:B--2---:R0:W-:Y:S04]  /*0c40*/  STS [R25], R18 ;  /* 0x0000001219007388 */ /* 0x0041e80000000800 */
[----:B----4-:R0:W-:Y:S04]  /*0c50*/  STS [R23], R26 ;  /* 0x0000001a17007388 */ /* 0x0101e80000000800 */
[----:B-----5:R0:W-:Y:S01]  /*0c60*/  STS [R21], R24 ;  /* 0x0000001815007388 */ /* 0x0201e20000000800 */
[----:B------:R-:W-:Y:S05]  /*0c70*/  @!P0 BRA `(.L_x_798) ;  /* 0xfffffff800f88947 */ /* 0x000fea000383ffff */
.L_x_797:
[----:B------:R-:W-:Y:S05]  /*0c80*/  BSYNC.RECONVERGENT B1 ;  /* 0x0000000000017941 */ /* 0x000fea0003800200 */
.L_x_796:
[----:B------:R-:W-:Y:S01]  /*0c90*/  BSSY.RECONVERGENT B1, `(.L_x_799) ;  /* 0x0000041000017945 */ /* 0x000fe20003800200 */
[----:B----4-:R-:W-:-:S03]  /*0ca0*/  IMAD.MOV.U32 R13, RZ, RZ, R33 ;  /* 0x000000ffff0d7224 */ /* 0x010fc600078e0021 */
[----:B------:R-:W-:Y:S05]  /*0cb0*/  @!P1 BRA `(.L_x_800) ;  /* 0x0000000000f89947 */ /* 0x000fea0003800000 */
[----:B------:R-:W1:Y:S01]  /*0cc0*/  LDC R11, c[0x0][0x3a0] ;  /* 0x0000e800ff0b7b82 */ /* 0x000e620000000800 */
[----:B------:R-:W-:Y:S02]  /*0cd0*/  SHF.R.U32.HI R15, RZ, 0x6, R33 ;  /* 0x00000006ff0f7819 */ /* 0x000fe40000011621 */
[----:B------:R-:W-:Y:S02]  /*0ce0*/  LOP3.LUT R8, R33, 0x3f, RZ, 0xc0, !PT ;  /* 0x0000003f21087812 */ /* 0x000fe400078ec0ff */
[----:B------:R-:W-:Y:S02]  /*0cf0*/  LEA R12, R0, R15, 0x3 ;  /* 0x0000000f000c7211 */ /* 0x000fe400078e18ff */
[----:B------:R-:W-:Y:S01]  /*0d00*/  IADD3 R13, PT, PT, R8, UR5, RZ ;  /* 0x00000005080d7c10 */ /* 0x000fe2000fffe0ff */
[----:B------:R-:W2:Y:S01]  /*0d10*/  LDC R10, c[0x0][0x39c] ;  /* 0x0000e700ff0a7b82 */ /* 0x000ea20000000800 */
[----:B------:R-:W-:Y:S02]  /*0d20*/  MOV R14, RZ ;  /* 0x000000ff000e7202 */ /* 0x000fe40000000f00 */
[----:B-1----:R-:W-:-:S04]  /*0d30*/  ISETP.GE.AND P0, PT, R12, R11, PT ;  /* 0x0000000b0c00720c */ /* 0x002fc80003f06270 */
[----:B--2---:R-:W-:-:S13]  /*0d40*/  ISETP.GE.OR P0, PT, R13, R10, P0 ;  /* 0x0000000a0d00720c */ /* 0x004fda0000706670 */
[----:B------:R-:W1:Y:S01]  /*0d50*/  @!P0 LDC.64 R8, c[0x0][0x388] ;  /* 0x0000e200ff088b82 */ /* 0x000e620000000a00 */
[----:B------:R-:W-:-:S04]  /*0d60*/  @!P0 IMAD R13, R12, R10, R13 ;  /* 0x0000000a0c0d8224 */ /* 0x000fc800078e020d */
[----:B-1----:R-:W-:-:S05]  /*0d70*/  @!P0 IMAD.WIDE R8, R13, 0x4, R8 ;  /* 0x000000040d088825 */ /* 0x002fca00078e0208 */
[----:B------:R-:W2:Y:S01]  /*0d80*/  @!P0 LDG.E.CONSTANT R14, desc[UR10][R8.64] ;  /* 0x0000000a080e8981 */ /* 0x000ea2000c1e9900 */
[----:B------:R-:W-:Y:S01]  /*0d90*/  MOV R12, 0x400 ;  /* 0x00000400000c7802 */ /* 0x000fe20000000f00 */
[C---:B------:R-:W-:Y:S01]  /*0da0*/  IMAD.IADD R17, R33.reuse, 0x1, R2 ;  /* 0x0000000121117824 */ /* 0x040fe200078e0202 */
[----:B------:R-:W-:Y:S01]  /*0db0*/  SHF.L.U32 R16, R33, 0x2, RZ ;  /* 0x0000000221107819 */ /* 0x000fe200000006ff */
[----:B------:R-:W1:Y:S01]  /*0dc0*/  S2R R13, SR_CgaCtaId ;  /* 0x00000000000d7919 */ /* 0x000e620000008800 */
[----:B------:R-:W-:Y:S01]  /*0dd0*/  ISETP.NE.AND P0, PT, R7, 0x1, PT ;  /* 0x000000010700780c */ /* 0x000fe20003f05270 */
[----:B------:R-:W-:Y:S01]  /*0de0*/  VIADD R12, R12, 0x800 ;  /* 0x000008000c0c7836 */ /* 0x000fe20000000000 */
[----:B------:R-:W-:-:S04]  /*0df0*/  LOP3.LUT R16, R16, 0xfc, RZ, 0xc0, !PT ;  /* 0x000000fc10107812 */ /* 0x000fc800078ec0ff */
[----:B-1----:R-:W-:-:S04]  /*0e00*/  LEA R12, R13, R12, 0x18 ;  /* 0x0000000c0d0c7211 */ /* 0x002fc800078ec0ff */
[----:B------:R-:W-:-:S04]  /*0e10*/  LEA R13, R15, R12, 0x8 ;  /* 0x0000000c0f0d7211 */ /* 0x000fc800078e40ff */
[----:B------:R-:W-:Y:S02]  /*0e20*/  IADD3 R15, PT, PT, R13, R16, RZ ;  /* 0x000000100d0f7210 */ /* 0x000fe40007ffe0ff */
[----:B------:R-:W-:-:S03]  /*0e30*/  MOV R13, R17 ;  /* 0x00000011000d7202 */ /* 0x000fc60000000f00 */
[----:B--2---:R1:W-:Y:S01]  /*0e40*/  STS [R15], R14 ;  /* 0x0000000e0f007388 */ /* 0x0043e20000000800 */
[----:B------:R-:W-:Y:S05]  /*0e50*/  @!P0 BRA `(.L_x_800) ;  /* 0x0000000000908947 */ /* 0x000fea0003800000 */
[----:B-1----:R-:W-:Y:S02]  /*0e60*/  SHF.R.U32.HI R15, RZ, 0x6, R17 ;  /* 0x00000006ff0f7819 */ /* 0x002fe40000011611 */
[----:B------:R-:W-:Y:S02]  /*0e70*/  LOP3.LUT R8, R17, 0x3f, RZ, 0xc0, !PT ;  /* 0x0000003f11087812 */ /* 0x000fe400078ec0ff */
[----:B------:R-:W-:Y:S02]  /*0e80*/  LEA R14, R0, R15, 0x3 ;  /* 0x0000000f000e7211 */ /* 0x000fe400078e18ff */
[----:B------:R-:W-:Y:S02]  /*0e90*/  IADD3 R13, PT, PT, R8, UR5, RZ ;  /* 0x00000005080d7c10 */ /* 0x000fe4000fffe0ff */
[----:B------:R-:W-:-:S04]  /*0ea0*/  ISETP.GE.AND P0, PT, R14, R11, PT ;  /* 0x0000000b0e00720c */ /* 0x000fc80003f06270 */
[----:B------:R-:W-:-:S13]  /*0eb0*/  ISETP.GE.OR P0, PT, R13, R10, P0 ;  /* 0x0000000a0d00720c */ /* 0x000fda0000706670 */
[----:B------:R-:W1:Y:S01]  /*0ec0*/  @!P0 LDC.64 R8, c[0x0][0x388] ;  /* 0x0000e200ff088b82 */ /* 0x000e620000000a00 */
[----:B------:R-:W-:Y:S02]  /*0ed0*/  @!P0 IMAD R13, R14, R10, R13 ;  /* 0x0000000a0e0d8224 */ /* 0x000fe400078e020d */
[----:B------:R-:W-:Y:S02]  /*0ee0*/  IMAD.MOV.U32 R14, RZ, RZ, RZ ;  /* 0x000000ffff0e7224 */ /* 0x000fe400078e00ff */
[----:B-1----:R-:W-:-:S05]  /*0ef0*/  @!P0 IMAD.WIDE R8, R13, 0x4, R8 ;  /* 0x000000040d088825 */ /* 0x002fca00078e0208 */
[----:B------:R-:W2:Y:S01]  /*0f00*/  @!P0 LDG.E.CONSTANT R14, desc[UR10][R8.64] ;  /* 0x0000000a080e8981 */ /* 0x000ea2000c1e9900 */
[----:B------:R-:W-:Y:S02]  /*0f10*/  SHF.L.U32 R16, R17, 0x2, RZ ;  /* 0x0000000211107819 */ /* 0x000fe400000006ff */
[----:B------:R-:W-:Y:S02]  /*0f20*/  LEA R13, R15, R12, 0x8 ;  /* 0x0000000c0f0d7211 */ /* 0x000fe400078e40ff */
[----:B------:R-:W-:Y:S02]  /*0f30*/  LOP3.LUT R16, R16, 0xfc, RZ, 0xc0, !PT ;  /* 0x000000fc10107812 */ /* 0x000fe400078ec0ff */
[----:B------:R-:W-:Y:S02]  /*0f40*/  ISETP.NE.AND P0, PT, R7, 0x2, PT ;  /* 0x000000020700780c */ /* 0x000fe40003f05270 */
[----:B------:R-:W-:Y:S01]  /*0f50*/  IADD3 R15, PT, PT, R13, R16, RZ ;  /* 0x000000100d0f7210 */ /* 0x000fe20007ffe0ff */
[----:B------:R-:W-:-:S04]  /*0f60*/  IMAD.IADD R13, R2, 0x1, R17 ;  /* 0x00000001020d7824 */ /* 0x000fc800078e0211 */
[----:B--2---:R2:W-:Y:S06]  /*0f70*/  STS [R15], R14 ;  /* 0x0000000e0f007388 */ /* 0x0045ec0000000800 */
[----:B------:R-:W-:Y:S05]  /*0f80*/  @!P0 BRA `(.L_x_800) ;  /* 0x0000000000448947 */ /* 0x000fea0003800000 */
[----:B--2---:R-:W-:Y:S02]  /*0f90*/  SHF.R.U32.HI R15, RZ, 0x6, R13 ;  /* 0x00000006ff0f7819 */ /* 0x004fe4000001160d */
[----:B------:R-:W-:Y:S02]  /*0fa0*/  LOP3.LUT R7, R13, 0x3f, RZ, 0xc0, !PT ;  /* 0x0000003f0d077812 */ /* 0x000fe400078ec0ff */
[----:B------:R-:W-:Y:S02]  /*0fb0*/  LEA R14, R0, R15, 0x3 ;  /* 0x0000000f000e7211 */ /* 0x000fe400078e18ff */
[----:B------:R-:W-:Y:S02]  /*0fc0*/  IADD3 R7, PT, PT, R7, UR5, RZ ;  /* 0x0000000507077c10 */ /* 0x000fe4000fffe0ff */
[----:B------:R-:W-:-:S04]  /*0fd0*/  ISETP.GE.AND P0, PT, R14, R11, PT ;  /* 0x0000000b0e00720c */ /* 0x000fc80003f06270 */
[----:B------:R-:W-:-:S13]  /*0fe0*/  ISETP.GE.OR P0, PT, R7, R10, P0 ;  /* 0x0000000a0700720c */ /* 0x000fda0000706670 */
[----:B------:R-:W1:Y:S01]  /*0ff0*/  @!P0 LDC.64 R8, c[0x0][0x388] ;  /* 0x0000e200ff088b82 */ /* 0x000e620000000a00 */
[----:B------:R-:W-:Y:S02]  /*1000*/  @!P0 IMAD R11, R14, R10, R7 ;  /* 0x0000000a0e0b8224 */ /* 0x000fe400078e0207 */
[----:B------:R-:W-:Y:S02]  /*1010*/  HFMA2 R7, -RZ, RZ, 0, 0 ;  /* 0x00000000ff077431 */ /* 0x000fe400000001ff */
[----:B-1----:R-:W-:-:S05]  /*1020*/  @!P0 IMAD.WIDE R8, R11, 0x4, R8 ;  /* 0x000000040b088825 */ /* 0x002fca00078e0208 */
[----:B------:R-:W2:Y:S01]  /*1030*/  @!P0 LDG.E.CONSTANT R7, desc[UR10][R8.64] ;  /* 0x0000000a08078981 */ /* 0x000ea2000c1e9900 */
[----:B------:R-:W-:Y:S01]  /*1040*/  IMAD.SHL.U32 R11, R13, 0x4, RZ ;  /* 0x000000040d0b7824 */ /* 0x000fe200078e00ff */
[----:B------:R-:W-:Y:S02]  /*1050*/  LEA R12, R15, R12, 0x8 ;  /* 0x0000000c0f0c7211 */ /* 0x000fe400078e40ff */
[----:B------:R-:W-:Y:S02]  /*1060*/  IADD3 R13, PT, PT, R2, R13, RZ ;  /* 0x0000000d020d7210 */ /* 0x000fe40007ffe0ff */
[----:B------:R-:W-:-:S04]  /*1070*/  LOP3.LUT R11, R11, 0xfc, RZ, 0xc0, !PT ;  /* 0x000000fc0b0b7812 */ /* 0x000fc800078ec0ff */
[----:B------:R-:W-:-:S05]  /*1080*/  IADD3 R12, PT, PT, R12, R11, RZ ;  /* 0x0000000b0c0c7210 */ /* 0x000fca0007ffe0ff */
[----:B--2---:R3:W-:Y:S02]  /*1090*/  STS [R12], R7 ;  /* 0x000000070c007388 */ /* 0x0047e40000000800 */
.L_x_800:
[----:B------:R-:W-:Y:S05]  /*10a0*/  BSYNC.RECONVERGENT B1 ;  /* 0x0000000000017941 */ /* 0x000fea0003800200 */
.L_x_799:
[----:B------:R-:W-:Y:S05]  /*10b0*/  @!P3 BRA `(.L_x_793) ;  /* 0x000000040004b947 */ /* 0x000fea0003800000 */
.L_x_801:
[----:B0-----:R-:W-:Y:S02]  /*10c0*/  SHF.R.U32.HI R23, RZ, 0x6, R13 ;  /* 0x00000006ff177819 */ /* 0x001fe4000001160d */
[----:B------:R-:W-:Y:S02]  /*10d0*/  LOP3.LUT R24, R13, 0x3f, RZ, 0xc0, !PT ;  /* 0x0000003f0d187812 */ /* 0x000fe400078ec0ff */
[----:B---3--:R-:W-:Y:S01]  /*10e0*/  IADD3 R7, PT, PT, R2, R13, RZ ;  /* 0x0000000d02077210 */ /* 0x008fe20007ffe0ff */
[----:B------:R-:W-:Y:S01]  /*10f0*/  IMAD R10, R0, 0x8, R23 ;  /* 0x00000008000a7824 */ /* 0x000fe200078e0217 */
[----:B-12---:R-:W-:Y:S02]  /*1100*/  IADD3 R15, PT, PT, R24, UR5, RZ ;  /* 0x00000005180f7c10 */ /* 0x006fe4000fffe0ff */
[----:B------:R-:W-:Y:S02]  /*1110*/  IADD3 R11, PT, PT, R2, R7, RZ ;  /* 0x00000007020b7210 */ /* 0x000fe40007ffe0ff */
[----:B------:R-:W-:-:S02]  /*1120*/  ISETP.GE.AND P0, PT, R10, UR13, PT ;  /* 0x0000000d0a007c0c */ /* 0x000fc4000bf06270 */
[----:B------:R-:W-:Y:S02]  /*1130*/  SHF.R.U32.HI R21, RZ, 0x6, R7 ;  /* 0x00000006ff157819 */ /* 0x000fe40000011607 */
[----:B------:R-:W-:Y:S02]  /*1140*/  ISETP.GE.OR P0, PT, R15, UR14, P0 ;  /* 0x0000000e0f007c0c */ /* 0x000fe40008706670 */
[----:B------:R-:W-:Y:S01]  /*1150*/  LOP3.LUT R22, R7, 0x3f, RZ, 0xc0, !PT ;  /* 0x0000003f07167812 */ /* 0x000fe200078ec0ff */
[----:B------:R-:W-:Y:S01]  /*1160*/  IMAD R16, R0, 0x8, R21 ;  /* 0x0000000800107824 */ /* 0x000fe200078e0215 */
[----:B------:R-:W-:Y:S02]  /*1170*/  IADD3 R7, PT, PT, R2, R11, RZ ;  /* 0x0000000b02077210 */ /* 0x000fe40007ffe0ff */
[----:B------:R-:W-:Y:S02]  /*1180*/  SHF.R.U32.HI R17, RZ, 0x6, R11 ;  /* 0x00000006ff117819 */ /* 0x000fe4000001160b */
[----:B------:R-:W-:-:S02]  /*1190*/  SHF.R.U32.HI R25, RZ, 0x6, R7 ;  /* 0x00000006ff197819 */ /* 0x000fc40000011607 */
[----:B------:R-:W-:Y:S02]  /*11a0*/  LOP3.LUT R20, R11, 0x3f, RZ, 0xc0, !PT ;  /* 0x0000003f0b147812 */ /* 0x000fe400078ec0ff */
[C---:B------:R-:W-:Y:S01]  /*11b0*/  LEA R26, R0.reuse, R17, 0x3 ;  /* 0x00000011001a7211 */ /* 0x040fe200078e18ff */
[----:B------:R-:W0:Y:S01]  /*11c0*/  @!P0 LDC.64 R8, c[0x0][0x388] ;  /* 0x0000e200ff088b82 */ /* 0x000e220000000a00 */
[----:B------:R-:W-:Y:S01]  /*11d0*/  IMAD R30, R0, 0x8, R25 ;  /* 0x00000008001e7824 */ /* 0x000fe200078e0219 */
[----:B------:R-:W-:Y:S01]  /*11e0*/  LOP3.LUT R18, R7, 0x3f, RZ, 0xc0, !PT ;  /* 0x0000003f07127812 */ /* 0x000fe200078ec0ff */
[----:B------:R-:W-:Y:S01]  /*11f0*/  @!P0 IMAD R15, R10, UR14, R15 ;  /* 0x0000000e0a0f8c24 */ /* 0x000fe2000f8e020f */
[----:B------:R-:W-:Y:S02]  /*1200*/  IADD3 R19, PT, PT, R22, UR5, RZ ;  /* 0x0000000516137c10 */ /* 0x000fe4000fffe0ff */
[----:B------:R-:W-:Y:S02]  /*1210*/  ISETP.GE.AND P1, PT, R16, UR13, PT ;  /* 0x0000000d10007c0c */ /* 0x000fe4000bf26270 */
[----:B------:R-:W-:-:S02]  /*1220*/  IADD3 R29, PT, PT, R20, UR5, RZ ;  /* 0x00000005141d7c10 */ /* 0x000fc4000fffe0ff */
[----:B------:R-:W-:Y:S02]  /*1230*/  ISETP.GE.AND P2, PT, R26, UR13, PT ;  /* 0x0000000d1a007c0c */ /* 0x000fe4000bf46270 */
[----:B------:R-:W-:Y:S02]  /*1240*/  IADD3 R27, PT, PT, R18, UR5, RZ ;  /* 0x00000005121b7c10 */ /* 0x000fe4000fffe0ff */
[----:B------:R-:W-:Y:S02]  /*1250*/  ISETP.GE.AND P3, PT, R30, UR13, PT ;  /* 0x0000000d1e007c0c */ /* 0x000fe4000bf66270 */
[----:B------:R-:W-:Y:S02]  /*1260*/  ISETP.GE.OR P1, PT, R19, UR14, P1 ;  /* 0x0000000e13007c0c */ /* 0x000fe40008f26670 */
[----:B------:R-:W-:Y:S02]  /*1270*/  ISETP.GE.OR P2, PT, R29, UR14, P2 ;  /* 0x0000000e1d007c0c */ /* 0x000fe40009746670 */
[----:B------:R-:W-:-:S02]  /*1280*/  ISETP.GE.OR P3, PT, R27, UR14, P3 ;  /* 0x0000000e1b007c0c */ /* 0x000fc40009f66670 */
[----:B------:R-:W-:Y:S01]  /*1290*/  MOV R31, RZ ;  /* 0x000000ff001f7202 */ /* 0x000fe20000000f00 */
[----:B0-----:R-:W-:-:S06]  /*12a0*/  @!P0 IMAD.WIDE R14, R15, 0x4, R8 ;  /* 0x000000040f0e8825 */ /* 0x001fcc00078e0208 */
[----:B------:R-:W0:Y:S01]  /*12b0*/  @!P1 LDC.64 R12, c[0x0][0x388] ;  /* 0x0000e200ff0c9b82 */ /* 0x000e220000000a00 */
[----:B------:R-:W-:Y:S01]  /*12c0*/  @!P1 IMAD R19, R16, UR14, R19 ;  /* 0x0000000e10139c24 */ /* 0x000fe2000f8e0213 */
[----:B------:R1:W2:Y:S01]  /*12d0*/  @!P0 LDG.E.CONSTANT R31, desc[UR10][R14.64] ;  /* 0x0000000a0e1f8981 */ /* 0x0002a2000c1e9900 */
[----:B------:R-:W-:Y:S02]  /*12e0*/  @!P2 IMAD R29, R26, UR14, R29 ;  /* 0x0000000e1a1dac24 */ /* 0x000fe4000f8e021d */
[----:B------:R-:W-:Y:S02]  /*12f0*/  @!P3 IMAD R27, R30, UR14, R27 ;  /* 0x0000000e1e1bbc24 */ /* 0x000fe4000f8e021b */
[----:B------:R-:W-:Y:S01]  /*1300*/  IMAD.MOV.U32 R16, RZ, RZ, RZ ;  /* 0x000000ffff107224 */ /* 0x000fe200078e00ff */
[----:B------:R-:W3:Y:S01]  /*1310*/  @!P2 LDC.64 R8, c[0x0][0x388] ;  /* 0x0000e200ff08ab82 */ /* 0x000ee20000000a00 */
[----:B-1----:R-:W-:-:S07]  /*1320*/  CS2R R14, SRZ ;  /* 0x00000000000e7805 */ /* 0x002fce000001ff00 */
[----:B------:R-:W1:Y:S01]  /*1330*/  @!P3 LDC.64 R10, c[0x0][0x388] ;  /* 0x0000e200ff0abb82 */ /* 0x000e620000000a00 */
[----:B0-----:R-:W-:-:S05]  /*1340*/  @!P1 IMAD.WIDE R12, R19, 0x4, R12 ;  /* 0x00000004130c9825 */ /* 0x001fca00078e020c */
[----:B------:R0:W4:Y:S01]  /*1350*/  @!P1 LDG.E.CONSTANT R16, desc[UR10][R12.64] ;  /* 0x0000000a0c109981 */ /* 0x000122000c1e9900 */
[----:B---3--:R-:W-:-:S05]  /*1360*/  @!P2 IMAD.WIDE R8, R29, 0x4, R8 ;  /* 0x000000041d08a825 */ /* 0x008fca00078e0208 */
[----:B------:R-:W3:Y:S01]  /*1370*/  @!P2 LDG.E.CONSTANT R15, desc[UR10][R8.64] ;  /* 0x0000000a080fa981 */ /* 0x000ee2000c1e9900 */
[----:B-1----:R-:W-:-:S05]  /*1380*/  @!P3 IMAD.WIDE R10, R27, 0x4, R10 ;  /* 0x000000041b0ab825 */ /* 0x002fca00078e020a */
[----:B------:R-:W5:Y:S01]  /*1390*/  @!P3 LDG.E.CONSTANT R14, desc[UR10][R10.64] ;  /* 0x0000000a0a0eb981 */ /* 0x000f62000c1e9900 */
[----:B------:R-:W1:Y:S01]  /*13a0*/  S2UR UR8, SR_CgaCtaId ;  /* 0x00000000000879c3 */ /* 0x000e620000008800 */
[----:B------:R-:W-:Y:S02]  /*13b0*/  UMOV UR6, 0x400 ;  /* 0x0000040000067882 */ /* 0x000fe40000000000 */
[----:B------:R-:W-:Y:S01]  /*13c0*/  UIADD3 UR6, UPT, UPT, UR6, 0x800, URZ ;  /* 0x0000080006067890 */ /* 0x000fe2000fffe0ff */
[----:B0-----:R-:W-:-:S03]  /*13d0*/  IADD3 R13, PT, PT, R2, R7, RZ ;  /* 0x00000007020d7210 */ /* 0x001fc60007ffe0ff */
[----:B-1----:R-:W-:-:S06]  /*13e0*/  ULEA UR6, UR8, UR6, 0x18 ;  /* 0x0000000608067291 */ /* 0x002fcc000f8ec0ff */
        /* <DEDUP_REMOVED lines=8> */
[----:B------:R-:W-:Y:S01]  /*1470*/  ISETP.GE.U32.AND P0, PT, R13, 0x200, PT ;  /* 0x000002000d00780c */ /* 0x000fe20003f06070 */
[----:B--2---:R0:W-:Y:S04]  /*1480*/  STS [R24], R31 ;  /* 0x0000001f18007388 */ /* 0x0041e80000000800 */
[----:B----4-:R0:W-:Y:S04]  /*1490*/  STS [R21], R16 ;  /* 0x0000001015007388 */ /* 0x0101e80000000800 */
[----:B---3--:R0:W-:Y:S04]  /*14a0*/  STS [R20], R15 ;  /* 0x0000000f14007388 */ /* 0x0081e80000000800 */
[----:B-----5:R0:W-:Y:S01]  /*14b0*/  STS [R25], R14 ;  /* 0x0000000e19007388 */ /* 0x0201e20000000800 */
[----:B------:R-:W-:Y:S05]  /*14c0*/  @!P0 BRA `(.L_x_801) ;  /* 0xfffffff800fc8947 */ /* 0x000fea000383ffff */
.L_x_793:
[----:B0123--:R-:W-:Y:S05]  /*14d0*/  BSYNC.RECONVERGENT B0 ;  /* 0x0000000000007941 */ /* 0x00ffea0003800200 */
.L_x_792:
[----:B------:R-:W0:Y:S01]  /*14e0*/  S2R R34, SR_TID.Y ;  /* 0x0000000000227919 */ /* 0x000e220000002200 */
[----:B------:R-:W1:Y:S01]  /*14f0*/  S2UR UR8, SR_CgaCtaId ;  /* 0x00000000000879c3 */ /* 0x000e620000008800 */
[----:B------:R-:W-:-:S07]  /*1500*/  UMOV UR6, 0x400 ;  /* 0x0000040000067882 */ /* 0x000fce0000000000 */
[----:B------:R-:W-:Y:S01]  /*1510*/  BAR.SYNC.DEFER_BLOCKING 0x0 ;  /* 0x0000000000007b1d */ /* 0x000fe20000010000 */
[----:B------:R-:W-:Y:S01]  /*1520*/  UIADD3 UR9, UPT, UPT, UR6, 0x800, URZ ;  /* 0x0000080006097890 */ /* 0x000fe2000fffe0ff */
[C---:B------:R-:W-:Y:S02]  /*1530*/  ISETP.NE.AND P0, PT, R0.reuse, UR7, PT ;  /* 0x0000000700007c0c */ /* 0x040fe4000bf05270 */
[----:B------:R-:W-:Y:S02]  /*1540*/  IADD3 R0, PT, PT, R0, 0x1, RZ ;  /* 0x0000000100007810 */ /* 0x000fe40007ffe0ff */
[----:B------:R-:W2:Y:S01]  /*1550*/  S2R R32, SR_TID.X ;  /* 0x0000000000207919 */ /* 0x000ea20000002100 */
[----:B-1----:R-:W-:Y:S02]  /*1560*/  ULEA UR6, UR8, UR6, 0x18 ;  /* 0x0000000608067291 */ /* 0x002fe4000f8ec0ff */
[----:B------:R-:W-:-:S04]  /*1570*/  ULEA UR9, UR8, UR9, 0x18 ;  /* 0x0000000908097291 */ /* 0x000fc8000f8ec0ff */
[----:B0-----:R-:W-:-:S05]  /*1580*/  LEA R34, R34, UR6, 0x7 ;  /* 0x0000000622227c11 */ /* 0x001fca000f8e38ff */
[----:B------:R-:W-:Y:S04]  /*1590*/  LDS.128 R20, [R34] ;  /* 0x0000000022147984 */ /* 0x000fe80000000c00 */
[----:B------:R-:W-:Y:S01]  /*15a0*/  LDS.128 R8, [R34+0x20] ;  /* 0x0000200022087984 */ /* 0x000fe20000000c00 */
[----:B--2---:R-:W-:-:S03]  /*15b0*/  LEA R32, R32, UR9, 0x4 ;  /* 0x0000000920207c11 */ /* 0x004fc6000f8e20ff */
[----:B------:R-:W-:Y:S04]  /*15c0*/  LDS.128 R12, [R34+0x40] ;  /* 0x00004000220c7984 */ /* 0x000fe80000000c00 */
[----:B------:R-:W0:Y:S04]  /*15d0*/  LDS.128 R16, [R32] ;  /* 0x0000000020107984 */ /* 0x000e280000000c00 */
[----:B------:R-:W1:Y:S01]  /*15e0*/  LDS.128 R24, [R32+0x100] ;  /* 0x0001000020187984 */ /* 0x000e620000000c00 */
[C---:B0-----:R-:W-:Y:S01]  /*15f0*/  FFMA R4, R20.reuse, R17, R4 ;  /* 0x0000001114047223 */ /* 0x041fe20000000004 */
[C---:B------:R-:W-:Y:S01]  /*1600*/  FFMA R41, R20.reuse, R16, R5 ;  /* 0x0000001014297223 */ /* 0x040fe20000000005 */
[C---:B------:R-:W-:Y:S01]  /*1610*/  FFMA R39, R20.reuse, R18, R35 ;  /* 0x0000001214277223 */ /* 0x040fe20000000023 */
[----:B------:R-:W-:Y:S01]  /*1620*/  FFMA R20, R20, R19, R6 ;  /* 0x0000001314147223 */ /* 0x000fe20000000006 */
[C---:B-1----:R-:W-:Y:S01]  /*1630*/  FFMA R35, R21.reuse, R25, R4 ;  /* 0x0000001915237223 */ /* 0x042fe20000000004 */
[C---:B------:R-:W-:Y:S01]  /*1640*/  FFMA R51, R8.reuse, R16, R51 ;  /* 0x0000001008337223 */ /* 0x040fe20000000033 */
[----:B------:R-:W0:Y:S01]  /*1650*/  LDS.128 R4, [R34+0x60] ;  /* 0x0000600022047984 */ /* 0x000e220000000c00 */
[C---:B------:R-:W-:Y:S01]  /*1660*/  FFMA R44, R8.reuse, R17, R44 ;  /* 0x00000011082c7223 */ /* 0x040fe2000000002c */
[C---:B------:R-:W-:Y:S01]  /*1670*/  FFMA R43, R8.reuse, R18, R43 ;  /* 0x00000012082b7223 */ /* 0x040fe2000000002b */
[----:B------:R-:W-:Y:S01]  /*1680*/  FFMA R38, R8, R19, R38 ;  /* 0x0000001308267223 */ /* 0x000fe20000000026 */
[C---:B------:R-:W-:Y:S01]  /*1690*/  FFMA R47, R12.reuse, R16, R47 ;  /* 0x000000100c2f7223 */ /* 0x040fe2000000002f */
        /* <DEDUP_REMOVED lines=11> */
[----:B------:R-:W-:Y:S01]  /*1750*/  FFMA R47, R24, R13, R47 ;  /* 0x0000000d182f7223 */ /* 0x000fe2000000002f */
[C---:B------:R-:W-:Y:S01]  /*1760*/  FFMA R37, R13.reuse, R26, R37 ;  /* 0x0000001a0d257223 */ /* 0x040fe20000000025 */
[----:B------:R-:W-:Y:S01]  /*1770*/  FFMA R42, R13, R27, R42 ;  /* 0x0000001b0d2a7223 */ /* 0x000fe2000000002a */
[C---:B0-----:R-:W-:Y:S01]  /*1780*/  FFMA R8, R4.reuse, R17, R28 ;  /* 0x0000001104087223 */ /* 0x041fe2000000001c */
[C---:B------:R-:W-:Y:S01]  /*1790*/  FFMA R53, R4.reuse, R16, R53 ;  /* 0x0000001004357223 */ /* 0x040fe20000000035 */
[----:B------:R-:W0:Y:S01]  /*17a0*/  LDS.128 R28, [R32+0x200] ;  /* 0x00020000201c7984 */ /* 0x000e220000000c00 */
[C---:B------:R-:W-:Y:S01]  /*17b0*/  FFMA R45, R4.reuse, R18, R45 ;  /* 0x00000012042d7223 */ /* 0x040fe2000000002d */
[----:B------:R-:W-:Y:S01]  /*17c0*/  FFMA R40, R4, R19, R40 ;  /* 0x0000001304287223 */ /* 0x000fe20000000028 */
[----:B------:R-:W-:Y:S01]  /*17d0*/  FFMA R9, R24, R5, R53 ;  /* 0x0000000518097223 */ /* 0x000fe20000000035 */
[----:B------:R-:W1:Y:S01]  /*17e0*/  LDS.128 R16, [R32+0x300] ;  /* 0x0003000020107984 */ /* 0x000e620000000c00 */
[C---:B------:R-:W-:Y:S01]  /*17f0*/  FFMA R25, R5.reuse, R25, R8 ;  /* 0x0000001905197223 */ /* 0x040fe20000000008 */
[C---:B------:R-:W-:Y:S01]  /*1800*/  FFMA R45, R5.reuse, R26, R45 ;  /* 0x0000001a052d7223 */ /* 0x040fe2000000002d */
[----:B------:R-:W-:Y:S01]  /*1810*/  FFMA R40, R5, R27, R40 ;  /* 0x0000001b05287223 */ /* 0x000fe20000000028 */
[----:B0-----:R-:W-:Y:S01]  /*1820*/  FFMA R13, R28, R22, R41 ;  /* 0x000000161c0d7223 */ /* 0x001fe20000000029 */
[C---:B------:R-:W-:Y:S01]  /*1830*/  FFMA R8, R22.reuse, R29, R35 ;  /* 0x0000001d16087223 */ /* 0x040fe20000000023 */
[C---:B------:R-:W-:Y:S01]  /*1840*/  FFMA R20, R22.reuse, R31, R20 ;  /* 0x0000001f16147223 */ /* 0x040fe20000000014 */
[----:B------:R-:W-:Y:S01]  /*1850*/  FFMA R39, R22, R30, R39 ;  /* 0x0000001e16277223 */ /* 0x000fe20000000027 */
[----:B------:R-:W-:Y:S01]  /*1860*/  FFMA R41, R28, R10, R51 ;  /* 0x0000000a1c297223 */ /* 0x000fe20000000033 */
        /* <DEDUP_REMOVED lines=17> */
[CC--:B------:R-:W-:Y:S01]  /*1980*/  FFMA R43, R11.reuse, R18.reuse, R43 ;  /* 0x000000120b2b7223 */ /* 0x0c0fe2000000002b */
[----:B------:R-:W-:Y:S01]  /*1990*/  FFMA R38, R11, R19, R38 ;  /* 0x000000130b267223 */ /* 0x000fe20000000026 */
[----:B------:R-:W-:Y:S01]  /*19a0*/  LDS.128 R20, [R32+0x400] ;  /* 0x0004000020147984 */ /* 0x000fe20000000c00 */
[C---:B------:R-:W-:Y:S01]  /*19b0*/  FFMA R35, R16.reuse, R15, R35 ;  /* 0x0000000f10237223 */ /* 0x040fe20000000023 */
[C---:B------:R-:W-:Y:S01]  /*19c0*/  FFMA R44, R15.reuse, R17, R44 ;  /* 0x000000110f2c7223 */ /* 0x040fe2000000002c */
[CC--:B------:R-:W-:Y:S01]  /*19d0*/  FFMA R37, R15.reuse, R18.reuse, R37 ;  /* 0x000000120f257223 */ /* 0x0c0fe20000000025 */
[----:B------:R-:W0:Y:S01]  /*19e0*/  LDS.128 R8, [R34+0x30] ;  /* 0x0000300022087984 */ /* 0x000e220000000c00 */
[----:B------:R-:W-:Y:S01]  /*19f0*/  FFMA R42, R15, R19, R42 ;  /* 0x000000130f2a7223 */ /* 0x000fe2000000002a */
[----:B------:R-:W-:Y:S01]  /*1a00*/  FFMA R29, R16, R7, R5 ;  /* 0x00000007101d7223 */ /* 0x000fe20000000005 */
[C---:B------:R-:W-:Y:S01]  /*1a10*/  FFMA R30, R7.reuse, R17, R4 ;  /* 0x00000011071e7223 */ /* 0x040fe20000000004 */
[----:B------:R-:W1:Y:S01]  /*1a20*/  LDS.128 R24, [R34+0x10] ;  /* 0x0000100022187984 */ /* 0x000e620000000c00 */
[C---:B------:R-:W-:Y:S01]  /*1a30*/  FFMA R45, R7.reuse, R18, R45 ;  /* 0x00000012072d7223 */ /* 0x040fe2000000002d */
[----:B------:R-:W-:-:S02]  /*1a40*/  FFMA R40, R7, R19, R40 ;  /* 0x0000001307287223 */ /* 0x000fc40000000028 */
[----:B------:R-:W2:Y:S04]  /*1a50*/  LDS.128 R12, [R34+0x50] ;  /* 0x00005000220c7984 */ /* 0x000ea80000000c00 */
[----:B------:R-:W3:Y:S04]  /*1a60*/  LDS.128 R4, [R34+0x70] ;  /* 0x0000700022047984 */ /* 0x000ee80000000c00 */
[----:B------:R-:W4:Y:S01]  /*1a70*/  LDS.128 R16, [R32+0x500] ;  /* 0x0005000020107984 */ /* 0x000f220000000c00 */
[C---:B0-----:R-:W-:Y:S01]  /*1a80*/  FFMA R41, R8.reuse, R20, R41 ;  /* 0x0000001408297223 */ /* 0x041fe20000000029 */
[C---:B------:R-:W-:Y:S01]  /*1a90*/  FFMA R36, R8.reuse, R21, R36 ;  /* 0x0000001508247223 */ /* 0x040fe20000000024 */
[C---:B------:R-:W-:Y:S01]  /*1aa0*/  FFMA R43, R8.reuse, R22, R43 ;  /* 0x00000016082b7223 */ /* 0x040fe2000000002b */
[----:B------:R-:W-:Y:S01]  /*1ab0*/  FFMA R38, R8, R23, R38 ;  /* 0x0000001708267223 */ /* 0x000fe20000000026 */
[C---:B-1----:R-:W-:Y:S01]  /*1ac0*/  FFMA R31, R24.reuse, R20, R31 ;  /* 0x00000014181f7223 */ /* 0x042fe2000000001f */
[C---:B------:R-:W-:Y:S01]  /*1ad0*/  FFMA R28, R24.reuse, R21, R28 ;  /* 0x00000015181c7223 */ /* 0x040fe2000000001c */
[C---:B------:R-:W-:Y:S01]  /*1ae0*/  FFMA R39, R24.reuse, R22, R39 ;  /* 0x0000001618277223 */ /* 0x040fe20000000027 */
[----:B------:R-:W-:Y:S01]  /*1af0*/  FFMA R24, R24, R23, R46 ;  /* 0x0000001718187223 */ /* 0x000fe2000000002e */
[C---:B--2---:R-:W-:Y:S01]  /*1b00*/  FFMA R35, R12.reuse, R20, R35 ;  /* 0x000000140c237223 */ /* 0x044fe20000000023 */
[C---:B------:R-:W-:Y:S01]  /*1b10*/  FFMA R8, R12.reuse, R21, R44 ;  /* 0x000000150c087223 */ /* 0x040fe2000000002c */
[C---:B------:R-:W-:Y:S01]  /*1b20*/  FFMA R37, R12.reuse, R22, R37 ;  /* 0x000000160c257223 */ /* 0x040fe20000000025 */
[----:B------:R-:W-:Y:S01]  /*1b30*/  FFMA R12, R12, R23, R42 ;  /* 0x000000170c0c7223 */ /* 0x000fe2000000002a */
[C---:B---3--:R-:W-:Y:S01]  /*1b40*/  FFMA R47, R4.reuse, R20, R29 ;  /* 0x00000014042f7223 */ /* 0x048fe2000000001d */
[C---:B------:R-:W-:Y:S01]  /*1b50*/  FFMA R34, R4.reuse, R21, R30 ;  /* 0x0000001504227223 */ /* 0x040fe2000000001e */
[C---:B------:R-:W-:Y:S01]  /*1b60*/  FFMA R45, R4.reuse, R22, R45 ;  /* 0x00000016042d7223 */ /* 0x040fe2000000002d */
[----:B------:R-:W-:Y:S01]  /*1b70*/  FFMA R40, R4, R23, R40 ;  /* 0x0000001704287223 */ /* 0x000fe20000000028 */
[C---:B----4-:R-:W-:Y:S01]  /*1b80*/  FFMA R49, R16.reuse, R25, R31 ;  /* 0x0000001910317223 */ /* 0x050fe2000000001f */
[----:B------:R-:W0:Y:S01]  /*1b90*/  LDS.128 R20, [R32+0x600] ;  /* 0x0006000020147984 */ /* 0x000e220000000c00 */
[C---:B------:R-:W-:Y:S01]  /*1ba0*/  FFMA R51, R25.reuse, R17, R28 ;  /* 0x0000001119337223 */ /* 0x040fe2000000001c */
[CC--:B------:R-:W-:Y:S01]  /*1bb0*/  FFMA R39, R25.reuse, R18.reuse, R39 ;  /* 0x0000001219277223 */ /* 0x0c0fe20000000027 */
[----:B------:R-:W-:Y:S01]  /*1bc0*/  FFMA R24, R25, R19, R24 ;  /* 0x0000001319187223 */ /* 0x000fe20000000018 */
[----:B------:R-:W1:Y:S01]  /*1bd0*/  LDS.128 R28, [R32+0x700] ;  /* 0x00070000201c7984 */ /* 0x000e620000000c00 */
[C---:B------:R-:W-:Y:S01]  /*1be0*/  FFMA R41, R16.reuse, R9, R41 ;  /* 0x0000000910297223 */ /* 0x040fe20000000029 */
[C---:B------:R-:W-:Y:S01]  /*1bf0*/  FFMA R25, R9.reuse, R17, R36 ;  /* 0x0000001109197223 */ /* 0x040fe20000000024 */
[CC--:B------:R-:W-:Y:S01]  /*1c00*/  FFMA R43, R9.reuse, R18.reuse, R43 ;  /* 0x00000012092b7223 */ /* 0x0c0fe2000000002b */
[----:B------:R-:W-:Y:S01]  /*1c10*/  FFMA R38, R9, R19, R38 ;  /* 0x0000001309267223 */ /* 0x000fe20000000026 */
[C---:B------:R-:W-:Y:S01]  /*1c20*/  FFMA R35, R16.reuse, R13, R35 ;  /* 0x0000000d10237223 */ /* 0x040fe20000000023 */
[C---:B------:R-:W-:Y:S01]  /*1c30*/  FFMA R9, R13.reuse, R17, R8 ;  /* 0x000000110d097223 */ /* 0x040fe20000000008 */
[----:B------:R-:W-:Y:S01]  /*1c40*/  FFMA R47, R16, R5, R47 ;  /* 0x00000005102f7223 */ /* 0x000fe2000000002f */
[CC--:B------:R-:W-:Y:S01]  /*1c50*/  FFMA R37, R13.reuse, R18.reuse, R37 ;  /* 0x000000120d257223 */ /* 0x0c0fe20000000025 */
        /* <DEDUP_REMOVED lines=8> */
[C---:B------:R-:W-:Y:S01]  /*1ce0*/  FFMA R4, R26.reuse, R21, R51 ;  /* 0x000000151a047223 */ /* 0x040fe20000000033 */
[CC--:B------:R-:W-:Y:S01]  /*1cf0*/  FFMA R39, R26.reuse, R22.reuse, R39 ;  /* 0x000000161a277223 */ /* 0x0c0fe20000000027 */
        /* <DEDUP_REMOVED lines=8> */
[C---:B------:R-:W-:Y:S01]  /*1d80*/  FFMA R45, R6.reuse, R22, R45 ;  /* 0x00000016062d7223 */ /* 0x040fe2000000002d */
[----:B------:R-:W-:Y:S01]  /*1d90*/  FFMA R40, R6, R23, R40 ;  /* 0x0000001706287223 */ /* 0x000fe20000000028 */
        /* <DEDUP_REMOVED lines=16> */
[----:B------:R-:W-:Y:S06]  /*1ea0*/  BAR.SYNC.DEFER_BLOCKING 0x0 ;  /* 0x0000000000007b1d */ /* 0x000fec0000010000 */
[----:B------:R-:W-:Y:S05]  /*1eb0*/  @P0 BRA `(.L_x_802) ;  /* 0xffffffe400340947 */ /* 0x000fea000383ffff */
.L_x_791:
        /* <DEDUP_REMOVED lines=24> */
[----:B---3--:R-:W-:Y:S01]  /*2040*/  @P1 FFMA R5, R5, R15, R12 ;  /* 0x0000000f05051223 */ /* 0x008fe2000000000c */
[----:B------:R-:W-:-:S05]  /*2050*/  IADD3 R13, PT, PT, R0, 0x2, RZ ;  /* 0x00000002000d7810 */ /* 0x000fca0007ffe0ff */
        /* <DEDUP_REMOVED lines=11> */
[----:B------:R-:W2:Y:S02]  /*2110*/  @!P5 LDC R8, c[0x0][0x3a8] ;  /* 0x0000ea00ff08db82 */ /* 0x000ea40000000800 */
[----:B------:R-:W3:Y:S01]  /*2120*/  @!P6 LDG.E R14, desc[UR10][R2.64+0xc] ;  /* 0x00000c0a020ee981 */ /* 0x000ee2000c1e1900 */
[----:B------:R-:W-:-:S05]  /*2130*/  VIADD R11, R11, UR7 ;  /* 0x000000070b0b7c36 */ /* 0x000fca0008000000 */
[----:B------:R-:W4:Y:S08]  /*2140*/  @!P5 LDC R16, c[0x0][0x3a4] ;  /* 0x0000e900ff10db82 */ /* 0x000f300000000800 */
[----:B------:R-:W5:Y:S01]  /*2150*/  @!P6 LDC R17, c[0x0][0x3a4] ;  /* 0x0000e900ff11eb82 */ /* 0x000f620000000800 */
[----:B0-----:R-:W-:Y:S01]  /*2160*/  @!P4 FMUL R5, R12, R15 ;  /* 0x0000000f0c05c220 */ /* 0x001fe20000400000 */
[----:B------:R-:W-:-:S06]  /*2170*/  IADD3 R12, PT, PT, R10, 0x1, RZ ;  /* 0x000000010a0c7810 */ /* 0x000fcc0007ffe0ff */
[----:B------:R-:W3:Y:S01]  /*2180*/  @!P6 LDC R15, c[0x0][0x3a8] ;  /* 0x0000ea00ff0feb82 */ /* 0x000ee20000000800 */
[----:B-1----:R-:W-:-:S05]  /*2190*/  @!P4 FFMA R9, R4, R9, R5 ;  /* 0x000000090409c223 */ /* 0x002fca0000000005 */
[----:B------:R0:W-:Y:S01]  /*21a0*/  @!P4 STG.E desc[UR10][R2.64+0x4], R9 ;  /* 0x000004090200c986 */ /* 0x0001e2000c10190a */
[----:B------:R-:W-:Y:S01]  /*21b0*/  ISETP.GE.OR P4, PT, R12, UR6, P3 ;  /* 0x000000060c007c0c */ /* 0x000fe20009f86670 */
[----:B--2---:R-:W-:-:S12]  /*21c0*/  @!P5 FMUL R8, R13, R8 ;  /* 0x000000080d08d220 */ /* 0x004fd80000400000 */
[----:B------:R-:W1:Y:S01]  /*21d0*/  @!P4 LDC.64 R4, c[0x0][0x390] ;  /* 0x0000e400ff04cb82 */ /* 0x000e620000000a00 */
[----:B----4-:R-:W-:Y:S01]  /*21e0*/  @!P5 FFMA R35, R35, R16, R8 ;  /* 0x000000102323d223 */ /* 0x010fe20000000008 */
[----:B---3--:R-:W-:Y:S01]  /*21f0*/  @!P6 FMUL R13, R14, R15 ;  /* 0x0000000f0e0de220 */ /* 0x008fe20000400000 */
[----:B------:R-:W-:-:S03]  /*2200*/  @!P4 IADD3 R15, PT, PT, R0, R11, RZ ;  /* 0x0000000b000fc210 */ /* 0x000fc60007ffe0ff */
[----:B------:R-:W-:Y:S01]  /*2210*/  @!P5 STG.E desc[UR10][R2.64+0x8], R35 ;  /* 0x000008230200d986 */ /* 0x000fe2000c10190a */
[----:B-----5:R-:W-:Y:S01]  /*2220*/  @!P6 FFMA R13, R6, R17, R13 ;  /* 0x00000011060de223 */ /* 0x020fe2000000000d */
[----:B------:R-:W2:Y:S04]  /*2230*/  @!P4 LDC R16, c[0x0][0x3a4] ;  /* 0x0000e900ff10cb82 */ /* 0x000ea80000000800 */
[----:B------:R3:W-:Y:S01]  /*2240*/  @!P6 STG.E desc[UR10][R2.64+0xc], R13 ;  /* 0x00000c0d0200e986 */ /* 0x0007e2000c10190a */
[----:B-1----:R-:W-:-:S03]  /*2250*/  @!P4 IMAD.WIDE R4, R15, 0x4, R4 ;  /* 0x000000040f04c825 */ /* 0x002fc600078e0204 */
[----:B------:R-:W1:Y:S02]  /*2260*/  @!P4 LDC R15, c[0x0][0x3a8] ;  /* 0x0000ea00ff0fcb82 */ /* 0x000e640000000800 */
[----:B------:R-:W1:Y:S01]  /*2270*/  @!P4 LDG.E R6, desc[UR10][R4.64] ;  /* 0x0000000a0406c981 */ /* 0x000e62000c1e1900 */
[----:B0-----:R-:W-:Y:S02]  /*2280*/  IADD3 R9, P6, PT, R0, R11, RZ ;  /* 0x0000000b00097210 */ /* 0x001fe40007fde0ff */
[----:B------:R-:W-:Y:S02]  /*2290*/  ISETP.GE.OR P5, PT, R12, UR6, P0 ;  /* 0x000000060c007c0c */ /* 0x000fe400087a6670 */
[----:B------:R-:W-:Y:S02]  /*22a0*/  LEA.HI.X.SX32 R14, R11, R7, 0x1, P6 ;  /* 0x000000070b0e7211 */ /* 0x000fe400030f0eff */
[----:B------:R-:W-:-:S04]  /*22b0*/  LEA R8, P6, R9, UR4, 0x2 ;  /* 0x0000000409087c11 */ /* 0x000fc8000f8c10ff */
[----:B------:R-:W-:Y:S02]  /*22c0*/  LEA.HI.X R9, R9, UR5, R14, 0x2, P6 ;  /* 0x0000000509097c11 */ /* 0x000fe4000b0f140e */
[----:B------:R-:W-:-:S03]  /*22d0*/  ISETP.GE.OR P6, PT, R12, UR6, P1 ;  /* 0x000000060c007c0c */ /* 0x000fc60008fc6670 */
[----:B---3--:R-:W0:Y:S08]  /*22e0*/  @!P5 LDC R3, c[0x0][0x3a8] ;  /* 0x0000ea00ff03db82 */ /* 0x008e300000000800 */
[----:B------:R-:W3:Y:S01]  /*22f0*/  @!P5 LDC R13, c[0x0][0x3a4] ;  /* 0x0000e900ff0ddb82 */ /* 0x000ee20000000800 */
[----:B-1----:R-:W-:Y:S01]  /*2300*/  @!P4 FMUL R6, R6, R15 ;  /* 0x0000000f0606c220 */ /* 0x002fe20000400000 */
[----:B------:R-:W-:-:S06]  /*2310*/  IADD3 R14, PT, PT, R10, 0x2, RZ ;  /* 0x000000020a0e7810 */ /* 0x000fcc0007ffe0ff */
[----:B------:R-:W1:Y:S01]  /*2320*/  @!P6 LDC R15, c[0x0][0x3a8] ;  /* 0x0000ea00ff0feb82 */ /* 0x000e620000000800 */
[----:B--2---:R-:W-:-:S05]  /*2330*/  @!P4 FFMA R51, R51, R16, R6 ;  /* 0x000000103333c223 */ /* 0x004fca0000000006 */
[----:B------:R2:W-:Y:S02]  /*2340*/  @!P4 STG.E desc[UR10][R4.64], R51 ;  /* 0x000000330400c986 */ /* 0x0005e4000c10190a */
[----:B------:R-:W4:Y:S02]  /*2350*/  @!P6 LDC R16, c[0x0][0x3a4] ;  /* 0x0000e900ff10eb82 */ /* 0x000f240000000800 */
[----:B------:R-:W0:Y:S01]  /*2360*/  @!P5 LDG.E R2, desc[UR10][R8.64+0x4] ;  /* 0x0000040a0802d981 */ /* 0x000e22000c1e1900 */
[----:B------:R-:W-:-:S03]  /*2370*/  ISETP.GE.OR P4, PT, R12, UR6, P2 ;  /* 0x000000060c007c0c */ /* 0x000fc60009786670 */
[----:B------:R-:W1:Y:S10]  /*2380*/  @!P6 LDG.E R12, desc[UR10][R8.64+0xc] ;  /* 0x00000c0a080ce981 */ /* 0x000e74000c1e1900 */
[----:B------:R-:W5:Y:S01]  /*2390*/  @!P4 LDG.E R6, desc[UR10][R8.64+0x8] ;  /* 0x0000080a0806c981 */ /* 0x000f62000c1e1900 */
[----:B--2---:R-:W5:Y:S08]  /*23a0*/  @!P4 LDC R5, c[0x0][0x3a8] ;  /* 0x0000ea00ff05cb82 */ /* 0x004f700000000800 */
[----:B------:R-:W2:Y:S01]  /*23b0*/  @!P4 LDC R4, c[0x0][0x3a4] ;  /* 0x0000e900ff04cb82 */ /* 0x000ea20000000800 */
[----:B------:R-:W-:Y:S01]  /*23c0*/  IADD3 R11, PT, PT, R11, UR7, RZ ;  /* 0x000000070b0b7c10 */ /* 0x000fe2000fffe0ff */
[----:B0-----:R-:W-:-:S04]  /*23d0*/  @!P5 FMUL R3, R2, R3 ;  /* 0x000000030203d220 */ /* 0x001fc80000400000 */
[----:B---3--:R-:W-:-:S05]  /*23e0*/  @!P5 FFMA R13, R44, R13, R3 ;  /* 0x0000000d2c0dd223 */ /* 0x008fca0000000003 */
[----:B------:R4:W-:Y:S01]  /*23f0*/  @!P5 STG.E desc[UR10][R8.64+0x4], R13 ;  /* 0x0000040d0800d986 */ /* 0x0009e2000c10190a */
[----:B------:R-:W-:-:S13]  /*2400*/  ISETP.GE.OR P5, PT, R14, UR6, P3 ;  /* 0x000000060e007c0c */ /* 0x000fda0009fa6670 */
[----:B------:R-:W0:Y:S01]  /*2410*/  @!P5 LDC.64 R2, c[0x0][0x390] ;  /* 0x0000e400ff02db82 */ /* 0x000e220000000a00 */
[----:B-----5:R-:W-:Y:S01]  /*2420*/  @!P4 FMUL R6, R6, R5 ;  /* 0x000000050606c220 */ /* 0x020fe20000400000 */
[----:B-1----:R-:W-:Y:S01]  /*2430*/  @!P6 FMUL R5, R12, R15 ;  /* 0x0000000f0c05e220 */ /* 0x002fe20000400000 */
[----:B------:R-:W-:Y:S02]  /*2440*/  @!P5 IMAD.IADD R15, R0, 0x1, R11 ;  /* 0x00000001000fd824 */ /* 0x000fe400078e020b */
[----:B--2---:R-:W-:Y:S01]  /*2450*/  @!P4 FFMA R43, R43, R4, R6 ;  /* 0x000000042b2bc223 */ /* 0x004fe20000000006 */
[----:B----4-:R-:W-:Y:S02]  /*2460*/  @!P6 FFMA R13, R38, R16, R5 ;  /* 0x00000010260de223 */ /* 0x010fe40000000005 */
[----:B------:R-:W1:Y:S02]  /*2470*/  @!P5 LDC R16, c[0x0][0x3a4] ;  /* 0x0000e900ff10db82 */ /* 0x000e640000000800 */
[----:B------:R-:W-:Y:S04]  /*2480*/  @!P4 STG.E desc[UR10][R8.64+0x8], R43 ;  /* 0x0000082b0800c986 */ /* 0x000fe8000c10190a */
[----:B------:R2:W-:Y:S01]  /*2490*/  @!P6 STG.E desc[UR10][R8.64+0xc], R13 ;  /* 0x00000c0d0800e986 */ /* 0x0005e2000c10190a */
[----:B0-----:R-:W-:-:S02]  /*24a0*/  @!P5 IMAD.WIDE R4, R15, 0x4, R2 ;  /* 0x000000040f04d825 */ /* 0x001fc400078e0202 */
[----:B------:R-:W0:Y:S03]  /*24b0*/  @!P5 LDC R15, c[0x0][0x3a8] ;  /* 0x0000ea00ff0fdb82 */ /* 0x000e260000000800 */
[----:B------:R-:W0:Y:S01]  /*24c0*/  @!P5 LDG.E R2, desc[UR10][R4.64] ;  /* 0x0000000a0402d981 */ /* 0x000e22000c1e1900 */
[----:B------:R-:W-:-:S04]  /*24d0*/  IADD3 R3, P4, PT, R0, R11, RZ ;  /* 0x0000000b00037210 */ /* 0x000fc80007f9e0ff */
[----:B------:R-:W-:Y:S02]  /*24e0*/  LEA.HI.X.SX32 R12, R11, R7, 0x1, P4 ;  /* 0x000000070b0c7211 */ /* 0x000fe400020f0eff */
[----:B------:R-:W-:Y:S02]  /*24f0*/  ISETP.GE.OR P4, PT, R14, UR6, P0 ;  /* 0x000000060e007c0c */ /* 0x000fe40008786670 */
[----:B------:R-:W-:Y:S01]  /*2500*/  IADD3 R10, PT, PT, R10, 0x3, RZ ;  /* 0x000000030a0a7810 */ /* 0x000fe20007ffe0ff */
[----:B0-----:R-:W-:Y:S01]  /*2510*/  @!P5 FMUL R6, R2, R15 ;  /* 0x0000000f0206d220 */ /* 0x001fe20000400000 */
[----:B------:R-:W-:-:S09]  /*2520*/  LEA R2, P6, R3, UR4, 0x2 ;  /* 0x0000000403027c11 */ /* 0x000fd2000f8c10ff */
[----:B--2---:R-:W0:Y:S01]  /*2530*/  @!P4 LDC R9, c[0x0][0x3a8] ;  /* 0x0000ea00ff09cb82 */ /* 0x004e220000000800 */
[----:B-1----:R-:W-:Y:S01]  /*2540*/  @!P5 FFMA R47, R47, R16, R6 ;  /* 0x000000102f2fd223 */ /* 0x002fe20000000006 */
[----:B------:R-:W-:Y:S02]  /*2550*/  LEA.HI.X R3, R3, UR5, R12, 0x2, P6 ;  /* 0x0000000503037c11 */ /* 0x000fe4000b0f140c */
[C---:B------:R-:W-:Y:S02]  /*2560*/  ISETP.GE.OR P6, PT, R14.reuse, UR6, P1 ;  /* 0x000000060e007c0c */ /* 0x040fe40008fc6670 */
[----:B------:R1:W-:Y:S01]  /*2570*/  @!P5 STG.E desc[UR10][R4.64], R47 ;  /* 0x0000002f0400d986 */ /* 0x0003e2000c10190a */
[----:B------:R-:W-:Y:S02]  /*2580*/  ISETP.GE.OR P5, PT, R14, UR6, P2 ;  /* 0x000000060e007c0c */ /* 0x000fe400097a6670 */
[----:B------:R-:W-:Y:S01]  /*2590*/  ISETP.GE.OR P3, PT, R10, UR6, P3 ;  /* 0x000000060a007c0c */ /* 0x000fe20009f66670 */
[----:B------:R-:W0:Y:S01]  /*25a0*/  @!P4 LDG.E R6, desc[UR10][R2.64+0x4] ;  /* 0x0000040a0206c981 */ /* 0x000e22000c1e1900 */
[----:B------:R-:W2:Y:S06]  /*25b0*/  @!P4 LDC R14, c[0x0][0x3a4] ;  /* 0x0000e900ff0ecb82 */ /* 0x000eac0000000800 */
[----:B------:R-:W3:Y:S02]  /*25c0*/  @!P6 LDG.E R12, desc[UR10][R2.64+0xc] ;  /* 0x00000c0a020ce981 */ /* 0x000ee4000c1e1900 */
[----:B------:R-:W3:Y:S02]  /*25d0*/  @!P6 LDC R17, c[0x0][0x3a8] ;  /* 0x0000ea00ff11eb82 */ /* 0x000ee40000000800 */
[----:B------:R-:W4:Y:S06]  /*25e0*/  @!P5 LDG.E R8, desc[UR10][R2.64+0x8] ;  /* 0x0000080a0208d981 */ /* 0x000f2c000c1e1900 */
[----:B------:R-:W4:Y:S08]  /*25f0*/  @!P5 LDC R13, c[0x0][0x3a8] ;  /* 0x0000ea00ff0ddb82 */ /* 0x000f300000000800 */
[----:B------:R-:W5:Y:S08]  /*2600*/  @!P5 LDC R16, c[0x0][0x3a4] ;  /* 0x0000e900ff10db82 */ /* 0x000f700000000800 */
[----:B------:R-:W5:Y:S08]  /*2610*/  @!P6 LDC R18, c[0x0][0x3a4] ;  /* 0x0000e900ff12eb82 */ /* 0x000f700000000800 */
[----:B-1----:R-:W1:Y:S01]  /*2620*/  @!P3 LDC.64 R4, c[0x0][0x390] ;  /* 0x0000e400ff04bb82 */ /* 0x002e620000000a00 */
[----:B------:R-:W-:Y:S01]  /*2630*/  IADD3 R15, PT, PT, R11, UR7, RZ ;  /* 0x000000070b0f7c10 */ /* 0x000fe2000fffe0ff */
[----:B0-----:R-:W-:-:S04]  /*2640*/  @!P4 FMUL R9, R6, R9 ;  /* 0x000000090609c220 */ /* 0x001fc80000400000 */
[----:B--2---:R-:W-:Y:S02]  /*2650*/  @!P4 FFMA R11, R36, R14, R9 ;  /* 0x0000000e240bc223 */ /* 0x004fe40000000009 */
[----:B------:R-:W0:Y:S01]  /*2660*/  @!P3 LDC R14, c[0x0][0x3a4] ;  /* 0x0000e900ff0ebb82 */ /* 0x000e220000000800 */
[----:B----4-:R-:W-:Y:S01]  /*2670*/  @!P5 FMUL R8, R8, R13 ;  /* 0x0000000d0808d220 */ /* 0x010fe20000400000 */
[----:B---3--:R-:W-:Y:S01]  /*2680*/  @!P6 FMUL R13, R12, R17 ;  /* 0x000000110c0de220 */ /* 0x008fe20000400000 */
[-C--:B------:R-:W-:Y:S01]  /*2690*/  @!P3 IADD3 R17, PT, PT, R0, R15.reuse, RZ ;  /* 0x0000000f0011b210 */ /* 0x080fe20007ffe0ff */
[----:B------:R-:W-:Y:S01]  /*26a0*/  @!P4 STG.E desc[UR10][R2.64+0x4], R11 ;  /* 0x0000040b0200c986 */ /* 0x000fe2000c10190a */
[----:B-----5:R-:W-:Y:S01]  /*26b0*/  @!P5 FFMA R37, R37, R16, R8 ;  /* 0x000000102525d223 */ /* 0x020fe20000000008 */
[----:B------:R-:W-:Y:S02]  /*26c0*/  @!P6 FFMA R13, R42, R18, R13 ;  /* 0x000000122a0de223 */ /* 0x000fe4000000000d */
[----:B------:R-:W2:Y:S01]  /*26d0*/  @!P3 LDC R12, c[0x0][0x3a8] ;  /* 0x0000ea00ff0cbb82 */ /* 0x000ea20000000800 */
[----:B-1----:R-:W-:Y:S01]  /*26e0*/  @!P3 IMAD.WIDE R8, R17, 0x4, R4 ;  /* 0x000000041108b825 */ /* 0x002fe200078e0204 */
[----:B------:R-:W-:Y:S04]  /*26f0*/  @!P5 STG.E desc[UR10][R2.64+0x8], R37 ;  /* 0x000008250200d986 */ /* 0x000fe8000c10190a */
        /* <DEDUP_REMOVED lines=13> */
[C---:B------:R-:W-:Y:S01]  /*27d0*/  ISETP.GE.OR P2, PT, R10.reuse, UR6, P2 ;  /* 0x000000060a007c0c */ /* 0x040fe20009746670 */
[----:B------:R-:W-:Y:S01]  /*27e0*/  BSSY.RECONVERGENT B0, `(.L_x_803) ;  /* 0x000000b000007945 */ /* 0x000fe20003800200 */
[----:B------:R-:W-:Y:S01]  /*27f0*/  ISETP.GE.OR P1, PT, R10, UR6, P1 ;  /* 0x000000060a007c0c */ /* 0x000fe20008f26670 */
[----:B-1----:R-:W-:-:S04]  /*2800*/  @!P0 FMUL R3, R0, R3 ;  /* 0x0000000300038220 */ /* 0x002fc80000400000 */
        /* <DEDUP_REMOVED lines=8> */
.L_x_804:
[----:B------:R-:W-:Y:S05]  /*2890*/  BSYNC.RECONVERGENT B0 ;  /* 0x0000000000007941 */ /* 0x000fea0003800200 */
.L_x_803:
        /* <DEDUP_REMOVED lines=9> */
.L_x_805:
        /* <DEDUP_REMOVED lines=13> */
.L_x_880:


//--------------------- .text._Z17sgemm_1D_blockingILi64ELi64ELi2ELi32EEvPKfS1_Pfiiiff --------------------------
	.section	.text._Z17sgemm_1D_blockingILi64ELi64ELi2ELi32EEvPKfS1_Pfiiiff,"ax",@progbits
	.align	128
        .global         _Z17sgemm_1D_blockingILi64ELi64ELi2ELi32EEvPKfS1_Pfiiiff
        .type           _Z17sgemm_1D_blockingILi64ELi64ELi2ELi32EEvPKfS1_Pfiiiff,@function
        .size           _Z17sgemm_1D_blockingILi64ELi64ELi2ELi32EEvPKfS1_Pfiiiff,(.L_x_881 - _Z17sgemm_1D_blockingILi64ELi64ELi2ELi32EEvPKfS1_Pfiiiff)
        .other          _Z17sgemm_1D_blockingILi64ELi64ELi2ELi32EEvPKfS1_Pfiiiff,@"STO_CUDA_ENTRY STV_DEFAULT"
_Z17sgemm_1D_blockingILi64ELi64ELi2ELi32EEvPKfS1_Pfiiiff:
.text._Z17sgemm_1D_blockingILi64ELi64ELi2ELi32EEvPKfS1_Pfiiiff:
[----:B------:R-:W-:Y:S01]  /*0000*/  LDC R1, c[0x0][0x37c] ;  /* 0x0000df00ff017b82 */ /* 0x000fe20000000800 */
[----:B------:R-:W0:Y:S07]  /*0010*/  LDCU UR7, c[0x0][0x3a0] ;  /* 0x00007400ff0777ac */ /* 0x000e2e0008000800 */
[----:B------:R-:W1:Y:S01]  /*0020*/  S2UR UR4, SR_CTAID.X ;  /* 0x00000000000479c3 */ /* 0x000e620000002500 */
[----:B------:R-:W2:Y:S01]  /*0030*/  S2R R0, SR_TID.Y ;  /* 0x0000000000007919 */ /* 0x000ea20000002200 */
[----:B------:R-:W-:Y:S01]  /*0040*/  HFMA2 R60, -RZ, RZ, 0, 0 ;  /* 0x00000000ff3c7431 */ /* 0x000fe200000001ff */
[----:B------:R-:W-:Y:S01]  /*0050*/  CS2R R30, SRZ ;  /* 0x00000000001e7805 */ /* 0x000fe2000001ff00 */
[----:B------:R-:W-:Y:S01]  /*0060*/  HFMA2 R37, -RZ, RZ, 0, 0 ;  /* 0x00000000ff257431 */ /* 0x000fe200000001ff */
[----:B------:R-:W3:Y:S01]  /*0070*/  S2R R2, SR_TID.X ;  /* 0x0000000000027919 */ /* 0x000ee20000002100 */
[----:B------:R-:W-:Y:S01]  /*0080*/  HFMA2 R33, -RZ, RZ, 0, 0 ;  /* 0x00000000ff217431 */ /* 0x000fe200000001ff */
[----:B------:R-:W-:-:S02]  /*0090*/  CS2R R28, SRZ ;  /* 0x00000000001c7805 */ /* 0x000fc4000001ff00 */
[----:B------:R-:W-:Y:S02]  /*00a0*/  CS2R R26, SRZ ;  /* 0x00000000001a7805 */ /* 0x000fe4000001ff00 */
[----:B------:R-:W-:Y:S02]  /*00b0*/  CS2R R24, SRZ ;  /* 0x0000000000187805 */ /* 0x000fe4000001ff00 */
[----:B------:R-:W-:Y:S02]  /*00c0*/  CS2R R22, SRZ ;  /* 0x0000000000167805 */ /* 0x000fe4000001ff00 */
[----:B------:R-:W-:Y:S02]  /*00d0*/  MOV R39, RZ ;  /* 0x000000ff00277202 */ /* 0x000fe40000000f00 */
[----:B------:R-:W-:Y:S02]  /*00e0*/  CS2R R20, SRZ ;  /* 0x0000000000147805 */ /* 0x000fe4000001ff00 */
[----:B------:R-:W-:-:S02]  /*00f0*/  MOV R35, RZ ;  /* 0x000000ff00237202 */ /* 0x000fc40000000f00 */
[----:B------:R-:W-:Y:S02]  /*0100*/  CS2R R56, SRZ ;  /* 0x0000000000387805 */ /* 0x000fe4000001ff00 */
[----:B------:R-:W-:Y:S02]  /*0110*/  MOV R58, RZ ;  /* 0x000000ff003a7202 */ /* 0x000fe40000000f00 */
[----:B------:R-:W-:Y:S01]  /*0120*/  CS2R R54, SRZ ;  /* 0x0000000000367805 */ /* 0x000fe2000001ff00 */
[----:B0-----:R-:W-:Y:S01]  /*0130*/  UISETP.GE.AND UP0, UPT, UR7, URZ, UPT ;  /* 0x000000ff0700728c */ /* 0x001fe2000bf06270 */
[----:B------:R-:W-:Y:S02]  /*0140*/  CS2R R52, SRZ ;  /* 0x0000000000347805 */ /* 0x000fe4000001ff00 */
[----:B------:R-:W-:Y:S02]  /*0150*/  CS2R R50, SRZ ;  /* 0x0000000000327805 */ /* 0x000fe4000001ff00 */
[----:B------:R-:W-:-:S02]  /*0160*/  CS2R R48, SRZ ;  /* 0x0000000000307805 */ /* 0x000fc4000001ff00 */
[----:B------:R-:W-:Y:S02]  /*0170*/  CS2R R46, SRZ ;  /* 0x00000000002e7805 */ /* 0x000fe4000001ff00 */
[----:B------:R-:W-:Y:S01]  /*0180*/  CS2R R44, SRZ ;  /* 0x00000000002c7805 */ /* 0x000fe2000001ff00 */
[----:B------:R-:W0:Y:S01]  /*0190*/  LDCU.64 UR8, c[0x0][0x358] ;  /* 0x00006b00ff0877ac */ /* 0x000e220008000a00 */
[----:B-1----:R-:W-:Y:S01]  /*01a0*/  MOV R3, UR4 ;  /* 0x0000000400037c02 */ /* 0x002fe20008000f00 */
[----:B--23--:R-:W-:Y:S06]  /*01b0*/  BRA.U !UP0, `(.L_x_806) ;  /* 0x0000000d08bc7547 */ /* 0x00cfec000b800000 */
[----:B------:R-:W1:Y:S01]  /*01c0*/  S2R R43, SR_CTAID.Y ;  /* 0x00000000002b7919 */ /* 0x000e620000002600 */
[----:B------:R-:W2:Y:S01]  /*01d0*/  LDC.64 R58, c[0x0][0x398] ;  /* 0x0000e600ff3a7b82 */ /* 0x000ea20000000a00 */
[C---:B------:R-:W-:Y:S02]  /*01e0*/  ISETP.GE.AND P0, PT, R0.reuse, UR7, PT ;  /* 0x0000000700007c0c */ /* 0x040fe4000bf06270 */
[----:B------:R-:W-:Y:S02]  /*01f0*/  LEA R4, R3, R2, 0x6 ;  /* 0x0000000203047211 */ /* 0x000fe400078e30ff */
[----:B------:R-:W-:Y:S02]  /*0200*/  MOV R12, RZ ;  /* 0x000000ff000c7202 */ /* 0x000fe40000000f00 */
[----:B------:R-:W-:Y:S01]  /*0210*/  MOV R16, RZ ;  /* 0x000000ff00107202 */ /* 0x000fe20000000f00 */
[----:B--2---:R-:W-:-:S05]  /*0220*/  IMAD R44, R0, R59, R2 ;  /* 0x0000003b002c7224 */ /* 0x004fca00078e0202 */
[----:B------:R-:W-:Y:S02]  /*0230*/  LEA R44, R3, R44, 0x6 ;  /* 0x0000002c032c7211 */ /* 0x000fe400078e30ff */
[----:B-1----:R-:W-:-:S04]  /*0240*/  LEA R43, R43, R2, 0x6 ;  /* 0x000000022b2b7211 */ /* 0x002fc800078e30ff */
[C---:B------:R-:W-:Y:S01]  /*0250*/  ISETP.GE.OR P1, PT, R43.reuse, R58, P0 ;  /* 0x0000003a2b00720c */ /* 0x040fe20000726670 */
[----:B------:R-:W-:Y:S01]  /*0260*/  IMAD R61, R43, UR7, R0 ;  /* 0x000000072b3d7c24 */ /* 0x000fe2000f8e0200 */
[----:B------:R-:W-:-:S11]  /*0270*/  ISETP.GE.OR P0, PT, R4, R59, P0 ;  /* 0x0000003b0400720c */ /* 0x000fd60000706670 */
[----:B------:R-:W1:Y:S08]  /*0280*/  @!P1 LDC.64 R4, c[0x0][0x380] ;  /* 0x0000e000ff049b82 */ /* 0x000e700000000a00 */
[----:B------:R-:W2:Y:S01]  /*0290*/  @!P0 LDC.64 R6, c[0x0][0x388] ;  /* 0x0000e200ff068b82 */ /* 0x000ea20000000a00 */
[----:B-1----:R-:W-:-:S05]  /*02a0*/  @!P1 IMAD.WIDE.U32 R4, R61, 0x4, R4 ;  /* 0x000000043d049825 */ /* 0x002fca00078e0004 */
[----:B0-----:R-:W3:Y:S01]  /*02b0*/  @!P1 LDG.E.CONSTANT R12, desc[UR8][R4.64] ;  /* 0x00000008040c9981 */ /* 0x001ee2000c1e9900 */
[----:B--2---:R-:W-:-:S05]  /*02c0*/  @!P0 IMAD.WIDE R6, R44, 0x4, R6 ;  /* 0x000000042c068825 */ /* 0x004fca00078e0206 */
[----:B------:R-:W2:Y:S01]  /*02d0*/  @!P0 LDG.E.CONSTANT R16, desc[UR8][R6.64] ;  /* 0x0000000806108981 */ /* 0x000ea2000c1e9900 */
[----:B------:R-:W0:Y:S01]  /*02e0*/  S2UR UR6, SR_CgaCtaId ;  /* 0x00000000000679c3 */ /* 0x000e220000008800 */
[----:B------:R-:W-:Y:S02]  /*02f0*/  UMOV UR4, 0x400 ;  /* 0x0000040000047882 */ /* 0x000fe40000000000 */
[----:B------:R-:W-:Y:S02]  /*0300*/  UIADD3 UR5, UPT, UPT, UR4, 0x200, URZ ;  /* 0x0000020004057890 */ /* 0x000fe4000fffe0ff */
[----:B0-----:R-:W-:Y:S02]  /*0310*/  ULEA UR4, UR6, UR4, 0x18 ;  /* 0x0000000406047291 */ /* 0x001fe4000f8ec0ff */
[----:B------:R-:W-:-:S04]  /*0320*/  ULEA UR5, UR6, UR5, 0x18 ;  /* 0x0000000506057291 */ /* 0x000fc8000f8ec0ff */
[C---:B------:R-:W-:Y:S02]  /*0330*/  LEA R9, R2.reuse, UR4, 0x3 ;  /* 0x0000000402097c11 */ /* 0x040fe4000f8e18ff */
[----:B------:R-:W-:Y:S02]  /*0340*/  LEA R40, R2, UR5, 0x2 ;  /* 0x0000000502287c11 */ /* 0x000fe4000f8e10ff */
[C---:B------:R-:W-:Y:S02]  /*0350*/  LEA R13, R0.reuse, R9, 0x2 ;  /* 0x00000009000d7211 */ /* 0x040fe400078e10ff */
[C---:B------:R-:W-:Y:S02]  /*0360*/  LEA R41, R0.reuse, R40, 0x8 ;  /* 0x0000002800297211 */ /* 0x040fe400078e40ff */
[----:B------:R-:W-:Y:S02]  /*0370*/  LEA R42, R0, UR4, 0x8 ;  /* 0x00000004002a7c11 */ /* 0x000fe4000f8e40ff */
[----:B------:R-:W-:Y:S01]  /*0380*/  LEA R59, R59, R44, 0x1 ;  /* 0x0000002c3b3b7211 */ /* 0x000fe200078e08ff */
[----:B------:R-:W-:-:S04]  /*0390*/  UIADD3 UR4, UPT, UPT, UR7, -0x1, URZ ;  /* 0xffffffff07047890 */ /* 0x000fc8000fffe0ff */
[----:B------:R-:W-:-:S04]  /*03a0*/  ULEA.HI UR4, UR4, UR4, URZ, 0x1 ;  /* 0x0000000404047291 */ /* 0x000fc8000f8f08ff */
[----:B------:R-:W-:-:S04]  /*03b0*/  USHF.R.S32.HI UR4, URZ, 0x1, UR4 ;  /* 0x00000001ff047899 */ /* 0x000fc80008011404 */
[----:B------:R-:W-:-:S04]  /*03c0*/  UIADD3 UR4, UPT, UPT, -UR4, 0x1, URZ ;  /* 0x0000000104047890 */ /* 0x000fc8000fffe1ff */
[----:B------:R-:W-:Y:S01]  /*03d0*/  UISETP.NE.AND UP0, UPT, UR4, 0x1, UPT ;  /* 0x000000010400788c */ /* 0x000fe2000bf05270 */
[----:B---3--:R-:W-:Y:S04]  /*03e0*/  STS [R13], R12 ;  /* 0x0000000c0d007388 */ /* 0x008fe80000000800 */
[----:B--2---:R-:W-:Y:S01]  /*03f0*/  STS [R41], R16 ;  /* 0x0000001029007388 */ /* 0x004fe20000000800 */
[----:B------:R-:W-:Y:S06]  /*0400*/  BAR.SYNC.DEFER_BLOCKING 0x0 ;  /* 0x0000000000007b1d */ /* 0x000fec0000010000 */
[----:B------:R-:W-:Y:S04]  /*0410*/  LDS R62, [R40] ;  /* 0x00000000283e7984 */ /* 0x000fe80000000800 */
[----:B------:R-:W0:Y:S04]  /*0420*/  LDS.128 R36, [R42] ;  /* 0x000000002a247984 */ /* 0x000e280000000c00 */
[----:B------:R-:W1:Y:S04]  /*0430*/  LDS R60, [R40+0x100] ;  /* 0x00010000283c7984 */ /* 0x000e680000000800 */
[----:B------:R-:W2:Y:S04]  /*0440*/  LDS.128 R32, [R42+0x30] ;  /* 0x000030002a207984 */ /* 0x000ea80000000c00 */
[----:B------:R-:W3:Y:S04]  /*0450*/  LDS.128 R4, [R42+0x40] ;  /* 0x000040002a047984 */ /* 0x000ee80000000c00 */
[----:B------:R-:W4:Y:S04]  /*0460*/  LDS.128 R8, [R42+0x50] ;  /* 0x000050002a087984 */ /* 0x000f280000000c00 */
[----:B------:R-:W5:Y:S04]  /*0470*/  LDS.128 R24, [R42+0x10] ;  /* 0x000010002a187984 */ /* 0x000f680000000c00 */
[----:B------:R-:W5:Y:S04]  /*0480*/  LDS.128 R28, [R42+0x20] ;  /* 0x000020002a1c7984 */ /* 0x000f680000000c00 */
[----:B------:R-:W5:Y:S04]  /*0490*/  LDS.128 R12, [R42+0x60] ;  /* 0x000060002a0c7984 */ /* 0x000f680000000c00 */
[----:B------:R-:W5:Y:S04]  /*04a0*/  LDS.128 R20, [R42+0x80] ;  /* 0x000080002a147984 */ /* 0x000f680000000c00 */
[----:B------:R-:W5:Y:S01]  /*04b0*/  LDS.128 R16, [R42+0x70] ;  /* 0x000070002a107984 */ /* 0x000f620000000c00 */
[----:B0-----:R-:W-:-:S04]  /*04c0*/  FFMA R45, R62, R36, RZ ;  /* 0x000000243e2d7223 */ /* 0x001fc800000000ff */
[----:B-1----:R-:W-:Y:S01]  /*04d0*/  FFMA R44, R60, R37, R45 ;  /* 0x000000253c2c7223 */ /* 0x002fe2000000002d */
[C---:B--2---:R-:W-:Y:S01]  /*04e0*/  FFMA R34, R62.reuse, R34, RZ ;  /* 0x000000223e227223 */ /* 0x044fe200000000ff */
[C---:B------:R-:W-:Y:S01]  /*04f0*/  FFMA R37, R62.reuse, R32, RZ ;  /* 0x000000203e257223 */ /* 0x040fe200000000ff */
[C---:B---3--:R-:W-:Y:S01]  /*0500*/  FFMA R4, R62.reuse, R4, RZ ;  /* 0x000000043e047223 */ /* 0x048fe200000000ff */
[C---:B------:R-:W-:Y:S01]  /*0510*/  FFMA R53, R62.reuse, R6, RZ ;  /* 0x000000063e357223 */ /* 0x040fe200000000ff */
[C---:B----4-:R-:W-:Y:S01]  /*0520*/  FFMA R8, R62.reuse, R8, RZ ;  /* 0x000000083e087223 */ /* 0x050fe200000000ff */
[----:B------:R-:W-:Y:S01]  /*0530*/  FFMA R38, R62, R38, RZ ;  /* 0x000000263e267223 */ /* 0x000fe200000000ff */
[C---:B------:R-:W-:Y:S01]  /*0540*/  FFMA R50, R60.reuse, R33, R37 ;  /* 0x000000213c327223 */ /* 0x040fe20000000025 */
[----:B------:R-:W-:Y:S01]  /*0550*/  FFMA R51, R60, R35, R34 ;  /* 0x000000233c337223 */ /* 0x000fe20000000022 */
[C---:B-----5:R-:W-:Y:S01]  /*0560*/  FFMA R24, R62.reuse, R24, RZ ;  /* 0x000000183e187223 */ /* 0x060fe200000000ff */
[----:B------:R-:W-:Y:S01]  /*0570*/  FFMA R26, R62, R26, RZ ;  /* 0x0000001a3e1a7223 */ /* 0x000fe200000000ff */
[C---:B------:R-:W-:Y:S01]  /*0580*/  FFMA R54, R60.reuse, R9, R8 ;  /* 0x000000093c367223 */ /* 0x040fe20000000008 */
[----:B------:R-:W-:Y:S01]  /*0590*/  FFMA R52, R60, R5, R4 ;  /* 0x000000053c347223 */ /* 0x000fe20000000004 */
[C---:B------:R-:W-:Y:S01]  /*05a0*/  FFMA R28, R62.reuse, R28, RZ ;  /* 0x0000001c3e1c7223 */ /* 0x040fe200000000ff */
[C---:B------:R-:W-:Y:S01]  /*05b0*/  FFMA R30, R62.reuse, R30, RZ ;  /* 0x0000001e3e1e7223 */ /* 0x040fe200000000ff */
[----:B------:R-:W-:Y:S01]  /*05c0*/  FFMA R10, R62, R10, RZ ;  /* 0x0000000a3e0a7223 */ /* 0x000fe200000000ff */
[----:B------:R-:W-:Y:S01]  /*05d0*/  FFMA R53, R60, R7, R53 ;  /* 0x000000073c357223 */ /* 0x000fe20000000035 */
[C---:B------:R-:W-:Y:S01]  /*05e0*/  FFMA R12, R62.reuse, R12, RZ ;  /* 0x0000000c3e0c7223 */ /* 0x040fe200000000ff */
[C---:B------:R-:W-:Y:S01]  /*05f0*/  FFMA R9, R62.reuse, R14, RZ ;  /* 0x0000000e3e097223 */ /* 0x040fe200000000ff */
[----:B------:R-:W0:Y:S01]  /*0600*/  LDS.128 R32, [R42+0xb0] ;  /* 0x0000b0002a207984 */ /* 0x000e220000000c00 */
[----:B------:R-:W-:-:S03]  /*0610*/  FFMA R8, R62, R20, RZ ;  /* 0x000000143e087223 */ /* 0x000fc600000000ff */
[----:B------:R-:W1:Y:S01]  /*0620*/  LDS.128 R4, [R42+0xd0] ;  /* 0x0000d0002a047984 */ /* 0x000e620000000c00 */
[C---:B------:R-:W-:Y:S01]  /*0630*/  FFMA R46, R60.reuse, R25, R24 ;  /* 0x000000193c2e7223 */ /* 0x040fe20000000018 */
[C---:B------:R-:W-:Y:S01]  /*0640*/  FFMA R47, R60.reuse, R27, R26 ;  /* 0x0000001b3c2f7223 */ /* 0x040fe2000000001a */
[C---:B------:R-:W-:Y:S01]  /*0650*/  FFMA R48, R60.reuse, R29, R28 ;  /* 0x0000001d3c307223 */ /* 0x040fe2000000001c */
[C---:B------:R-:W-:Y:S01]  /*0660*/  FFMA R49, R60.reuse, R31, R30 ;  /* 0x0000001f3c317223 */ /* 0x040fe2000000001e */
[C---:B------:R-:W-:Y:S01]  /*0670*/  FFMA R45, R60.reuse, R39, R38 ;  /* 0x000000273c2d7223 */ /* 0x040fe20000000026 */
[----:B------:R-:W2:Y:S01]  /*0680*/  LDS.128 R24, [R42+0x90] ;  /* 0x000090002a187984 */ /* 0x000ea20000000c00 */
[C---:B------:R-:W-:Y:S01]  /*0690*/  FFMA R55, R60.reuse, R11, R10 ;  /* 0x0000000b3c377223 */ /* 0x040fe2000000000a */
[C---:B------:R-:W-:Y:S01]  /*06a0*/  FFMA R56, R60.reuse, R13, R12 ;  /* 0x0000000d3c387223 */ /* 0x040fe2000000000c */
[C---:B------:R-:W-:Y:S01]  /*06b0*/  FFMA R20, R60.reuse, R15, R9 ;  /* 0x0000000f3c147223 */ /* 0x040fe20000000009 */
[----:B------:R-:W3:Y:S01]  /*06c0*/  LDS.128 R28, [R42+0xa0] ;  /* 0x0000a0002a1c7984 */ /* 0x000ee20000000c00 */
[----:B------:R-:W-:-:S03]  /*06d0*/  FFMA R21, R60, R21, R8 ;  /* 0x000000153c157223 */ /* 0x000fc60000000008 */
[----:B------:R-:W4:Y:S04]  /*06e0*/  LDS.128 R36, [R42+0xc0] ;  /* 0x0000c0002a247984 */ /* 0x000f280000000c00 */
[----:B------:R-:W5:Y:S04]  /*06f0*/  LDS.128 R12, [R42+0xe0] ;  /* 0x0000e0002a0c7984 */ /* 0x000f680000000c00 */
[----:B------:R-:W5:Y:S01]  /*0700*/  LDS.128 R8, [R42+0xf0] ;  /* 0x0000f0002a087984 */ /* 0x000f620000000c00 */
[----:B------:R-:W-:-:S04]  /*0710*/  FFMA R16, R62, R16, RZ ;  /* 0x000000103e107223 */ /* 0x000fc800000000ff */
[----:B------:R-:W-:Y:S01]  /*0720*/  FFMA R57, R60, R17, R16 ;  /* 0x000000113c397223 */ /* 0x000fe20000000010 */
[----:B------:R-:W-:-:S04]  /*0730*/  FFMA R17, R62, R22, RZ ;  /* 0x000000163e117223 */ /* 0x000fc800000000ff */
[----:B------:R-:W-:Y:S01]  /*0740*/  FFMA R23, R60, R23, R17 ;  /* 0x000000173c177223 */ /* 0x000fe20000000011 */
[C---:B0-----:R-:W-:Y:S01]  /*0750*/  FFMA R17, R62.reuse, R32, RZ ;  /* 0x000000203e117223 */ /* 0x041fe200000000ff */
[----:B-1----:R-:W-:-:S03]  /*0760*/  FFMA R4, R62, R4, RZ ;  /* 0x000000043e047223 */ /* 0x002fc600000000ff */
[----:B------:R-:W-:Y:S01]  /*0770*/  FFMA R33, R60, R33, R17 ;  /* 0x000000213c217223 */ /* 0x000fe20000000011 */
[C---:B------:R-:W-:Y:S01]  /*0780*/  FFMA R18, R62.reuse, R18, RZ ;  /* 0x000000123e127223 */ /* 0x040fe200000000ff */
[----:B------:R-:W-:Y:S01]  /*0790*/  FFMA R34, R62, R34, RZ ;  /* 0x000000223e227223 */ /* 0x000fe200000000ff */
[----:B------:R-:W-:Y:S01]  /*07a0*/  FFMA R22, R60, R5, R4 ;  /* 0x000000053c167223 */ /* 0x000fe20000000004 */
[C---:B------:R-:W-:Y:S01]  /*07b0*/  FFMA R6, R62.reuse, R6, RZ ;  /* 0x000000063e067223 */ /* 0x040fe200000000ff */
[C---:B--2---:R-:W-:Y:S01]  /*07c0*/  FFMA R24, R62.reuse, R24, RZ ;  /* 0x000000183e187223 */ /* 0x044fe200000000ff */
[C---:B------:R-:W-:Y:S01]  /*07d0*/  FFMA R26, R62.reuse, R26, RZ ;  /* 0x0000001a3e1a7223 */ /* 0x040fe200000000ff */
[C---:B---3--:R-:W-:Y:S01]  /*07e0*/  FFMA R28, R62.reuse, R28, RZ ;  /* 0x0000001c3e1c7223 */ /* 0x048fe200000000ff */
[C---:B------:R-:W-:Y:S01]  /*07f0*/  FFMA R30, R62.reuse, R30, RZ ;  /* 0x0000001e3e1e7223 */ /* 0x040fe200000000ff */
[C---:B----4-:R-:W-:Y:S01]  /*0800*/  FFMA R36, R62.reuse, R36, RZ ;  /* 0x000000243e247223 */ /* 0x050fe200000000ff */
[C---:B------:R-:W-:Y:S01]  /*0810*/  FFMA R17, R62.reuse, R38, RZ ;  /* 0x000000263e117223 */ /* 0x040fe200000000ff */
[C---:B-----5:R-:W-:Y:S01]  /*0820*/  FFMA R5, R62.reuse, R12, RZ ;  /* 0x0000000c3e057223 */ /* 0x060fe200000000ff */
[C---:B------:R-:W-:Y:S01]  /*0830*/  FFMA R14, R62.reuse, R14, RZ ;  /* 0x0000000e3e0e7223 */ /* 0x040fe200000000ff */
[C---:B------:R-:W-:Y:S01]  /*0840*/  FFMA R8, R62.reuse, R8, RZ ;  /* 0x000000083e087223 */ /* 0x040fe200000000ff */
[----:B------:R-:W-:Y:S01]  /*0850*/  FFMA R10, R62, R10, RZ ;  /* 0x0000000a3e0a7223 */ /* 0x000fe200000000ff */
[C---:B------:R-:W-:Y:S01]  /*0860*/  FFMA R25, R60.reuse, R25, R24 ;  /* 0x000000193c197223 */ /* 0x040fe20000000018 */
        /* <DEDUP_REMOVED lines=11> */
[----:B------:R-:W-:Y:S01]  /*0920*/  FFMA R60, R60, R11, R10 ;  /* 0x0000000b3c3c7223 */ /* 0x000fe2000000000a */
[----:B------:R-:W-:Y:S06]  /*0930*/  BAR.SYNC.DEFER_BLOCKING 0x0 ;  /* 0x0000000000007b1d */ /* 0x000fec0000010000 */
[----:B------:R-:W-:Y:S05]  /*0940*/  BRA.U !UP0, `(.L_x_806) ;  /* 0x0000000508d87547 */ /* 0x000fea000b800000 */
[----:B------:R-:W-:Y:S01]  /*0950*/  IADD3 R34, PT, PT, R61, 0x2, RZ ;  /* 0x000000023d227810 */ /* 0x000fe20007ffe0ff */
[----:B------:R-:W0:Y:S01]  /*0960*/  LDCU UR7, c[0x0][0x3a0] ;  /* 0x00007400ff0777ac */ /* 0x000e220008000800 */
[----:B------:R-:W-:Y:S02]  /*0970*/  IADD3 R32, PT, PT, R0, 0x2, RZ ;  /* 0x0000000200207810 */ /* 0x000fe40007ffe0ff */
[----:B------:R-:W-:Y:S01]  /*0980*/  MOV R36, R59 ;  /* 0x0000003b00247202 */ /* 0x000fe20000000f00 */
[----:B------:R-:W1:Y:S06]  /*0990*/  LDCU UR10, c[0x0][0x398] ;  /* 0x00007300ff0a77ac */ /* 0x000e6c0008000800 */
.L_x_807:
[----:B------:R-:W2:Y:S01]  /*09a0*/  S2R R2, SR_TID.X ;  /* 0x0000000000027919 */ /* 0x000ea20000002100 */
[----:B------:R-:W3:Y:S01]  /*09b0*/  LDC R61, c[0x0][0x39c] ;  /* 0x0000e700ff3d7b82 */ /* 0x000ee20000000800 */
[----:B0-----:R-:W-:Y:S01]  /*09c0*/  ISETP.GE.AND P0, PT, R32, UR7, PT ;  /* 0x0000000720007c0c */ /* 0x001fe2000bf06270 */
[----:B------:R-:W-:Y:S01]  /*09d0*/  HFMA2 R62, -RZ, RZ, 0, 0 ;  /* 0x00000000ff3e7431 */ /* 0x000fe200000001ff */
[----:B------:R-:W2:Y:S01]  /*09e0*/  S2R R3, SR_CTAID.X ;  /* 0x0000000000037919 */ /* 0x000ea20000002500 */
[----:B------:R-:W-:Y:S02]  /*09f0*/  MOV R64, RZ ;  /* 0x000000ff00407202 */ /* 0x000fe40000000f00 */
[----:B-1----:R-:W-:-:S13]  /*0a00*/  ISETP.GE.OR P1, PT, R43, UR10, P0 ;  /* 0x0000000a2b007c0c */ /* 0x002fda0008726670 */
[----:B------:R-:W0:Y:S01]  /*0a10*/  @!P1 LDC.64 R6, c[0x0][0x380] ;  /* 0x0000e000ff069b82 */ /* 0x000e220000000a00 */
[----:B--2---:R-:W-:-:S04]  /*0a20*/  LEA R0, R3, R2, 0x6 ;  /* 0x0000000203007211 */ /* 0x004fc800078e30ff */
[----:B---3--:R-:W-:Y:S01]  /*0a30*/  ISETP.GE.OR P0, PT, R0, R61, P0 ;  /* 0x0000003d0000720c */ /* 0x008fe20000706670 */
[----:B0-----:R-:W-:-:S05]  /*0a40*/  @!P1 IMAD.WIDE.U32 R6, R34, 0x4, R6 ;  /* 0x0000000422069825 */ /* 0x001fca00078e0006 */
[----:B------:R-:W2:Y:S07]  /*0a50*/  @!P1 LDG.E.CONSTANT R62, desc[UR8][R6.64] ;  /* 0x00000008063e9981 */ /* 0x000eae000c1e9900 */
[----:B------:R-:W0:Y:S02]  /*0a60*/  @!P0 LDC.64 R4, c[0x0][0x388] ;  /* 0x0000e200ff048b82 */ /* 0x000e240000000a00 */
[----:B0-----:R-:W-:-:S05]  /*0a70*/  @!P0 IMAD.WIDE R4, R36, 0x4, R4 ;  /* 0x0000000424048825 */ /* 0x001fca00078e0204 */
[----:B------:R-:W3:Y:S01]  /*0a80*/  @!P0 LDG.E.CONSTANT R64, desc[UR8][R4.64] ;  /* 0x0000000804408981 */ /* 0x000ee2000c1e9900 */
[----:B------:R-:W0:Y:S01]  /*0a90*/  S2UR UR6, SR_CgaCtaId ;  /* 0x00000000000679c3 */ /* 0x000e220000008800 */
[----:B------:R-:W1:Y:S01]  /*0aa0*/  S2R R0, SR_TID.Y ;  /* 0x0000000000007919 */ /* 0x000e620000002200 */
[----:B------:R-:W-:Y:S02]  /*0ab0*/  UMOV UR5, 0x400 ;  /* 0x0000040000057882 */ /* 0x000fe40000000000 */
[----:B0-----:R-:W-:-:S06]  /*0ac0*/  ULEA UR5, UR6, UR5, 0x18 ;  /* 0x0000000506057291 */ /* 0x001fcc000f8ec0ff */
[----:B------:R-:W-:-:S04]  /*0ad0*/  LEA R9, R2, UR5, 0x3 ;  /* 0x0000000502097c11 */ /* 0x000fc8000f8e18ff */
[----:B-1----:R-:W-:Y:S02]  /*0ae0*/  LEA R63, R0, R9, 0x2 ;  /* 0x00000009003f7211 */ /* 0x002fe400078e10ff */
[----:B------:R-:W-:Y:S01]  /*0af0*/  LEA R36, R61, R36, 0x1 ;  /* 0x000000243d247211 */ /* 0x000fe200078e08ff */
[----:B------:R-:W-:-:S04]  /*0b00*/  UIADD3 UR4, UPT, UPT, UR4, 0x1, URZ ;  /* 0x0000000104047890 */ /* 0x000fc8000fffe0ff */
[----:B------:R-:W-:Y:S01]  /*0b10*/  UISETP.NE.AND UP0, UPT, UR4, 0x1, UPT ;  /* 0x000000010400788c */ /* 0x000fe2000bf05270 */
[----:B------:R-:W-:Y:S01]  /*0b20*/  IADD3 R32, PT, PT, R32, 0x2, RZ ;  /* 0x0000000220207810 */ /* 0x000fe20007ffe0ff */
[----:B--2---:R-:W-:Y:S04]  /*0b30*/  STS [R63], R62 ;  /* 0x0000003e3f007388 */ /* 0x004fe80000000800 */
[----:B---3--:R-:W-:Y:S01]  /*0b40*/  STS [R41], R64 ;  /* 0x0000004029007388 */ /* 0x008fe20000000800 */
[----:B------:R-:W-:Y:S06]  /*0b50*/  BAR.SYNC.DEFER_BLOCKING 0x0 ;  /* 0x0000000000007b1d */ /* 0x000fec0000010000 */
[----:B------:R-:W-:Y:S04]  /*0b60*/  LDS R59, [R40] ;  /* 0x00000000283b7984 */ /* 0x000fe80000000800 */
[----:B------:R-:W0:Y:S04]  /*0b70*/  LDS.128 R16, [R42] ;  /* 0x000000002a107984 */ /* 0x000e280000000c00 */
[----:B------:R-:W1:Y:S04]  /*0b80*/  LDS R38, [R40+0x100] ;  /* 0x0001000028267984 */ /* 0x000e680000000800 */
[----:B------:R-:W2:Y:S04]  /*0b90*/  LDS.128 R8, [R42+0x10] ;  /* 0x000010002a087984 */ /* 0x000ea80000000c00 */
[----:B------:R-:W3:Y:S04]  /*0ba0*/  LDS.128 R12, [R42+0x20] ;  /* 0x000020002a0c7984 */ /* 0x000ee80000000c00 */
[----:B------:R-:W4:Y:S01]  /*0bb0*/  LDS.128 R4, [R42+0x30] ;  /* 0x000030002a047984 */ /* 0x000f220000000c00 */
[----:B0-----:R-:W-:-:S04]  /*0bc0*/  FFMA R61, R59, R16, R44 ;  /* 0x000000103b3d7223 */ /* 0x001fc8000000002c */
[----:B-1----:R-:W-:Y:S01]  /*0bd0*/  FFMA R44, R38, R17, R61 ;  /* 0x00000011262c7223 */ /* 0x002fe2000000003d */
[C---:B--2---:R-:W-:Y:S01]  /*0be0*/  FFMA R61, R59.reuse, R8, R46 ;  /* 0x000000083b3d7223 */ /* 0x044fe2000000002e */
[----:B------:R-:W-:-:S03]  /*0bf0*/  FFMA R10, R59, R10, R47 ;  /* 0x0000000a3b0a7223 */ /* 0x000fc6000000002f */
[C---:B------:R-:W-:Y:S01]  /*0c00*/  FFMA R46, R38.reuse, R9, R61 ;  /* 0x00000009262e7223 */ /* 0x040fe2000000003d */
[C---:B---3--:R-:W-:Y:S01]  /*0c10*/  FFMA R61, R59.reuse, R12, R48 ;  /* 0x0000000c3b3d7223 */ /* 0x048fe20000000030 */
[C---:B------:R-:W-:Y:S01]  /*0c20*/  FFMA R18, R59.reuse, R18, R45 ;  /* 0x000000123b127223 */ /* 0x040fe2000000002d */
[C---:B------:R-:W-:Y:S01]  /*0c30*/  FFMA R47, R38.reuse, R11, R10 ;  /* 0x0000000b262f7223 */ /* 0x040fe2000000000a */
[C---:B------:R-:W-:Y:S01]  /*0c40*/  FFMA R14, R59.reuse, R14, R49 ;  /* 0x0000000e3b0e7223 */ /* 0x040fe20000000031 */
[C---:B------:R-:W-:Y:S01]  /*0c50*/  FFMA R48, R38.reuse, R13, R61 ;  /* 0x0000000d26307223 */ /* 0x040fe2000000003d */
[C---:B----4-:R-:W-:Y:S01]  /*0c60*/  FFMA R6, R59.reuse, R6, R51 ;  /* 0x000000063b067223 */ /* 0x050fe20000000033 */
[----:B------:R-:W0:Y:S01]  /*0c70*/  LDS.128 R8, [R42+0x50] ;  /* 0x000050002a087984 */ /* 0x000e220000000c00 */
[C---:B------:R-:W-:Y:S01]  /*0c80*/  FFMA R61, R59.reuse, R4, R50 ;  /* 0x000000043b3d7223 */ /* 0x040fe20000000032 */
[C---:B------:R-:W-:Y:S01]  /*0c90*/  FFMA R45, R38.reuse, R19, R18 ;  /* 0x00000013262d7223 */ /* 0x040fe20000000012 */
[C---:B------:R-:W-:Y:S01]  /*0ca0*/  FFMA R49, R38.reuse, R15, R14 ;  /* 0x0000000f26317223 */ /* 0x040fe2000000000e */
[C---:B------:R-:W-:Y:S01]  /*0cb0*/  FFMA R51, R38.reuse, R7, R6 ;  /* 0x0000000726337223 */ /* 0x040fe20000000006 */
[----:B------:R-:W-:Y:S01]  /*0cc0*/  FFMA R50, R38, R5, R61 ;  /* 0x0000000526327223 */ /* 0x000fe2000000003d */
[----:B------:R-:W1:Y:S04]  /*0cd0*/  LDS.128 R16, [R42+0x40] ;  /* 0x000040002a107984 */ /* 0x000e680000000c00 */
[----:B------:R-:W2:Y:S04]  /*0ce0*/  LDS.128 R12, [R42+0x60] ;  /* 0x000060002a0c7984 */ /* 0x000ea80000000c00 */
[----:B------:R-:W3:Y:S01]  /*0cf0*/  LDS.128 R4, [R42+0x70] ;  /* 0x000070002a047984 */ /* 0x000ee20000000c00 */
[C---:B0-----:R-:W-:Y:S01]  /*0d00*/  FFMA R10, R59.reuse, R10, R55 ;  /* 0x0000000a3b0a7223 */ /* 0x041fe20000000037 */
[----:B------:R-:W-:-:S03]  /*0d10*/  FFMA R61, R59, R8, R54 ;  /* 0x000000083b3d7223 */ /* 0x000fc60000000036 */
[C---:B------:R-:W-:Y:S01]  /*0d20*/  FFMA R55, R38.reuse, R11, R10 ;  /* 0x0000000b26377223 */ /* 0x040fe2000000000a */
[C---:B------:R-:W-:Y:S01]  /*0d30*/  FFMA R54, R38.reuse, R9, R61 ;  /* 0x0000000926367223 */ /* 0x040fe2000000003d */
[C---:B-1----:R-:W-:Y:S01]  /*0d40*/  FFMA R16, R59.reuse, R16, R52 ;  /* 0x000000103b107223 */ /* 0x042fe20000000034 */
[C---:B------:R-:W-:Y:S01]  /*0d50*/  FFMA R18, R59.reuse, R18, R53 ;  /* 0x000000123b127223 */ /* 0x040fe20000000035 */
[----:B------:R-:W0:Y:S01]  /*0d60*/  LDS.128 R8, [R42+0x90] ;  /* 0x000090002a087984 */ /* 0x000e220000000c00 */
[C---:B--2---:R-:W-:Y:S01]  /*0d70*/  FFMA R14, R59.reuse, R14, R20 ;  /* 0x0000000e3b0e7223 */ /* 0x044fe20000000014 */
[C---:B------:R-:W-:Y:S01]  /*0d80*/  FFMA R61, R59.reuse, R12, R56 ;  /* 0x0000000c3b3d7223 */ /* 0x040fe20000000038 */
[C---:B---3--:R-:W-:Y:S01]  /*0d90*/  FFMA R4, R59.reuse, R4, R57 ;  /* 0x000000043b047223 */ /* 0x048fe20000000039 */
[C---:B------:R-:W-:Y:S01]  /*0da0*/  FFMA R6, R59.reuse, R6, R58 ;  /* 0x000000063b067223 */ /* 0x040fe2000000003a */
[C---:B------:R-:W-:Y:S01]  /*0db0*/  FFMA R52, R38.reuse, R17, R16 ;  /* 0x0000001126347223 */ /* 0x040fe20000000010 */
        /* <DEDUP_REMOVED lines=11> */
[C---:B------:R-:W-:Y:S02]  /*0e70*/  FFMA R25, R38.reuse, R9, R25 ;  /* 0x0000000926197223 */ /* 0x040fe40000000019 */
[----:B------:R-:W0:Y:S01]  /*0e80*/  LDS.128 R8, [R42+0xd0] ;  /* 0x0000d0002a087984 */ /* 0x000e220000000c00 */
[C---:B-1----:R-:W-:Y:S01]  /*0e90*/  FFMA R18, R59.reuse, R18, R23 ;  /* 0x000000123b127223 */ /* 0x042fe20000000017 */
[C---:B------:R-:W-:Y:S01]  /*0ea0*/  FFMA R21, R59.reuse, R16, R21 ;  /* 0x000000103b157223 */ /* 0x040fe20000000015 */
        /* <DEDUP_REMOVED lines=16> */
[----:B------:R-:W-:Y:S01]  /*0fb0*/  FFMA R24, R38, R11, R10 ;  /* 0x0000000b26187223 */ /* 0x000fe2000000000a */
[----:B------:R-:W-:Y:S01]  /*0fc0*/  IADD3 R34, PT, PT, R34, 0x2, RZ ;  /* 0x0000000222227810 */ /* 0x000fe20007ffe0ff */
[C---:B-1----:R-:W-:Y:S01]  /*0fd0*/  FFMA R37, R59.reuse, R16, R37 ;  /* 0x000000103b257223 */ /* 0x042fe20000000025 */
[C---:B------:R-:W-:Y:S01]  /*0fe0*/  FFMA R39, R59.reuse, R18, R39 ;  /* 0x000000123b277223 */ /* 0x040fe20000000027 */
[C---:B--2---:R-:W-:Y:S01]  /*0ff0*/  FFMA R4, R59.reuse, R4, R26 ;  /* 0x000000043b047223 */ /* 0x044fe2000000001a */
[C---:B------:R-:W-:Y:S01]  /*1000*/  FFMA R9, R59.reuse, R6, R28 ;  /* 0x000000063b097223 */ /* 0x040fe2000000001c */
[C---:B---3--:R-:W-:Y:S01]  /*1010*/  FFMA R12, R59.reuse, R12, R30 ;  /* 0x0000000c3b0c7223 */ /* 0x048fe2000000001e */
[----:B------:R-:W-:Y:S01]  /*1020*/  FFMA R14, R59, R14, R60 ;  /* 0x0000000e3b0e7223 */ /* 0x000fe2000000003c */
[C---:B------:R-:W-:Y:S01]  /*1030*/  FFMA R37, R38.reuse, R17, R37 ;  /* 0x0000001126257223 */ /* 0x040fe20000000025 */
[C---:B------:R-:W-:Y:S01]  /*1040*/  FFMA R39, R38.reuse, R19, R39 ;  /* 0x0000001326277223 */ /* 0x040fe20000000027 */
[C---:B------:R-:W-:Y:S01]  /*1050*/  FFMA R26, R38.reuse, R5, R4 ;  /* 0x00000005261a7223 */ /* 0x040fe20000000004 */
[C---:B------:R-:W-:Y:S01]  /*1060*/  FFMA R28, R38.reuse, R7, R9 ;  /* 0x00000007261c7223 */ /* 0x040fe20000000009 */
[C---:B------:R-:W-:Y:S01]  /*1070*/  FFMA R30, R38.reuse, R13, R12 ;  /* 0x0000000d261e7223 */ /* 0x040fe2000000000c */
[----:B------:R-:W-:Y:S01]  /*1080*/  FFMA R60, R38, R15, R14 ;  /* 0x0000000f263c7223 */ /* 0x000fe2000000000e */
[----:B------:R-:W-:Y:S06]  /*1090*/  BAR.SYNC.DEFER_BLOCKING 0x0 ;  /* 0x0000000000007b1d */ /* 0x000fec0000010000 */
[----:B------:R-:W-:Y:S05]  /*10a0*/  BRA.U UP0, `(.L_x_807) ;  /* 0xfffffff9003c7547 */ /* 0x000fea000b83ffff */
.L_x_806:
[----:B------:R-:W1:Y:S01]  /*10b0*/  S2R R9, SR_CTAID.Y ;  /* 0x0000000000097919 */ /* 0x000e620000002600 */
[----:B------:R-:W2:Y:S01]  /*10c0*/  LDCU.64 UR4, c[0x0][0x398] ;  /* 0x00007300ff0477ac */ /* 0x000ea20008000a00 */
[----:B------:R-:W-:-:S04]  /*10d0*/  LEA R8, R3, R2, 0x6 ;  /* 0x0000000203087211 */ /* 0x000fc800078e30ff */
[----:B--2---:R-:W-:Y:S02]  /*10e0*/  ISETP.GE.AND P1, PT, R8, UR5, PT ;  /* 0x0000000508007c0c */ /* 0x004fe4000bf26270 */
[----:B-1----:R-:W-:-:S04]  /*10f0*/  LEA R9, R9, R0, 0x1 ;  /* 0x0000000009097211 */ /* 0x002fc800078e08ff */
[----:B------:R-:W-:-:S04]  /*1100*/  SHF.L.U32 R9, R9, 0x5, RZ ;  /* 0x0000000509097819 */ /* 0x000fc800000006ff */
[----:B------:R-:W-:-:S13]  /*1110*/  ISETP.LT.AND P1, PT, R9, UR4, !P1 ;  /* 0x0000000409007c0c */ /* 0x000fda000cf21270 */
[----:B------:R-:W1:Y:S01]  /*1120*/  @P1 LDC.64 R4, c[0x0][0x390] ;  /* 0x0000e400ff041b82 */ /* 0x000e620000000a00 */
[C---:B------:R-:W-:Y:S01]  /*1130*/  @P1 IMAD R3, R9.reuse, UR5, R8 ;  /* 0x0000000509031c24 */ /* 0x040fe2000f8e0208 */
[----:B------:R-:W-:Y:S02]  /*1140*/  ISETP.GE.AND P0, PT, R8, UR5, PT ;  /* 0x0000000508007c0c */ /* 0x000fe4000bf06270 */
[----:B------:R-:W-:-:S04]  /*1150*/  IADD3 R11, PT, PT, R9, 0x1, RZ ;  /* 0x00000001090b7810 */ /* 0x000fc80007ffe0ff */
[----:B------:R-:W2:Y:S08]  /*1160*/  @P1 LDC R7, c[0x0][0x3a8] ;  /* 0x0000ea00ff071b82 */ /* 0x000eb00000000800 */
[----:B------:R-:W3:Y:S01]  /*1170*/  @P1 LDC R6, c[0x0][0x3a4] ;  /* 0x0000e900ff061b82 */ /* 0x000ee20000000800 */
[----:B-1----:R-:W-:-:S05]  /*1180*/  @P1 IMAD.WIDE R4, R3, 0x4, R4 ;  /* 0x0000000403041825 */ /* 0x002fca00078e0204 */
[----:B0-----:R-:W2:Y:S01]  /*1190*/  @P1 LDG.E R0, desc[UR8][R4.64] ;  /* 0x0000000804001981 */ /* 0x001ea2000c1e1900 */
[----:B------:R-:W-:-:S13]  /*11a0*/  ISETP.GE.OR P2, PT, R11, UR4, P0 ;  /* 0x000000040b007c0c */ /* 0x000fda0008746670 */
[----:B------:R-:W0:Y:S01]  /*11b0*/  @!P2 LDC.64 R2, c[0x0][0x390] ;  /* 0x0000e400ff02ab82 */ /* 0x000e220000000a00 */
[----:B------:R-:W-:-:S07]  /*11c0*/  @!P2 IMAD R11, R11, UR5, R8 ;  /* 0x000000050b0bac24 */ /* 0x000fce000f8e0208 */
[----:B------:R-:W1:Y:S01]  /*11d0*/  @!P2 LDC R13, c[0x0][0x3a8] ;  /* 0x0000ea00ff0dab82 */ /* 0x000e620000000800 */
[----:B0-----:R-:W-:-:S04]  /*11e0*/  @!P2 IMAD.WIDE R2, R11, 0x4, R2 ;  /* 0x000000040b02a825 */ /* 0x001fc800078e0202 */
[----:B--2---:R-:W-:-:S04]  /*11f0*/  @P1 FMUL R7, R0, R7 ;  /* 0x0000000700071220 */ /* 0x004fc80000400000 */
[----:B---3--:R-:W-:Y:S01]  /*1200*/  @P1 FFMA R7, R44, R6, R7 ;  /* 0x000000062c071223 */ /* 0x008fe20000000007 */
[----:B------:R-:W-:Y:S01]  /*1210*/  IADD3 R11, PT, PT, R9, 0x2, RZ ;  /* 0x00000002090b7810 */ /* 0x000fe20007ffe0ff */
[----:B------:R-:W0:Y:S03]  /*1220*/  @!P2 LDC R6, c[0x0][0x3a4] ;  /* 0x0000e900ff06ab82 */ /* 0x000e260000000800 */
[----:B------:R2:W-:Y:S04]  /*1230*/  @P1 STG.E desc[UR8][R4.64], R7 ;  /* 0x0000000704001986 */ /* 0x0005e8000c101908 */
[----:B------:R-:W1:Y:S01]  /*1240*/  @!P2 LDG.E R0, desc[UR8][R2.64] ;  /* 0x000000080200a981 */ /* 0x000e62000c1e1900 */
[----:B------:R-:W-:-:S13]  /*1250*/  ISETP.GE.OR P1, PT, R11, UR4, P0 ;  /* 0x000000040b007c0c */ /* 0x000fda0008726670 */
[----:B--2---:R-:W2:Y:S01]  /*1260*/  @!P1 LDC.64 R4, c[0x0][0x390] ;  /* 0x0000e400ff049b82 */ /* 0x004ea20000000a00 */
[----:B------:R-:W-:-:S07]  /*1270*/  @!P1 IMAD R11, R11, UR5, R8 ;  /* 0x000000050b0b9c24 */ /* 0x000fce000f8e0208 */
[----:B------:R-:W3:Y:S01]  /*1280*/  @!P1 LDC R7, c[0x0][0x3a8] ;  /* 0x0000ea00ff079b82 */ /* 0x000ee20000000800 */
[----:B--2---:R-:W-:-:S04]  /*1290*/  @!P1 IMAD.WIDE R4, R11, 0x4, R4 ;  /* 0x000000040b049825 */ /* 0x004fc800078e0204 */
[----:B-1----:R-:W-:-:S04]  /*12a0*/  @!P2 FMUL R0, R0, R13 ;  /* 0x0000000d0000a220 */ /* 0x002fc80000400000 */
[----:B0-----:R-:W-:Y:S01]  /*12b0*/  @!P2 FFMA R45, R45, R6, R0 ;  /* 0x000000062d2da223 */ /* 0x001fe20000000000 */
[----:B------:R-:W-:Y:S01]  /*12c0*/  IADD3 R11, PT, PT, R9, 0x3, RZ ;  /* 0x00000003090b7810 */ /* 0x000fe20007ffe0ff */
[----:B------:R-:W0:Y:S03]  /*12d0*/  @!P1 LDC R6, c[0x0][0x3a4] ;  /* 0x0000e900ff069b82 */ /* 0x000e260000000800 */
[----:B------:R1:W-:Y:S04]  /*12e0*/  @!P2 STG.E desc[UR8][R2.64], R45 ;  /* 0x0000002d0200a986 */ /* 0x0003e8000c101908 */
[----:B------:R-:W3:Y:S01]  /*12f0*/  @!P1 LDG.E R0, desc[UR8][R4.64] ;  /* 0x0000000804009981 */ /* 0x000ee2000c1e1900 */
[----:B------:R-:W-:-:S13]  /*1300*/  ISETP.GE.OR P2, PT, R11, UR4, P0 ;  /* 0x000000040b007c0c */ /* 0x000fda0008746670 */
[----:B-1----:R-:W1:Y:S01]  /*1310*/  @!P2 LDC.64 R2, c[0x0][0x390] ;  /* 0x0000e400ff02ab82 */ /* 0x002e620000000a00 */
[----:B------:R-:W-:-:S07]  /*1320*/  @!P2 IMAD R13, R11, UR5, R8 ;  /* 0x000000050b0dac24 */ /* 0x000fce000f8e0208 */
[----:B------:R-:W2:Y:S08]  /*1330*/  @!P2 LDC R15, c[0x0][0x3a8] ;  /* 0x0000ea00ff0fab82 */ /* 0x000eb00000000800 */
[----:B------:R-:W4:Y:S01]  /*1340*/  @!P2 LDC R10, c[0x0][0x3a4] ;  /* 0x0000e900ff0aab82 */ /* 0x000f220000000800 */
[----:B-1----:R-:W-:-:S04]  /*1350*/  @!P2 IMAD.WIDE R2, R13, 0x4, R2 ;  /* 0x000000040d02a825 */ /* 0x002fc800078e0202 */
[----:B---3--:R-:W-:-:S04]  /*1360*/  @!P1 FMUL R7, R0, R7 ;  /* 0x0000000700079220 */ /* 0x008fc80000400000 */
[----:B0-----:R-:W-:-:S05]  /*1370*/  @!P1 FFMA R11, R46, R6, R7 ;  /* 0x000000062e0b9223 */ /* 0x001fca0000000007 */
[----:B------:R0:W-:Y:S04]  /*1380*/  @!P1 STG.E desc[UR8][R4.64], R11 ;  /* 0x0000000b04009986 */ /* 0x0001e8000c101908 */
[----:B------:R-:W2:Y:S01]  /*1390*/  @!P2 LDG.E R0, desc[UR8][R2.64] ;  /* 0x000000080200a981 */ /* 0x000ea2000c1e1900 */
[----:B------:R-:W-:-:S04]  /*13a0*/  IADD3 R13, PT, PT, R9, 0x4, RZ ;  /* 0x00000004090d7810 */ /* 0x000fc80007ffe0ff */
[----:B------:R-:W-:-:S13]  /*13b0*/  ISETP.GE.OR P1, PT, R13, UR4, P0 ;  /* 0x000000040d007c0c */ /* 0x000fda0008726670 */
[----:B------:R-:W1:Y:S01]  /*13c0*/  @!P1 LDC.64 R6, c[0x0][0x390] ;  /* 0x0000e400ff069b82 */ /* 0x000e620000000a00 */
[----:B------:R-:W-:-:S07]  /*13d0*/  @!P1 IMAD R13, R13, UR5, R8 ;  /* 0x000000050d0d9c24 */ /* 0x000fce000f8e0208 */
[----:B0-----:R-:W0:Y:S01]  /*13e0*/  @!P1 LDC R11, c[0x0][0x3a8] ;  /* 0x0000ea00ff0b9b82 */ /* 0x001e220000000800 */
[----:B-1----:R-:W-:-:S04]  /*13f0*/  @!P1 IMAD.WIDE R6, R13, 0x4, R6 ;  /* 0x000000040d069825 */ /* 0x002fc800078e0206 */
[----:B--2---:R-:W-:-:S04]  /*1400*/  @!P2 FMUL R0, R0, R15 ;  /* 0x0000000f0000a220 */ /* 0x004fc80000400000 */
[----:B----4-:R-:W-:Y:S01]  /*1410*/  @!P2 FFMA R47, R47, R10, R0 ;  /* 0x0000000a2f2fa223 */ /* 0x010fe20000000000 */
[----:B------:R-:W-:Y:S01]  /*1420*/  IADD3 R13, PT, PT, R9, 0x5, RZ ;  /* 0x00000005090d7810 */ /* 0x000fe20007ffe0ff */
[----:B------:R-:W1:Y:S03]  /*1430*/  @!P1 LDC R10, c[0x0][0x3a4] ;  /* 0x0000e900ff0a9b82 */ /* 0x000e660000000800 */
[----:B------:R2:W-:Y:S04]  /*1440*/  @!P2 STG.E desc[UR8][R2.64], R47 ;  /* 0x0000002f0200a986 */ /* 0x0005e8000c101908 */
[----:B------:R-:W0:Y:S01]  /*1450*/  @!P1 LDG.E R0, desc[UR8][R6.64] ;  /* 0x0000000806009981 */ /* 0x000e22000c1e1900 */
[----:B------:R-:W-:-:S13]  /*1460*/  ISETP.GE.OR P2, PT, R13, UR4, P0 ;  /* 0x000000040d007c0c */ /* 0x000fda0008746670 */
[----:B------:R-:W3:Y:S01]  /*1470*/  @!P2 LDC.64 R4, c[0x0][0x390] ;  /* 0x0000e400ff04ab82 */ /* 0x000ee20000000a00 */
[----:B------:R-:W-:-:S07]  /*1480*/  @!P2 IMAD R13, R13, UR5, R8 ;  /* 0x000000050d0dac24 */ /* 0x000fce000f8e0208 */
[----:B------:R-:W4:Y:S01]  /*1490*/  @!P2 LDC R15, c[0x0][0x3a8] ;  /* 0x0000ea00ff0fab82 */ /* 0x000f220000000800 */
[----:B---3--:R-:W-:-:S04]  /*14a0*/  @!P2 IMAD.WIDE R4, R13, 0x4, R4 ;  /* 0x000000040d04a825 */ /* 0x008fc800078e0204 */
[----:B0-----:R-:W-:-:S04]  /*14b0*/  @!P1 FMUL R11, R0, R11 ;  /* 0x0000000b000b9220 */ /* 0x001fc80000400000 */
[----:B-1----:R-:W-:Y:S01]  /*14c0*/  @!P1 FFMA R11, R48, R10, R11 ;  /* 0x0000000a300b9223 */ /* 0x002fe2000000000b */
[----:B------:R-:W-:Y:S01]  /*14d0*/  IADD3 R13, PT, PT, R9, 0x6, RZ ;  /* 0x00000006090d7810 */ /* 0x000fe20007ffe0ff */
[----:B------:R-:W0:Y:S03]  /*14e0*/  @!P2 LDC R10, c[0x0][0x3a4] ;  /* 0x0000e900ff0aab82 */ /* 0x000e260000000800 */
[----:B------:R1:W-:Y:S04]  /*14f0*/  @!P1 STG.E desc[UR8][R6.64], R11 ;  /* 0x0000000b06009986 */ /* 0x0003e8000c101908 */
[----:B------:R-:W4:Y:S01]  /*1500*/  @!P2 LDG.E R0, desc[UR8][R4.64] ;  /* 0x000000080400a981 */ /* 0x000f22000c1e1900 */
[----:B------:R-:W-:-:S13]  /*1510*/  ISETP.GE.OR P1, PT, R13, UR4, P0 ;  /* 0x000000040d007c0c */ /* 0x000fda0008726670 */
[----:B--2---:R-:W2:Y:S01]  /*1520*/  @!P1 LDC.64 R2, c[0x0][0x390] ;  /* 0x0000e400ff029b82 */ /* 0x004ea20000000a00 */
[----:B------:R-:W-:-:S07]  /*1530*/  @!P1 IMAD R13, R13, UR5, R8 ;  /* 0x000000050d0d9c24 */ /* 0x000fce000f8e0208 */
[----:B-1----:R-:W1:Y:S01]  /*1540*/  @!P1 LDC R11, c[0x0][0x3a8] ;  /* 0x0000ea00ff0b9b82 */ /* 0x002e620000000800 */
[----:B--2---:R-:W-:-:S04]  /*1550*/  @!P1 IMAD.WIDE R2, R13, 0x4, R2 ;  /* 0x000000040d029825 */ /* 0x004fc800078e0202 */
[----:B----4-:R-:W-:-:S04]  /*1560*/  @!P2 FMUL R0, R0, R15 ;  /* 0x0000000f0000a220 */ /* 0x010fc80000400000 */
[----:B0-----:R-:W-:Y:S01]  /*1570*/  @!P2 FFMA R49, R49, R10, R0 ;  /* 0x0000000a3131a223 */ /* 0x001fe20000000000 */
[----:B------:R-:W-:Y:S01]  /*1580*/  IADD3 R13, PT, PT, R9, 0x7, RZ ;  /* 0x00000007090d7810 */ /* 0x000fe20007ffe0ff */
[----:B------:R-:W0:Y:S03]  /*1590*/  @!P1 LDC R10, c[0x0][0x3a4] ;  /* 0x0000e900ff0a9b82 */ /* 0x000e260000000800 */
[----:B------:R2:W-:Y:S04]  /*15a0*/  @!P2 STG.E desc[UR8][R4.64], R49 ;  /* 0x000000310400a986 */ /* 0x0005e8000c101908 */
[----:B------:R-:W1:Y:S01]  /*15b0*/  @!P1 LDG.E R0, desc[UR8][R2.64] ;  /* 0x0000000802009981 */ /* 0x000e62000c1e1900 */
[----:B------:R-:W-:-:S13]  /*15c0*/  ISETP.GE.OR P2, PT, R13, UR4, P0 ;  /* 0x000000040d007c0c */ /* 0x000fda0008746670 */
[----:B------:R-:W3:Y:S01]  /*15d0*/  @!P2 LDC.64 R6, c[0x0][0x390] ;  /* 0x0000e400ff06ab82 */ /* 0x000ee20000000a00 */
[----:B------:R-:W-:-:S07]  /*15e0*/  @!P2 IMAD R13, R13, UR5, R8 ;  /* 0x000000050d0dac24 */ /* 0x000fce000f8e0208 */
[----:B------:R-:W4:Y:S01]  /*15f0*/  @!P2 LDC R15, c[0x0][0x3a8] ;  /* 0x0000ea00ff0fab82 */ /* 0x000f220000000800 */
[----:B---3--:R-:W-:-:S04]  /*1600*/  @!P2 IMAD.WIDE R6, R13, 0x4, R6 ;  /* 0x000000040d06a825 */ /* 0x008fc800078e0206 */
[----:B-1----:R-:W-:-:S04]  /*1610*/  @!P1 FMUL R11, R0, R11 ;  /* 0x0000000b000b9220 */ /* 0x002fc80000400000 */
[----:B0-----:R-:W-:Y:S01]  /*1620*/  @!P1 FFMA R11, R50, R10, R11 ;  /* 0x0000000a320b9223 */ /* 0x001fe2000000000b */
        /* <DEDUP_REMOVED lines=61> */
[----:B------:R-:W-:-:S04]  /*1a00*/  @!P2 IMAD R13, R13, UR5, R8 ;  /* 0x000000050d0dac24 */ /* 0x000fc8000f8e0208 */
[----:B---3--:R-:W-:Y:S01]  /*1a10*/  @!P2 IMAD.WIDE R6, R13, 0x4, R6 ;  /* 0x000000040d06a825 */ /* 0x008fe200078e0206 */
[----:B------:R-:W-:Y:S02]  /*1a20*/  IADD3 R15, PT, PT, R9, 0xe, RZ ;  /* 0x0000000e090f7810 */ /* 0x000fe40007ffe0ff */
[----:B------:R-:W3:Y:S01]  /*1a30*/  @!P2 LDC R13, c[0x0][0x3a8] ;  /* 0x0000ea00ff0dab82 */ /* 0x000ee20000000800 */
[----:B-1----:R-:W-:-:S04]  /*1a40*/  @!P1 FMUL R11, R0, R11 ;  /* 0x0000000b000b9220 */ /* 0x002fc80000400000 */
[----:B0-----:R-:W-:-:S03]  /*1a50*/  @!P1 FFMA R11, R56, R10, R11 ;  /* 0x0000000a380b9223 */ /* 0x001fc6000000000b */
[----:B------:R-:W0:Y:S02]  /*1a60*/  @!P2 LDC R10, c[0x0][0x3a4] ;  /* 0x0000e900ff0aab82 */ /* 0x000e240000000800 */
[----:B------:R1:W-:Y:S04]  /*1a70*/  @!P1 STG.E desc[UR8][R2.64], R11 ;  /* 0x0000000b02009986 */ /* 0x0003e8000c101908 */
[----:B------:R-:W3:Y:S01]  /*1a80*/  @!P2 LDG.E R0, desc[UR8][R6.64] ;  /* 0x000000080600a981 */ /* 0x000ee2000c1e1900 */
[----:B------:R-:W-:-:S13]  /*1a90*/  ISETP.GE.OR P1, PT, R15, UR4, P0 ;  /* 0x000000040f007c0c */ /* 0x000fda0008726670 */
[----:B--2---:R-:W2:Y:S01]  /*1aa0*/  @!P1 LDC.64 R4, c[0x0][0x390] ;  /* 0x0000e400ff049b82 */ /* 0x004ea20000000a00 */
[----:B------:R-:W-:-:S04]  /*1ab0*/  @!P1 IMAD R15, R15, UR5, R8 ;  /* 0x000000050f0f9c24 */ /* 0x000fc8000f8e0208 */
[----:B--2---:R-:W-:Y:S01]  /*1ac0*/  @!P1 IMAD.WIDE R4, R15, 0x4, R4 ;  /* 0x000000040f049825 */ /* 0x004fe200078e0204 */
[----:B-1----:R-:W-:Y:S02]  /*1ad0*/  IADD3 R11, PT, PT, R9, 0xf, RZ ;  /* 0x0000000f090b7810 */ /* 0x002fe40007ffe0ff */
[----:B------:R-:W1:Y:S01]  /*1ae0*/  @!P1 LDC R15, c[0x0][0x3a8] ;  /* 0x0000ea00ff0f9b82 */ /* 0x000e620000000800 */
[----:B---3--:R-:W-:-:S04]  /*1af0*/  @!P2 FMUL R13, R0, R13 ;  /* 0x0000000d000da220 */ /* 0x008fc80000400000 */
[----:B0-----:R-:W-:-:S03]  /*1b00*/  @!P2 FFMA R13, R20, R10, R13 ;  /* 0x0000000a140da223 */ /* 0x001fc6000000000d */
[----:B------:R-:W0:Y:S02]  /*1b10*/  @!P1 LDC R10, c[0x0][0x3a4] ;  /* 0x0000e900ff0a9b82 */ /* 0x000e240000000800 */
[----:B------:R2:W-:Y:S04]  /*1b20*/  @!P2 STG.E desc[UR8][R6.64], R13 ;  /* 0x0000000d0600a986 */ /* 0x0005e8000c101908 */
[----:B------:R-:W1:Y:S01]  /*1b30*/  @!P1 LDG.E R0, desc[UR8][R4.64] ;  /* 0x0000000804009981 */ /* 0x000e62000c1e1900 */
[----:B------:R-:W-:-:S13]  /*1b40*/  ISETP.GE.OR P2, PT, R11, UR4, P0 ;  /* 0x000000040b007c0c */ /* 0x000fda0008746670 */
[----:B------:R-:W3:Y:S01]  /*1b50*/  @!P2 LDC.64 R2, c[0x0][0x390] ;  /* 0x0000e400ff02ab82 */ /* 0x000ee20000000a00 */
[----:B------:R-:W-:-:S04]  /*1b60*/  @!P2 IMAD R11, R11, UR5, R8 ;  /* 0x000000050b0bac24 */ /* 0x000fc8000f8e0208 */
[----:B---3--:R-:W-:Y:S01]  /*1b70*/  @!P2 IMAD.WIDE R2, R11, 0x4, R2 ;  /* 0x000000040b02a825 */ /* 0x008fe200078e0202 */
[----:B--2---:R-:W-:Y:S02]  /*1b80*/  IADD3 R13, PT, PT, R9, 0x10, RZ ;  /* 0x00000010090d7810 */ /* 0x004fe40007ffe0ff */
[----:B------:R-:W2:Y:S01]  /*1b90*/  @!P2 LDC R11, c[0x0][0x3a8] ;  /* 0x0000ea00ff0bab82 */ /* 0x000ea20000000800 */
[----:B-1----:R-:W-:-:S04]  /*1ba0*/  @!P1 FMUL R0, R0, R15 ;  /* 0x0000000f00009220 */ /* 0x002fc80000400000 */
[----:B0-----:R-:W-:-:S03]  /*1bb0*/  @!P1 FFMA R57, R57, R10, R0 ;  /* 0x0000000a39399223 */ /* 0x001fc60000000000 */
[----:B------:R-:W0:Y:S02]  /*1bc0*/  @!P2 LDC R10, c[0x0][0x3a4] ;  /* 0x0000e900ff0aab82 */ /* 0x000e240000000800 */
[----:B------:R1:W-:Y:S04]  /*1bd0*/  @!P1 STG.E desc[UR8][R4.64], R57 ;  /* 0x0000003904009986 */ /* 0x0003e8000c101908 */
[----:B------:R-:W2:Y:S01]  /*1be0*/  @!P2 LDG.E R0, desc[UR8][R2.64] ;  /* 0x000000080200a981 */ /* 0x000ea2000c1e1900 */
[----:B------:R-:W-:-:S13]  /*1bf0*/  ISETP.GE.OR P1, PT, R13, UR4, P0 ;  /* 0x000000040d007c0c */ /* 0x000fda0008726670 */
[----:B------:R-:W3:Y:S01]  /*1c00*/  @!P1 LDC.64 R6, c[0x0][0x390] ;  /* 0x0000e400ff069b82 */ /* 0x000ee20000000a00 */
[----:B------:R-:W-:-:S07]  /*1c10*/  @!P1 IMAD R13, R13, UR5, R8 ;  /* 0x000000050d0d9c24 */ /* 0x000fce000f8e0208 */
[----:B------:R-:W4:Y:S01]  /*1c20*/  @!P1 LDC R15, c[0x0][0x3a8] ;  /* 0x0000ea00ff0f9b82 */ /* 0x000f220000000800 */
[----:B---3--:R-:W-:-:S04]  /*1c30*/  @!P1 IMAD.WIDE R6, R13, 0x4, R6 ;  /* 0x000000040d069825 */ /* 0x008fc800078e0206 */
[----:B--2---:R-:W-:-:S04]  /*1c40*/  @!P2 FMUL R11, R0, R11 ;  /* 0x0000000b000ba220 */ /* 0x004fc80000400000 */
[----:B0-----:R-:W-:Y:S01]  /*1c50*/  @!P2 FFMA R11, R58, R10, R11 ;  /* 0x0000000a3a0ba223 */ /* 0x001fe2000000000b */
[----:B------:R-:W-:Y:S01]  /*1c60*/  IADD3 R13, PT, PT, R9, 0x11, RZ ;  /* 0x00000011090d7810 */ /* 0x000fe20007ffe0ff */
[----:B------:R-:W0:Y:S03]  /*1c70*/  @!P1 LDC R10, c[0x0][0x3a4] ;  /* 0x0000e900ff0a9b82 */ /* 0x000e260000000800 */
[----:B------:R2:W-:Y:S04]  /*1c80*/  @!P2 STG.E desc[UR8][R2.64], R11 ;  /* 0x0000000b0200a986 */ /* 0x0005e8000c101908 */
[----:B------:R-:W4:Y:S01]  /*1c90*/  @!P1 LDG.E R0, desc[UR8][R6.64] ;  /* 0x0000000806009981 */ /* 0x000f22000c1e1900 */
[----:B------:R-:W-:-:S13]  /*1ca0*/  ISETP.GE.OR P2, PT, R13, UR4, P0 ;  /* 0x000000040d007c0c */ /* 0x000fda0008746670 */
[----:B-1----:R-:W1:Y:S01]  /*1cb0*/  @!P2 LDC.64 R4, c[0x0][0x390] ;  /* 0x0000e400ff04ab82 */ /* 0x002e620000000a00 */
[----:B------:R-:W-:-:S04]  /*1cc0*/  @!P2 IMAD R13, R13, UR5, R8 ;  /* 0x000000050d0dac24 */ /* 0x000fc8000f8e0208 */
[----:B-1----:R-:W-:Y:S01]  /*1cd0*/  @!P2 IMAD.WIDE R4, R13, 0x4, R4 ;  /* 0x000000040d04a825 */ /* 0x002fe200078e0204 */
[----:B--2---:R-:W-:Y:S02]  /*1ce0*/  IADD3 R11, PT, PT, R9, 0x12, RZ ;  /* 0x00000012090b7810 */ /* 0x004fe40007ffe0ff */
[----:B------:R-:W1:Y:S01]  /*1cf0*/  @!P2 LDC R13, c[0x0][0x3a8] ;  /* 0x0000ea00ff0dab82 */ /* 0x000e620000000800 */
[----:B----4-:R-:W-:-:S04]  /*1d00*/  @!P1 FMUL R0, R0, R15 ;  /* 0x0000000f00009220 */ /* 0x010fc80000400000 */
[----:B0-----:R-:W-:-:S03]  /*1d10*/  @!P1 FFMA R21, R21, R10, R0 ;  /* 0x0000000a15159223 */ /* 0x001fc60000000000 */
[----:B------:R-:W0:Y:S02]  /*1d20*/  @!P2 LDC R10, c[0x0][0x3a4] ;  /* 0x0000e900ff0aab82 */ /* 0x000e240000000800 */
[----:B------:R2:W-:Y:S04]  /*1d30*/  @!P1 STG.E desc[UR8][R6.64], R21 ;  /* 0x0000001506009986 */ /* 0x0005e8000c101908 */
[----:B------:R-:W1:Y:S01]  /*1d40*/  @!P2 LDG.E R0, desc[UR8][R4.64] ;  /* 0x000000080400a981 */ /* 0x000e62000c1e1900 */
[----:B------:R-:W-:-:S13]  /*1d50*/  ISETP.GE.OR P1, PT, R11, UR4, P0 ;  /* 0x000000040b007c0c */ /* 0x000fda0008726670 */
[----:B------:R-:W3:Y:S01]  /*1d60*/  @!P1 LDC.64 R2, c[0x0][0x390] ;  /* 0x0000e400ff029b82 */ /* 0x000ee20000000a00 */
[----:B------:R-:W-:-:S04]  /*1d70*/  @!P1 IMAD R11, R11, UR5, R8 ;  /* 0x000000050b0b9c24 */ /* 0x000fc8000f8e0208 */
[----:B---3--:R-:W-:-:S04]  /*1d80*/  @!P1 IMAD.WIDE R2, R11, 0x4, R2 ;  /* 0x000000040b029825 */ /* 0x008fc800078e0202 */
[----:B-1----:R-:W-:Y:S01]  /*1d90*/  @!P2 FMUL R0, R0, R13 ;  /* 0x0000000d0000a220 */ /* 0x002fe20000400000 */
[----:B------:R-:W-:Y:S01]  /*1da0*/  IADD3 R11, PT, PT, R9, 0x13, RZ ;  /* 0x00000013090b7810 */ /* 0x000fe20007ffe0ff */
[----:B------:R-:W1:Y:S02]  /*1db0*/  @!P1 LDC R13, c[0x0][0x3a8] ;  /* 0x0000ea00ff0d9b82 */ /* 0x000e640000000800 */
[----:B0-----:R-:W-:-:S05]  /*1dc0*/  @!P2 FFMA R23, R23, R10, R0 ;  /* 0x0000000a1717a223 */ /* 0x001fca0000000000 */
[----:B------:R0:W-:Y:S01]  /*1dd0*/  @!P2 STG.E desc[UR8][R4.64], R23 ;  /* 0x000000170400a986 */ /* 0x0001e2000c101908 */
[----:B------:R-:W3:Y:S03]  /*1de0*/  @!P1 LDC R10, c[0x0][0x3a4] ;  /* 0x0000e900ff0a9b82 */ /* 0x000ee60000000800 */
[----:B------:R-:W1:Y:S01]  /*1df0*/  @!P1 LDG.E R0, desc[UR8][R2.64] ;  /* 0x0000000802009981 */ /* 0x000e62000c1e1900 */
[----:B------:R-:W-:-:S13]  /*1e00*/  ISETP.GE.OR P2, PT, R11, UR4, P0 ;  /* 0x000000040b007c0c */ /* 0x000fda0008746670 */
[----:B--2---:R-:W2:Y:S01]  /*1e10*/  @!P2 LDC.64 R6, c[0x0][0x390] ;  /* 0x0000e400ff06ab82 */ /* 0x004ea20000000a00 */
[----:B------:R-:W-:-:S04]  /*1e20*/  @!P2 IMAD R11, R11, UR5, R8 ;  /* 0x000000050b0bac24 */ /* 0x000fc8000f8e0208 */
[----:B--2---:R-:W-:-:S04]  /*1e30*/  @!P2 IMAD.WIDE R6, R11, 0x4, R6 ;  /* 0x000000040b06a825 */ /* 0x004fc800078e0206 */
[----:B-1----:R-:W-:Y:S01]  /*1e40*/  @!P1 FMUL R0, R0, R13 ;  /* 0x0000000d00009220 */ /* 0x002fe20000400000 */
[----:B------:R-:W-:Y:S01]  /*1e50*/  IADD3 R11, PT, PT, R9, 0x14, RZ ;  /* 0x00000014090b7810 */ /* 0x000fe20007ffe0ff */
[----:B------:R-:W1:Y:S02]  /*1e60*/  @!P2 LDC R13, c[0x0][0x3a8] ;  /* 0x0000ea00ff0dab82 */ /* 0x000e640000000800 */
[----:B---3--:R-:W-:-:S05]  /*1e70*/  @!P1 FFMA R25, R25, R10, R0 ;  /* 0x0000000a19199223 */ /* 0x008fca0000000000 */
[----:B------:R2:W-:Y:S01]  /*1e80*/  @!P1 STG.E desc[UR8][R2.64], R25 ;  /* 0x0000001902009986 */ /* 0x0005e2000c101908 */
[----:B------:R-:W3:Y:S03]  /*1e90*/  @!P2 LDC R10, c[0x0][0x3a4] ;  /* 0x0000e900ff0aab82 */ /* 0x000ee60000000800 */
[----:B------:R-:W1:Y:S01]  /*1ea0*/  @!P2 LDG.E R0, desc[UR8][R6.64] ;  /* 0x000000080600a981 */ /* 0x000e62000c1e1900 */
[----:B------:R-:W-:-:S13]  /*1eb0*/  ISETP.GE.OR P1, PT, R11, UR4, P0 ;  /* 0x000000040b007c0c */ /* 0x000fda0008726670 */
[----:B0-----:R-:W0:Y:S01]  /*1ec0*/  @!P1 LDC.64 R4, c[0x0][0x390] ;  /* 0x0000e400ff049b82 */ /* 0x001e220000000a00 */
[----:B------:R-:W-:-:S04]  /*1ed0*/  @!P1 IMAD R11, R11, UR5, R8 ;  /* 0x000000050b0b9c24 */ /* 0x000fc8000f8e0208 */
[----:B0-----:R-:W-:-:S04]  /*1ee0*/  @!P1 IMAD.WIDE R4, R11, 0x4, R4 ;  /* 0x000000040b049825 */ /* 0x001fc800078e0204 */
[----:B-1----:R-:W-:Y:S01]  /*1ef0*/  @!P2 FMUL R0, R0, R13 ;  /* 0x0000000d0000a220 */ /* 0x002fe20000400000 */
[----:B------:R-:W-:Y:S01]  /*1f00*/  IADD3 R11, PT, PT, R9, 0x15, RZ ;  /* 0x00000015090b7810 */ /* 0x000fe20007ffe0ff */
[----:B------:R-:W0:Y:S02]  /*1f10*/  @!P1 LDC R13, c[0x0][0x3a8] ;  /* 0x0000ea00ff0d9b82 */ /* 0x000e240000000800 */
[----:B---3--:R-:W-:-:S05]  /*1f20*/  @!P2 FFMA R27, R27, R10, R0 ;  /* 0x0000000a1b1ba223 */ /* 0x008fca0000000000 */
[----:B------:R1:W-:Y:S01]  /*1f30*/  @!P2 STG.E desc[UR8][R6.64], R27 ;  /* 0x0000001b0600a986 */ /* 0x0003e2000c101908 */
[----:B------:R-:W3:Y:S03]  /*1f40*/  @!P1 LDC R10, c[0x0][0x3a4] ;  /* 0x0000e900ff0a9b82 */ /* 0x000ee60000000800 */
[----:B------:R-:W0:Y:S01]  /*1f50*/  @!P1 LDG.E R0, desc[UR8][R4.64] ;  /* 0x0000000804009981 */ /* 0x000e22000c1e1900 */
[----:B------:R-:W-:-:S13]  /*1f60*/  ISETP.GE.OR P2, PT, R11, UR4, P0 ;  /* 0x000000040b007c0c */ /* 0x000fda0008746670 */
[----:B--2---:R-:W2:Y:S01]  /*1f70*/  @!P2 LDC.64 R2, c[0x0][0x390] ;  /* 0x0000e400ff02ab82 */ /* 0x004ea20000000a00 */
[----:B------:R-:W-:-:S04]  /*1f80*/  @!P2 IMAD R11, R11, UR5, R8 ;  /* 0x000000050b0bac24 */ /* 0x000fc8000f8e0208 */
[----:B--2---:R-:W-:-:S04]  /*1f90*/  @!P2 IMAD.WIDE R2, R11, 0x4, R2 ;  /* 0x000000040b02a825 */ /* 0x004fc800078e0202 */
[----:B0-----:R-:W-:Y:S01]  /*1fa0*/  @!P1 FMUL R0, R0, R13 ;  /* 0x0000000d00009220 */ /* 0x001fe20000400000 */
[----:B------:R-:W-:Y:S01]  /*1fb0*/  IADD3 R11, PT, PT, R9, 0x16, RZ ;  /* 0x00000016090b7810 */ /* 0x000fe20007ffe0ff */
[----:B------:R-:W0:Y:S02]  /*1fc0*/  @!P2 LDC R13, c[0x0][0x3a8] ;  /* 0x0000ea00ff0dab82 */ /* 0x000e240000000800 */
[----:B---3--:R-:W-:-:S05]  /*1fd0*/  @!P1 FFMA R29, R29, R10, R0 ;  /* 0x0000000a1d1d9223 */ /* 0x008fca0000000000 */
[----:B------:R2:W-:Y:S01]  /*1fe0*/  @!P1 STG.E desc[UR8][R4.64], R29 ;  /* 0x0000001d04009986 */ /* 0x0005e2000c101908 */
[----:B------:R-:W3:Y:S03]  /*1ff0*/  @!P2 LDC R10, c[0x0][0x3a4] ;  /* 0x0000e900ff0aab82 */ /* 0x000ee60000000800 */
[----:B------:R-:W0:Y:S01]  /*2000*/  @!P2 LDG.E R0, desc[UR8][R2.64] ;  /* 0x000000080200a981 */ /* 0x000e22000c1e1900 */
[----:B------:R-:W-:-:S13]  /*2010*/  ISETP.GE.OR P1, PT, R11, UR4, P0 ;  /* 0x000000040b007c0c */ /* 0x000fda0008726670 */
[----:B-1----:R-:W1:Y:S01]  /*2020*/  @!P1 LDC.64 R6, c[0x0][0x390] ;  /* 0x0000e400ff069b82 */ /* 0x002e620000000a00 */
[----:B------:R-:W-:-:S04]  /*2030*/  @!P1 IMAD R11, R11, UR5, R8 ;  /* 0x000000050b0b9c24 */ /* 0x000fc8000f8e0208 */
[----:B-1----:R-:W-:-:S04]  /*2040*/  @!P1 IMAD.WIDE R6, R11, 0x4, R6 ;  /* 0x000000040b069825 */ /* 0x002fc800078e0206 */
        /* <DEDUP_REMOVED lines=43> */
[----:B-1----:R-:W-:-:S03]  /*2300*/  @!P1 IMAD.WIDE R4, R11, 0x4, R4 ;  /* 0x000000040b049825 */ /* 0x002fc600078e0204 */
[----:B------:R-:W1:Y:S01]  /*2310*/  @!P1 LDC R11, c[0x0][0x3a8] ;  /* 0x0000ea00ff0b9b82 */ /* 0x000e620000000800 */
[----:B0-----:R-:W-:-:S04]  /*2320*/  @!P2 FMUL R0, R0, R13 ;  /* 0x0000000d0000a220 */ /* 0x001fc80000400000 */
[----:B---3--:R-:W-:Y:S01]  /*2330*/  @!P2 FFMA R39, R39, R10, R0 ;  /* 0x0000000a2727a223 */ /* 0x008fe20000000000 */
[----:B------:R-:W-:Y:S02]  /*2340*/  IADD3 R13, PT, PT, R9, 0x1b, RZ ;  /* 0x0000001b090d7810 */ /* 0x000fe40007ffe0ff */
[----:B------:R-:W0:Y:S02]  /*2350*/  @!P1 LDC R10, c[0x0][0x3a4] ;  /* 0x0000e900ff0a9b82 */ /* 0x000e240000000800 */
[----:B------:R3:W-:Y:S04]  /*2360*/  @!P2 STG.E desc[UR8][R6.64], R39 ;  /* 0x000000270600a986 */ /* 0x0007e8000c101908 */
[----:B------:R-:W1:Y:S01]  /*2370*/  @!P1 LDG.E R0, desc[UR8][R4.64] ;  /* 0x0000000804009981 */ /* 0x000e62000c1e1900 */
[----:B------:R-:W-:-:S13]  /*2380*/  ISETP.GE.OR P2, PT, R13, UR4, P0 ;  /* 0x000000040d007c0c */ /* 0x000fda0008746670 */
[----:B--2---:R-:W2:Y:S01]  /*2390*/  @!P2 LDC.64 R2, c[0x0][0x390] ;  /* 0x0000e400ff02ab82 */ /* 0x004ea20000000a00 */
[----:B------:R-:W-:-:S04]  /*23a0*/  @!P2 IMAD R13, R13, UR5, R8 ;  /* 0x000000050d0dac24 */ /* 0x000fc8000f8e0208 */
[----:B--2---:R-:W-:Y:S01]  /*23b0*/  @!P2 IMAD.WIDE R2, R13, 0x4, R2 ;  /* 0x000000040d02a825 */ /* 0x004fe200078e0202 */
[----:B------:R-:W-:Y:S02]  /*23c0*/  IADD3 R15, PT, PT, R9, 0x1c, RZ ;  /* 0x0000001c090f7810 */ /* 0x000fe40007ffe0ff */
[----:B------:R-:W2:Y:S01]  /*23d0*/  @!P2 LDC R13, c[0x0][0x3a8] ;  /* 0x0000ea00ff0dab82 */ /* 0x000ea20000000800 */
[----:B-1----:R-:W-:-:S04]  /*23e0*/  @!P1 FMUL R11, R0, R11 ;  /* 0x0000000b000b9220 */ /* 0x002fc80000400000 */
[----:B0-----:R-:W-:-:S03]  /*23f0*/  @!P1 FFMA R11, R22, R10, R11 ;  /* 0x0000000a160b9223 */ /* 0x001fc6000000000b */
[----:B------:R-:W0:Y:S02]  /*2400*/  @!P2 LDC R10, c[0x0][0x3a4] ;  /* 0x0000e900ff0aab82 */ /* 0x000e240000000800 */
[----:B------:R1:W-:Y:S04]  /*2410*/  @!P1 STG.E desc[UR8][R4.64], R11 ;  /* 0x0000000b04009986 */ /* 0x0003e8000c101908 */
[----:B------:R-:W2:Y:S01]  /*2420*/  @!P2 LDG.E R0, desc[UR8][R2.64] ;  /* 0x000000080200a981 */ /* 0x000ea2000c1e1900 */
[----:B------:R-:W-:-:S13]  /*2430*/  ISETP.GE.OR P1, PT, R15, UR4, P0 ;  /* 0x000000040f007c0c */ /* 0x000fda0008726670 */
[----:B---3--:R-:W3:Y:S01]  /*2440*/  @!P1 LDC.64 R6, c[0x0][0x390] ;  /* 0x0000e400ff069b82 */ /* 0x008ee20000000a00 */
[----:B------:R-:W-:-:S07]  /*2450*/  @!P1 IMAD R15, R15, UR5, R8 ;  /* 0x000000050f0f9c24 */ /* 0x000fce000f8e0208 */
[----:B-1----:R-:W1:Y:S01]  /*2460*/  @!P1 LDC R11, c[0x0][0x3a8] ;  /* 0x0000ea00ff0b9b82 */ /* 0x002e620000000800 */
[----:B---3--:R-:W-:-:S04]  /*2470*/  @!P1 IMAD.WIDE R6, R15, 0x4, R6 ;  /* 0x000000040f069825 */ /* 0x008fc800078e0206 */
[----:B--2---:R-:W-:-:S04]  /*2480*/  @!P2 FMUL R13, R0, R13 ;  /* 0x0000000d000da220 */ /* 0x004fc80000400000 */
        /* <DEDUP_REMOVED lines=8> */
[----:B--2---:R-:W2:Y:S01]  /*2510*/  @!P2 LDC R13, c[0x0][0x3a8] ;  /* 0x0000ea00ff0dab82 */ /* 0x004ea20000000800 */
[----:B---3--:R-:W-:-:S04]  /*2520*/  @!P2 IMAD.WIDE R4, R15, 0x4, R4 ;  /* 0x000000040f04a825 */ /* 0x008fc800078e0204 */
[----:B-1----:R-:W-:-:S04]  /*2530*/  @!P1 FMUL R11, R0, R11 ;  /* 0x0000000b000b9220 */ /* 0x002fc80000400000 */
[----:B0-----:R-:W-:Y:S01]  /*2540*/  @!P1 FFMA R11, R26, R10, R11 ;  /* 0x0000000a1a0b9223 */ /* 0x001fe2000000000b */
[----:B------:R-:W-:Y:S01]  /*2550*/  IADD3 R15, PT, PT, R9, 0x1e, RZ ;  /* 0x0000001e090f7810 */ /* 0x000fe20007ffe0ff */
[----:B------:R-:W0:Y:S03]  /*2560*/  @!P2 LDC R10, c[0x0][0x3a4] ;  /* 0x0000e900ff0aab82 */ /* 0x000e260000000800 */
[----:B------:R1:W-:Y:S04]  /*2570*/  @!P1 STG.E desc[UR8][R6.64], R11 ;  /* 0x0000000b06009986 */ /* 0x0003e8000c101908 */
[----:B------:R-:W2:Y:S01]  /*2580*/  @!P2 LDG.E R0, desc[UR8][R4.64] ;  /* 0x000000080400a981 */ /* 0x000ea2000c1e1900 */
[----:B------:R-:W-:-:S13]  /*2590*/  ISETP.GE.OR P1, PT, R15, UR4, P0 ;  /* 0x000000040f007c0c */ /* 0x000fda0008726670 */
[----:B------:R-:W3:Y:S01]  /*25a0*/  @!P1 LDC.64 R2, c[0x0][0x390] ;  /* 0x0000e400ff029b82 */ /* 0x000ee20000000a00 */
[----:B------:R-:W-:-:S07]  /*25b0*/  @!P1 IMAD R15, R15, UR5, R8 ;  /* 0x000000050f0f9c24 */ /* 0x000fce000f8e0208 */
[----:B-1----:R-:W1:Y:S08]  /*25c0*/  @!P1 LDC R7, c[0x0][0x3a8] ;  /* 0x0000ea00ff079b82 */ /* 0x002e700000000800 */
[----:B------:R-:W4:Y:S01]  /*25d0*/  @!P1 LDC R6, c[0x0][0x3a4] ;  /* 0x0000e900ff069b82 */ /* 0x000f220000000800 */
[----:B---3--:R-:W-:-:S04]  /*25e0*/  @!P1 IMAD.WIDE R2, R15, 0x4, R2 ;  /* 0x000000040f029825 */ /* 0x008fc800078e0202 */
[----:B--2---:R-:W-:-:S04]  /*25f0*/  @!P2 FMUL R13, R0, R13 ;  /* 0x0000000d000da220 */ /* 0x004fc80000400000 */
[----:B0-----:R-:W-:-:S05]  /*2600*/  @!P2 FFMA R13, R28, R10, R13 ;  /* 0x0000000a1c0da223 */ /* 0x001fca000000000d */
[----:B------:R0:W-:Y:S04]  /*2610*/  @!P2 STG.E desc[UR8][R4.64], R13 ;  /* 0x0000000d0400a986 */ /* 0x0001e8000c101908 */
[----:B------:R-:W1:Y:S01]  /*2620*/  @!P1 LDG.E R0, desc[UR8][R2.64] ;  /* 0x0000000802009981 */ /* 0x000e62000c1e1900 */
[----:B------:R-:W-:-:S04]  /*2630*/  IADD3 R9, PT, PT, R9, 0x1f, RZ ;  /* 0x0000001f09097810 */ /* 0x000fc80007ffe0ff */
[----:B------:R-:W-:Y:S01]  /*2640*/  ISETP.GE.OR P0, PT, R9, UR4, P0 ;  /* 0x0000000409007c0c */ /* 0x000fe20008706670 */
[----:B-1----:R-:W-:-:S04]  /*2650*/  @!P1 FMUL R7, R0, R7 ;  /* 0x0000000700079220 */ /* 0x002fc80000400000 */
[----:B----4-:R-:W-:-:S05]  /*2660*/  @!P1 FFMA R7, R30, R6, R7 ;  /* 0x000000061e079223 */ /* 0x010fca0000000007 */
[----:B------:R0:W-:Y:S03]  /*2670*/  @!P1 STG.E desc[UR8][R2.64], R7 ;  /* 0x0000000702009986 */ /* 0x0001e6000c101908 */
[----:B------:R-:W-:Y:S05]  /*2680*/  @P0 EXIT ;  /* 0x000000000000094d */ /* 0x000fea0003800000 */
[----:B0-----:R-:W0:Y:S01]  /*2690*/  LDC.64 R2, c[0x0][0x390] ;  /* 0x0000e400ff027b82 */ /* 0x001e220000000a00 */
[----:B------:R-:W-:Y:S01]  /*26a0*/  IMAD R9, R9, UR5, R8 ;  /* 0x0000000509097c24 */ /* 0x000fe2000f8e0208 */
[----:B------:R-:W1:Y:S01]  /*26b0*/  LDCU UR4, c[0x0][0x3a8] ;  /* 0x00007500ff0477ac */ /* 0x000e620008000800 */
[----:B------:R-:W2:Y:S02]  /*26c0*/  LDCU UR6, c[0x0][0x3a4] ;  /* 0x00007480ff0677ac */ /* 0x000ea40008000800 */
[----:B0-----:R-:W-:-:S05]  /*26d0*/  IMAD.WIDE R2, R9, 0x4, R2 ;  /* 0x0000000409027825 */ /* 0x001fca00078e0202 */
[----:B------:R-:W1:Y:S02]  /*26e0*/  LDG.E R0, desc[UR8][R2.64] ;  /* 0x0000000802007981 */ /* 0x000e64000c1e1900 */
[----:B-1----:R-:W-:-:S04]  /*26f0*/  FMUL R5, R0, UR4 ;  /* 0x0000000400057c20 */ /* 0x002fc80008400000 */
[----:B--2---:R-:W-:-:S05]  /*2700*/  FFMA R5, R60, UR6, R5 ;  /* 0x000000063c057c23 */ /* 0x004fca0008000005 */
[----:B------:R-:W-:Y:S01]  /*2710*/  STG.E desc[UR8][R2.64], R5 ;  /* 0x0000000502007986 */ /* 0x000fe2000c101908 */
[----:B------:R-:W-:Y:S05]  /*2720*/  EXIT ;  /* 0x000000000000794d */ /* 0x000fea0003800000 */
.L_x_808:
        /* <DEDUP_REMOVED lines=13> */
.L_x_881:


//--------------------- .text._Z17sgemm_1D_blockingILi64ELi64ELi4ELi16EEvPKfS1_Pfiiiff --------------------------
	.section	.text._Z17sgemm_1D_blockingILi64ELi64ELi4ELi16EEvPKfS1_Pfiiiff,"ax",@progbits
	.align	128
        .global         _Z17sgemm_1D_blockingILi64ELi64ELi4ELi16EEvPKfS1_Pfiiiff
        .type           _Z17sgemm_1D_blockingILi64ELi64ELi4ELi16EEvPKfS1_Pfiiiff,@function
        .size           _Z17sgemm_1D_blockingILi64ELi64ELi4ELi16EEvPKfS1_Pfiiiff,(.L_x_882 - _Z17sgemm_1D_blockingILi64ELi64ELi4ELi16EEvPKfS1_Pfiiiff)
        .other          _Z17sgemm_1D_blockingILi64ELi64ELi4ELi16EEvPKfS1_Pfiiiff,@"STO_CUDA_ENTRY STV_DEFAULT"
_Z17sgemm_1D_blockingILi64ELi64ELi4ELi16EEvPKfS1_Pfiiiff:
.text._Z17sgemm_1D_blockingILi64ELi64ELi4ELi16EEvPKfS1_Pfiiiff:
[----:B------:R-:W-:Y:S01]  /*0000*/  LDC R1, c[0x0][0x37c] ;  /* 0x0000df00ff017b82 */ /* 0x000fe20000000800 */
[----:B------:R-:W0:Y:S07]  /*0010*/  LDCU UR8, c[0x0][0x3a0] ;  /* 0x00007400ff0877ac */ /* 0x000e2e0008000800 */
[----:B------:R-:W1:Y:S01]  /*0020*/  S2UR UR4, SR_CTAID.Y ;  /* 0x00000000000479c3 */ /* 0x000e620000002600 */
[----:B------:R-:W2:Y:S01]  /*0030*/  S2R R36, SR_TID.Y ;  /* 0x0000000000247919 */ /* 0x000ea20000002200 */
[----:B------:R-:W-:Y:S01]  /*0040*/  HFMA2 R3, -RZ, RZ, 0, 0 ;  /* 0x00000000ff037431 */ /* 0x000fe200000001ff */
[----:B------:R-:W-:Y:S01]  /*0050*/  CS2R R52, SRZ ;  /* 0x0000000000347805 */ /* 0x000fe2000001ff00 */
[----:B------:R-:W-:Y:S01]  /*0060*/  HFMA2 R31, -RZ, RZ, 0, 0 ;  /* 0x00000000ff1f7431 */ /* 0x000fe200000001ff */
[----:B------:R-:W3:Y:S01]  /*0070*/  S2R R0, SR_TID.X ;  /* 0x0000000000007919 */ /* 0x000ee20000002100 */
[----:B------:R-:W-:-:S02]  /*0080*/  CS2R R32, SRZ ;  /* 0x0000000000207805 */ /* 0x000fc4000001ff00 */
[----:B------:R-:W-:Y:S02]  /*0090*/  MOV R35, RZ ;  /* 0x000000ff00237202 */ /* 0x000fe40000000f00 */
[----:B------:R-:W-:Y:S01]  /*00a0*/  CS2R R28, SRZ ;  /* 0x00000000001c7805 */ /* 0x000fe2000001ff00 */
[----:B------:R-:W4:Y:S01]  /*00b0*/  S2R R37, SR_CTAID.X ;  /* 0x0000000000257919 */ /* 0x000f220000002500 */
[----:B------:R-:W-:Y:S02]  /*00c0*/  CS2R R42, SRZ ;  /* 0x00000000002a7805 */ /* 0x000fe4000001ff00 */
[----:B------:R-:W-:Y:S02]  /*00d0*/  CS2R R44, SRZ ;  /* 0x00000000002c7805 */ /* 0x000fe4000001ff00 */
[----:B------:R-:W-:Y:S02]  /*00e0*/  CS2R R40, SRZ ;  /* 0x0000000000287805 */ /* 0x000fe4000001ff00 */
[----:B------:R-:W-:Y:S01]  /*00f0*/  MOV R38, RZ ;  /* 0x000000ff00267202 */ /* 0x000fe20000000f00 */
[----:B------:R-:W2:Y:S01]  /*0100*/  LDCU.64 UR10, c[0x0][0x358] ;  /* 0x00006b00ff0a77ac */ /* 0x000ea20008000a00 */
[----:B0-----:R-:W-:-:S02]  /*0110*/  UISETP.GE.AND UP0, UPT, UR8, -0x2, UPT ;  /* 0xfffffffe0800788c */ /* 0x001fc4000bf06270 */
[----:B-1----:R-:W-:-:S07]  /*0120*/  USHF.L.U32 UR4, UR4, 0x6, URZ ;  /* 0x0000000604047899 */ /* 0x002fce00080006ff */
[----:B------:R-:W-:Y:S05]  /*0130*/  BRA.U !UP0, `(.L_x_809) ;  /* 0x0000000d08cc7547 */ /* 0x000fea000b800000 */
[----:B------:R-:W0:Y:S01]  /*0140*/  LDC.64 R2, c[0x0][0x398] ;  /* 0x0000e600ff027b82 */ /* 0x000e220000000a00 */
[----:B--2---:R-:W-:Y:S02]  /*0150*/  ISETP.GE.AND P0, PT, R36, UR8, PT ;  /* 0x0000000824007c0c */ /* 0x004fe4000bf06270 */
[----:B---34-:R-:W-:Y:S02]  /*0160*/  LEA R4, R37, R0, 0x6 ;  /* 0x0000000025047211 */ /* 0x018fe400078e30ff */
[----:B------:R-:W-:Y:S02]  /*0170*/  IADD3 R9, PT, PT, R0, UR4, RZ ;  /* 0x0000000400097c10 */ /* 0x000fe4000fffe0ff */
[----:B------:R-:W-:Y:S02]  /*0180*/  MOV R8, RZ ;  /* 0x000000ff00087202 */ /* 0x000fe40000000f00 */
[----:B------:R-:W-:Y:S01]  /*0190*/  MOV R10, RZ ;  /* 0x000000ff000a7202 */ /* 0x000fe20000000f00 */
[----:B------:R-:W-:Y:S01]  /*01a0*/  IMAD R46, R9, UR8, R36 ;  /* 0x00000008092e7c24 */ /* 0x000fe2000f8e0224 */
[----:B0-----:R-:W-:-:S02]  /*01b0*/  ISETP.GE.OR P1, PT, R4, R3, P0 ;  /* 0x000000030400720c */ /* 0x001fc40000726670 */
[----:B------:R-:W-:Y:S01]  /*01c0*/  ISETP.GE.OR P0, PT, R9, R2, P0 ;  /* 0x000000020900720c */ /* 0x000fe20000706670 */
[----:B------:R-:W-:-:S05]  /*01d0*/  IMAD R2, R36, R3, R0 ;  /* 0x0000000324027224 */ /* 0x000fca00078e0200 */
[----:B------:R-:W-:-:S05]  /*01e0*/  LEA R11, R37, R2, 0x6 ;  /* 0x00000002250b7211 */ /* 0x000fca00078e30ff */
[----:B------:R-:W0:Y:S08]  /*01f0*/  @!P1 LDC.64 R6, c[0x0][0x388] ;  /* 0x0000e200ff069b82 */ /* 0x000e300000000a00 */
[----:B------:R-:W1:Y:S01]  /*0200*/  @!P0 LDC.64 R4, c[0x0][0x380] ;  /* 0x0000e000ff048b82 */ /* 0x000e620000000a00 */
[----:B0-----:R-:W-:-:S05]  /*0210*/  @!P1 IMAD.WIDE R6, R11, 0x4, R6 ;  /* 0x000000040b069825 */ /* 0x001fca00078e0206 */
[----:B------:R-:W2:Y:S01]  /*0220*/  @!P1 LDG.E.CONSTANT R10, desc[UR10][R6.64] ;  /* 0x0000000a060a9981 */ /* 0x000ea2000c1e9900 */
[----:B-1----:R-:W-:-:S05]  /*0230*/  @!P0 IMAD.WIDE R4, R46, 0x4, R4 ;  /* 0x000000042e048825 */ /* 0x002fca00078e0204 */
[----:B------:R-:W3:Y:S01]  /*0240*/  @!P0 LDG.E.CONSTANT R8, desc[UR10][R4.64] ;  /* 0x0000000a04088981 */ /* 0x000ee2000c1e9900 */
        /* <DEDUP_REMOVED lines=9> */
[----:B------:R-:W-:Y:S01]  /*02e0*/  LEA R2, R36, UR5, 0x8 ;  /* 0x0000000524027c11 */ /* 0x000fe2000f8e40ff */
[----:B------:R-:W-:-:S04]  /*02f0*/  UIADD3 UR5, UPT, UPT, UR8, -0x1, URZ ;  /* 0xffffffff08057890 */ /* 0x000fc8000fffe0ff */
[----:B------:R-:W-:-:S04]  /*0300*/  USHF.R.S32.HI UR6, URZ, 0x1f, UR5 ;  /* 0x0000001fff067899 */ /* 0x000fc80008011405 */
        /* <DEDUP_REMOVED lines=13> */
[----:B------:R-:W5:Y:S04]  /*03e0*/  LDS R47, [R39+0x200] ;  /* 0x00020000272f7984 */ /* 0x000f680000000800 */
[----:B------:R-:W5:Y:S04]  /*03f0*/  LDS.128 R12, [R2+0x40] ;  /* 0x00004000020c7984 */ /* 0x000f680000000c00 */
[----:B------:R-:W5:Y:S04]  /*0400*/  LDS R48, [R39+0x300] ;  /* 0x0003000027307984 */ /* 0x000f680000000800 */
[----:B------:R-:W5:Y:S04]  /*0410*/  LDS.128 R8, [R2+0x50] ;  /* 0x0000500002087984 */ /* 0x000f680000000c00 */
[----:B------:R-:W5:Y:S01]  /*0420*/  LDS.128 R16, [R2+0x60] ;  /* 0x0000600002107984 */ /* 0x000f620000000c00 */
[----:B0-----:R-:W-:-:S04]  /*0430*/  FFMA R33, R49, R20, RZ ;  /* 0x0000001431217223 */ /* 0x001fc800000000ff */
[----:B-1----:R-:W-:Y:S01]  /*0440*/  FFMA R20, R50, R21, R33 ;  /* 0x0000001532147223 */ /* 0x002fe20000000021 */
[C---:B--2---:R-:W-:Y:S01]  /*0450*/  FFMA R21, R49.reuse, R4, RZ ;  /* 0x0000000431157223 */ /* 0x044fe200000000ff */
[----:B---3--:R-:W-:-:S03]  /*0460*/  FFMA R24, R49, R24, RZ ;  /* 0x0000001831187223 */ /* 0x008fc600000000ff */
[C---:B------:R-:W-:Y:S01]  /*0470*/  FFMA R4, R50.reuse, R5, R21 ;  /* 0x0000000532047223 */ /* 0x040fe20000000015 */
[C---:B------:R-:W-:Y:S01]  /*0480*/  FFMA R25, R50.reuse, R25, R24 ;  /* 0x0000001932197223 */ /* 0x040fe20000000018 */
[----:B----4-:R-:W-:Y:S01]  /*0490*/  FFMA R5, R49, R28, RZ ;  /* 0x0000001c31057223 */ /* 0x010fe200000000ff */
[C---:B-----5:R-:W-:Y:S01]  /*04a0*/  FFMA R41, R47.reuse, R22, R20 ;  /* 0x000000162f297223 */ /* 0x060fe20000000014 */
[C---:B------:R-:W-:Y:S01]  /*04b0*/  FFMA R43, R47.reuse, R6, R4 ;  /* 0x000000062f2b7223 */ /* 0x040fe20000000004 */
[----:B------:R-:W-:Y:S01]  /*04c0*/  FFMA R26, R47, R26, R25 ;  /* 0x0000001a2f1a7223 */ /* 0x000fe20000000019 */
[----:B------:R-:W-:Y:S01]  /*04d0*/  FFMA R4, R50, R29, R5 ;  /* 0x0000001d32047223 */ /* 0x000fe20000000005 */
[----:B------:R-:W-:Y:S01]  /*04e0*/  FFMA R5, R49, R12, RZ ;  /* 0x0000000c31057223 */ /* 0x000fe200000000ff */
[C---:B------:R-:W-:Y:S01]  /*04f0*/  FFMA R41, R48.reuse, R23, R41 ;  /* 0x0000001730297223 */ /* 0x040fe20000000029 */
[C---:B------:R-:W-:Y:S01]  /*0500*/  FFMA R45, R48.reuse, R27, R26 ;  /* 0x0000001b302d7223 */ /* 0x040fe2000000001a */
[----:B------:R-:W0:Y:S01]  /*0510*/  LDS.128 R20, [R2+0x70] ;  /* 0x0000700002147984 */ /* 0x000e220000000c00 */
[----:B------:R-:W-:Y:S01]  /*0520*/  FFMA R43, R48, R7, R43 ;  /* 0x00000007302b7223 */ /* 0x000fe2000000002b */
[----:B------:R-:W-:Y:S01]  /*0530*/  FFMA R33, R47, R30, R4 ;  /* 0x0000001e2f217223 */ /* 0x000fe20000000004 */
[----:B------:R-:W-:Y:S01]  /*0540*/  FFMA R12, R50, R13, R5 ;  /* 0x0000000d320c7223 */ /* 0x000fe20000000005 */
[----:B------:R-:W1:Y:S01]  /*0550*/  LDS.128 R24, [R2+0x80] ;  /* 0x0000800002187984 */ /* 0x000e620000000c00 */
[----:B------:R-:W-:-:S03]  /*0560*/  FFMA R29, R49, R8, RZ ;  /* 0x00000008311d7223 */ /* 0x000fc600000000ff */
[----:B------:R-:W2:Y:S01]  /*0570*/  LDS.128 R4, [R2+0x90] ;  /* 0x0000900002047984 */ /* 0x000ea20000000c00 */
[----:B------:R-:W-:Y:S01]  /*0580*/  FFMA R38, R48, R31, R33 ;  /* 0x0000001f30267223 */ /* 0x000fe20000000021 */
[----:B------:R-:W-:Y:S02]  /*0590*/  FFMA R8, R50, R9, R29 ;  /* 0x0000000932087223 */ /* 0x000fe4000000001d */
[----:B------:R-:W3:Y:S04]  /*05a0*/  LDS.128 R28, [R2+0xa0] ;  /* 0x0000a000021c7984 */ /* 0x000ee80000000c00 */
[----:B------:R-:W4:Y:S01]  /*05b0*/  LDS.128 R32, [R2+0xb0] ;  /* 0x0000b00002207984 */ /* 0x000f220000000c00 */
[----:B------:R-:W-:Y:S01]  /*05c0*/  FFMA R9, R49, R16, RZ ;  /* 0x0000001031097223 */ /* 0x000fe200000000ff */
[C---:B------:R-:W-:Y:S01]  /*05d0*/  FFMA R13, R47.reuse, R14, R12 ;  /* 0x0000000e2f0d7223 */ /* 0x040fe2000000000c */
[----:B------:R-:W-:-:S02]  /*05e0*/  FFMA R10, R47, R10, R8 ;  /* 0x0000000a2f0a7223 */ /* 0x000fc40000000008 */
[----:B------:R-:W-:Y:S01]  /*05f0*/  FFMA R8, R50, R17, R9 ;  /* 0x0000001132087223 */ /* 0x000fe20000000009 */
[----:B------:R-:W-:-:S03]  /*0600*/  FFMA R40, R48, R15, R13 ;  /* 0x0000000f30287223 */ /* 0x000fc6000000000d */
[----:B------:R-:W-:Y:S01]  /*0610*/  FFMA R18, R47, R18, R8 ;  /* 0x000000122f127223 */ /* 0x000fe20000000008 */
[----:B------:R-:W-:Y:S01]  /*0620*/  FFMA R44, R48, R11, R10 ;  /* 0x0000000b302c7223 */ /* 0x000fe2000000000a */
[C---:B0-----:R-:W-:Y:S01]  /*0630*/  FFMA R9, R49.reuse, R20, RZ ;  /* 0x0000001431097223 */ /* 0x041fe200000000ff */
[----:B-1----:R-:W-:-:S03]  /*0640*/  FFMA R13, R49, R24, RZ ;  /* 0x00000018310d7223 */ /* 0x002fc600000000ff */
[C---:B------:R-:W-:Y:S01]  /*0650*/  FFMA R8, R50.reuse, R21, R9 ;  /* 0x0000001532087223 */ /* 0x040fe20000000009 */
[----:B--2---:R-:W-:Y:S01]  /*0660*/  FFMA R4, R49, R4, RZ ;  /* 0x0000000431047223 */ /* 0x004fe200000000ff */
[C---:B------:R-:W-:Y:S02]  /*0670*/  FFMA R12, R50.reuse, R25, R13 ;  /* 0x00000019320c7223 */ /* 0x040fe4000000000d */
[----:B------:R-:W-:Y:S01]  /*0680*/  FFMA R15, R47, R22, R8 ;  /* 0x000000162f0f7223 */ /* 0x000fe20000000008 */
[----:B------:R-:W-:Y:S01]  /*0690*/  FFMA R13, R50, R5, R4 ;  /* 0x00000005320d7223 */ /* 0x000fe20000000004 */
[----:B---3--:R-:W-:Y:S02]  /*06a0*/  FFMA R5, R49, R28, RZ ;  /* 0x0000001c31057223 */ /* 0x008fe400000000ff */
[----:B------:R-:W-:Y:S01]  /*06b0*/  FFMA R28, R48, R23, R15 ;  /* 0x00000017301c7223 */ /* 0x000fe2000000000f */
[C---:B------:R-:W-:Y:S01]  /*06c0*/  FFMA R15, R47.reuse, R26, R12 ;  /* 0x0000001a2f0f7223 */ /* 0x040fe2000000000c */
[----:B------:R-:W-:Y:S01]  /*06d0*/  FFMA R6, R47, R6, R13 ;  /* 0x000000062f067223 */ /* 0x000fe2000000000d */
[----:B------:R-:W-:Y:S01]  /*06e0*/  FFMA R4, R50, R29, R5 ;  /* 0x0000001d32047223 */ /* 0x000fe20000000005 */
[----:B----4-:R-:W-:Y:S01]  /*06f0*/  FFMA R5, R49, R32, RZ ;  /* 0x0000002031057223 */ /* 0x010fe200000000ff */
[----:B------:R-:W0:Y:S01]  /*0700*/  LDS.128 R8, [R2+0xc0] ;  /* 0x0000c00002087984 */ /* 0x000e220000000c00 */
[C---:B------:R-:W-:Y:S01]  /*0710*/  FFMA R42, R48.reuse, R19, R18 ;  /* 0x00000013302a7223 */ /* 0x040fe20000000012 */
[C---:B------:R-:W-:Y:S01]  /*0720*/  FFMA R29, R48.reuse, R27, R15 ;  /* 0x0000001b301d7223 */ /* 0x040fe2000000000f */
[----:B------:R-:W-:Y:S01]  /*0730*/  FFMA R32, R48, R7, R6 ;  /* 0x0000000730207223 */ /* 0x000fe20000000006 */
[C---:B------:R-:W-:Y:S01]  /*0740*/  FFMA R21, R47.reuse, R30, R4 ;  /* 0x0000001e2f157223 */ /* 0x040fe20000000004 */
[----:B------:R-:W-:Y:S01]  /*0750*/  FFMA R20, R50, R33, R5 ;  /* 0x0000002132147223 */ /* 0x000fe20000000005 */
[----:B------:R-:W1:Y:S04]  /*0760*/  LDS.128 R16, [R2+0xd0] ;  /* 0x0000d00002107984 */ /* 0x000e680000000c00 */
[----:B------:R-:W2:Y:S04]  /*0770*/  LDS.128 R4, [R2+0xe0] ;  /* 0x0000e00002047984 */ /* 0x000ea80000000c00 */
[----:B------:R-:W3:Y:S01]  /*0780*/  LDS.128 R12, [R2+0xf0] ;  /* 0x0000f000020c7984 */ /* 0x000ee20000000c00 */
[----:B------:R-:W-:Y:S01]  /*0790*/  FFMA R34, R47, R34, R20 ;  /* 0x000000222f227223 */ /* 0x000fe20000000014 */
[----:B------:R-:W-:-:S05]  /*07a0*/  IMAD R20, R36, R3, R0 ;  /* 0x0000000324147224 */ /* 0x000fca00078e0200 */
[----:B------:R-:W-:Y:S01]  /*07b0*/  LEA R20, R37, R20, 0x6 ;  /* 0x0000001425147211 */ /* 0x000fe200078e30ff */
[C---:B------:R-:W-:Y:S01]  /*07c0*/  FFMA R31, R48.reuse, R31, R21 ;  /* 0x0000001f301f7223 */ /* 0x040fe20000000015 */
[----:B------:R-:W-:Y:S01]  /*07d0*/  FFMA R35, R48, R35, R34 ;  /* 0x0000002330237223 */ /* 0x000fe20000000022 */
[----:B0-----:R-:W-:Y:S01]  /*07e0*/  FFMA R23, R49, R8, RZ ;  /* 0x0000000831177223 */ /* 0x001fe200000000ff */
[----:B------:R-:W-:-:S03]  /*07f0*/  LEA R8, R3, R20, 0x2 ;  /* 0x0000001403087211 */ /* 0x000fc600078e10ff */
[C---:B------:R-:W-:Y:S01]  /*0800*/  FFMA R20, R50.reuse, R9, R23 ;  /* 0x0000000932147223 */ /* 0x040fe20000000017 */
[C---:B-1----:R-:W-:Y:S01]  /*0810*/  FFMA R9, R49.reuse, R16, RZ ;  /* 0x0000001031097223 */ /* 0x042fe200000000ff */
[----:B--2---:R-:W-:Y:S02]  /*0820*/  FFMA R4, R49, R4, RZ ;  /* 0x0000000431047223 */ /* 0x004fe400000000ff */
[----:B------:R-:W-:Y:S01]  /*0830*/  FFMA R3, R47, R10, R20 ;  /* 0x0000000a2f037223 */ /* 0x000fe20000000014 */
[----:B---3--:R-:W-:Y:S01]  /*0840*/  FFMA R12, R49, R12, RZ ;  /* 0x0000000c310c7223 */ /* 0x008fe200000000ff */
[C---:B------:R-:W-:Y:S01]  /*0850*/  FFMA R10, R50.reuse, R17, R9 ;  /* 0x00000011320a7223 */ /* 0x040fe20000000009 */
[C---:B------:R-:W-:Y:S02]  /*0860*/  FFMA R5, R50.reuse, R5, R4 ;  /* 0x0000000532057223 */ /* 0x040fe40000000004 */
[----:B------:R-:W-:Y:S01]  /*0870*/  FFMA R13, R50, R13, R12 ;  /* 0x0000000d320d7223 */ /* 0x000fe2000000000c */
[C---:B------:R-:W-:Y:S01]  /*0880*/  FFMA R10, R47.reuse, R18, R10 ;  /* 0x000000122f0a7223 */ /* 0x040fe2000000000a */
[----:B------:R-:W-:-:S02]  /*0890*/  FFMA R6, R47, R6, R5 ;  /* 0x000000062f067223 */ /* 0x000fc40000000005 */
[----:B------:R-:W-:Y:S01]  /*08a0*/  FFMA R14, R47, R14, R13 ;  /* 0x0000000e2f0e7223 */ /* 0x000fe2000000000d */
        /* <DEDUP_REMOVED lines=8> */
[----:B------:R-:W-:Y:S02]  /*0930*/  MOV R47, R8 ;  /* 0x00000008002f7202 */ /* 0x000fe40000000f00 */
[----:B------:R-:W-:Y:S01]  /*0940*/  IADD3 R34, PT, PT, R36, 0x4, RZ ;  /* 0x0000000424227810 */ /* 0x000fe20007ffe0ff */
[----:B------:R-:W1:Y:S06]  /*0950*/  LDCU UR9, c[0x0][0x398] ;  /* 0x00007300ff0977ac */ /* 0x000e6c0008000800 */
.L_x_810:
[----:B------:R-:W2:Y:S01]  /*0960*/  LDC R30, c[0x0][0x39c] ;  /* 0x0000e700ff1e7b82 */ /* 0x000ea20000000800 */
[----:B0-----:R-:W-:Y:S02]  /*0970*/  ISETP.GE.AND P0, PT, R34, UR8, PT ;  /* 0x0000000822007c0c */ /* 0x001fe4000bf06270 */
[----:B------:R-:W-:Y:S02]  /*0980*/  CS2R R12, SRZ ;  /* 0x00000000000c7805 */ /* 0x000fe4000001ff00 */
[----:B------:R-:W-:Y:S02]  /*0990*/  IADD3 R4, PT, PT, R0, UR4, RZ ;  /* 0x0000000400047c10 */ /* 0x000fe4000fffe0ff */
[----:B------:R-:W-:Y:S02]  /*09a0*/  LEA R5, R37, R0, 0x6 ;  /* 0x0000000025057211 */ /* 0x000fe400078e30ff */
[----:B-1----:R-:W-:-:S13]  /*09b0*/  ISETP.GE.OR P1, PT, R4, UR9, P0 ;  /* 0x0000000904007c0c */ /* 0x002fda0008726670 */
[----:B------:R-:W0:Y:S01]  /*09c0*/  @!P1 LDC.64 R6, c[0x0][0x380] ;  /* 0x0000e000ff069b82 */ /* 0x000e220000000a00 */
[----:B--2---:R-:W-:-:S13]  /*09d0*/  ISETP.GE.OR P0, PT, R5, R30, P0 ;  /* 0x0000001e0500720c */ /* 0x004fda0000706670 */
[----:B------:R-:W1:Y:S01]  /*09e0*/  @!P0 LDC.64 R4, c[0x0][0x388] ;  /* 0x0000e200ff048b82 */ /* 0x000e620000000a00 */
[----:B0-----:R-:W-:-:S05]  /*09f0*/  @!P1 IMAD.WIDE R6, R46, 0x4, R6 ;  /* 0x000000042e069825 */ /* 0x001fca00078e0206 */
[----:B------:R-:W2:Y:S01]  /*0a00*/  @!P1 LDG.E.CONSTANT R12, desc[UR10][R6.64] ;  /* 0x0000000a060c9981 */ /* 0x000ea2000c1e9900 */
[----:B-1----:R-:W-:-:S05]  /*0a10*/  @!P0 IMAD.WIDE R4, R47, 0x4, R4 ;  /* 0x000000042f048825 */ /* 0x002fca00078e0204 */
[----:B------:R-:W3:Y:S01]  /*0a20*/  @!P0 LDG.E.CONSTANT R13, desc[UR10][R4.64] ;  /* 0x0000000a040d8981 */ /* 0x000ee2000c1e9900 */
[----:B------:R-:W0:Y:S01]  /*0a30*/  S2UR UR7, SR_CgaCtaId ;  /* 0x00000000000779c3 */ /* 0x000e220000008800 */
[----:B------:R-:W-:Y:S01]  /*0a40*/  UMOV UR6, 0x400 ;  /* 0x0000040000067882 */ /* 0x000fe20000000000 */
[----:B------:R-:W-:Y:S01]  /*0a50*/  LEA R14, R36, R39, 0x8 ;  /* 0x00000027240e7211 */ /* 0x000fe200078e40ff */
[----:B0-----:R-:W-:-:S06]  /*0a60*/  ULEA UR6, UR7, UR6, 0x18 ;  /* 0x0000000607067291 */ /* 0x001fcc000f8ec0ff */
[----:B------:R-:W-:-:S04]  /*0a70*/  LEA R9, R0, UR6, 0x4 ;  /* 0x0000000600097c11 */ /* 0x000fc8000f8e20ff */
[----:B------:R-:W-:Y:S01]  /*0a80*/  LEA R15, R36, R9, 0x2 ;  /* 0x00000009240f7211 */ /* 0x000fe200078e10ff */
[----:B------:R-:W-:-:S04]  /*0a90*/  UIADD3 UR5, UPT, UPT, UR5, 0x1, URZ ;  /* 0x0000000105057890 */ /* 0x000fc8000fffe0ff */
[----:B------:R-:W-:Y:S01]  /*0aa0*/  UISETP.NE.AND UP0, UPT, UR5, 0x1, UPT ;  /* 0x000000010500788c */ /* 0x000fe2000bf05270 */
[----:B--2---:R-:W-:Y:S04]  /*0ab0*/  STS [R15], R12 ;  /* 0x0000000c0f007388 */ /* 0x004fe80000000800 */
[----:B---3--:R-:W-:Y:S01]  /*0ac0*/  STS [R14], R13 ;  /* 0x0000000d0e007388 */ /* 0x008fe20000000800 */
[----:B------:R-:W-:Y:S06]  /*0ad0*/  BAR.SYNC.DEFER_BLOCKING 0x0 ;  /* 0x0000000000007b1d */ /* 0x000fec0000010000 */
[----:B------:R-:W-:Y:S04]  /*0ae0*/  LDS R51, [R39] ;  /* 0x0000000027337984 */ /* 0x000fe80000000800 */
[----:B------:R-:W0:Y:S04]  /*0af0*/  LDS.128 R8, [R2] ;  /* 0x0000000002087984 */ /* 0x000e280000000c00 */
[----:B------:R-:W1:Y:S04]  /*0b00*/  LDS R50, [R39+0x100] ;  /* 0x0001000027327984 */ /* 0x000e680000000800 */
[----:B------:R-:W2:Y:S04]  /*0b10*/  LDS.128 R16, [R2+0x10] ;  /* 0x0000100002107984 */ /* 0x000ea80000000c00 */
[----:B------:R-:W3:Y:S04]  /*0b20*/  LDS R49, [R39+0x200] ;  /* 0x0002000027317984 */ /* 0x000ee80000000800 */
[----:B------:R-:W4:Y:S04]  /*0b30*/  LDS R48, [R39+0x300] ;  /* 0x0003000027307984 */ /* 0x000f280000000800 */
[----:B------:R-:W5:Y:S04]  /*0b40*/  LDS.128 R12, [R2+0x40] ;  /* 0x00004000020c7984 */ /* 0x000f680000000c00 */
[----:B------:R-:W-:Y:S04]  /*0b50*/  LDS.128 R20, [R2+0x60] ;  /* 0x0000600002147984 */ /* 0x000fe80000000c00 */
[----:B------:R-:W-:Y:S01]  /*0b60*/  LDS.128 R24, [R2+0x70] ;  /* 0x0000700002187984 */ /* 0x000fe20000000c00 */
[----:B0-----:R-:W-:-:S04]  /*0b70*/  FFMA R41, R51, R8, R41 ;  /* 0x0000000833297223 */ /* 0x001fc80000000029 */
[----:B-1----:R-:W-:Y:S01]  /*0b80*/  FFMA R4, R50, R9, R41 ;  /* 0x0000000932047223 */ /* 0x002fe20000000029 */
[----:B--2---:R-:W-:-:S03]  /*0b90*/  FFMA R16, R51, R16, R43 ;  /* 0x0000001033107223 */ /* 0x004fc6000000002b */
[C---:B---3--:R-:W-:Y:S01]  /*0ba0*/  FFMA R41, R49.reuse, R10, R4 ;  /* 0x0000000a31297223 */ /* 0x048fe20000000004 */
[----:B------:R-:W-:Y:S01]  /*0bb0*/  FFMA R17, R50, R17, R16 ;  /* 0x0000001132117223 */ /* 0x000fe20000000010 */
[----:B------:R-:W0:Y:S02]  /*0bc0*/  LDS.128 R4, [R2+0x20] ;  /* 0x0000200002047984 */ /* 0x000e240000000c00 */
[C---:B----4-:R-:W-:Y:S01]  /*0bd0*/  FFMA R41, R48.reuse, R11, R41 ;  /* 0x0000000b30297223 */ /* 0x050fe20000000029 */
[----:B------:R-:W-:Y:S01]  /*0be0*/  FFMA R18, R49, R18, R17 ;  /* 0x0000001231127223 */ /* 0x000fe20000000011 */
[----:B------:R-:W1:Y:S03]  /*0bf0*/  LDS.128 R8, [R2+0x30] ;  /* 0x0000300002087984 */ /* 0x000e660000000c00 */
[----:B------:R-:W-:Y:S02]  /*0c00*/  FFMA R43, R48, R19, R18 ;  /* 0x00000013302b7223 */ /* 0x000fe40000000012 */
[----:B------:R-:W2:Y:S01]  /*0c10*/  LDS.128 R16, [R2+0x50] ;  /* 0x0000500002107984 */ /* 0x000ea20000000c00 */
[----:B-----5:R-:W-:-:S04]  /*0c20*/  FFMA R12, R51, R12, R40 ;  /* 0x0000000c330c7223 */ /* 0x020fc80000000028 */
[----:B------:R-:W-:-:S04]  /*0c30*/  FFMA R13, R50, R13, R12 ;  /* 0x0000000d320d7223 */ /* 0x000fc8000000000c */
[----:B------:R-:W-:Y:S01]  /*0c40*/  FFMA R14, R49, R14, R13 ;  /* 0x0000000e310e7223 */ /* 0x000fe2000000000d */
[C---:B0-----:R-:W-:Y:S01]  /*0c50*/  FFMA R45, R51.reuse, R4, R45 ;  /* 0x00000004332d7223 */ /* 0x041fe2000000002d */
[----:B-1----:R-:W-:-:S03]  /*0c60*/  FFMA R8, R51, R8, R38 ;  /* 0x0000000833087223 */ /* 0x002fc60000000026 */
[C---:B------:R-:W-:Y:S01]  /*0c70*/  FFMA R4, R50.reuse, R5, R45 ;  /* 0x0000000532047223 */ /* 0x040fe2000000002d */
[C---:B------:R-:W-:Y:S01]  /*0c80*/  FFMA R9, R50.reuse, R9, R8 ;  /* 0x0000000932097223 */ /* 0x040fe20000000008 */
[----:B--2---:R-:W-:Y:S02]  /*0c90*/  FFMA R5, R51, R16, R44 ;  /* 0x0000001033057223 */ /* 0x004fe4000000002c */
[C---:B------:R-:W-:Y:S01]  /*0ca0*/  FFMA R45, R49.reuse, R6, R4 ;  /* 0x00000006312d7223 */ /* 0x040fe20000000004 */
[----:B------:R-:W-:Y:S01]  /*0cb0*/  FFMA R10, R49, R10, R9 ;  /* 0x0000000a310a7223 */ /* 0x000fe20000000009 */
[----:B------:R-:W-:Y:S01]  /*0cc0*/  FFMA R9, R51, R20, R42 ;  /* 0x0000001433097223 */ /* 0x000fe2000000002a */
[----:B------:R-:W-:-:S03]  /*0cd0*/  FFMA R4, R50, R17, R5 ;  /* 0x0000001132047223 */ /* 0x000fc60000000005 */
[----:B------:R-:W-:Y:S01]  /*0ce0*/  FFMA R12, R50, R21, R9 ;  /* 0x00000015320c7223 */ /* 0x000fe20000000009 */
[C---:B------:R-:W-:Y:S01]  /*0cf0*/  FFMA R45, R48.reuse, R7, R45 ;  /* 0x00000007302d7223 */ /* 0x040fe2000000002d */
[C---:B------:R-:W-:Y:S02]  /*0d00*/  FFMA R13, R49.reuse, R18, R4 ;  /* 0x00000012310d7223 */ /* 0x040fe40000000004 */
[----:B------:R-:W0:Y:S01]  /*0d10*/  LDS.128 R4, [R2+0x80] ;  /* 0x0000800002047984 */ /* 0x000e220000000c00 */
[----:B------:R-:W-:Y:S01]  /*0d20*/  FFMA R12, R49, R22, R12 ;  /* 0x00000016310c7223 */ /* 0x000fe2000000000c */
[C---:B------:R-:W-:Y:S01]  /*0d30*/  FFMA R38, R48.reuse, R11, R10 ;  /* 0x0000000b30267223 */ /* 0x040fe2000000000a */
[C---:B------:R-:W-:Y:S01]  /*0d40*/  FFMA R40, R48.reuse, R15, R14 ;  /* 0x0000000f30287223 */ /* 0x040fe2000000000e */
[----:B------:R-:W1:Y:S01]  /*0d50*/  LDS.128 R8, [R2+0x90] ;  /* 0x0000900002087984 */ /* 0x000e620000000c00 */
[C---:B------:R-:W-:Y:S01]  /*0d60*/  FFMA R44, R48.reuse, R19, R13 ;  /* 0x00000013302c7223 */ /* 0x040fe2000000000d */
[----:B------:R-:W-:-:S02]  /*0d70*/  FFMA R42, R48, R23, R12 ;  /* 0x00000017302a7223 */ /* 0x000fc4000000000c */
[----:B------:R-:W2:Y:S04]  /*0d80*/  LDS.128 R12, [R2+0xa0] ;  /* 0x0000a000020c7984 */ /* 0x000ea80000000c00 */
[----:B------:R-:W3:Y:S04]  /*0d90*/  LDS.128 R16, [R2+0xb0] ;  /* 0x0000b00002107984 */ /* 0x000ee80000000c00 */
[----:B------:R-:W4:Y:S01]  /*0da0*/  LDS.128 R20, [R2+0xc0] ;  /* 0x0000c00002147984 */ /* 0x000f220000000c00 */
[----:B0-----:R-:W-:-:S04]  /*0db0*/  FFMA R29, R51, R4, R29 ;  /* 0x00000004331d7223 */ /* 0x001fc8000000001d */
[C---:B------:R-:W-:Y:S01]  /*0dc0*/  FFMA R4, R50.reuse, R5, R29 ;  /* 0x0000000532047223 */ /* 0x040fe2000000001d */
[C---:B-1----:R-:W-:Y:S01]  /*0dd0*/  FFMA R5, R51.reuse, R8, R32 ;  /* 0x0000000833057223 */ /* 0x042fe20000000020 */
[----:B--2---:R-:W-:Y:S02]  /*0de0*/  FFMA R31, R51, R12, R31 ;  /* 0x0000000c331f7223 */ /* 0x004fe4000000001f */
[----:B------:R-:W-:Y:S01]  /*0df0*/  FFMA R29, R49, R6, R4 ;  /* 0x00000006311d7223 */ /* 0x000fe20000000004 */
[C---:B------:R-:W-:Y:S01]  /*0e00*/  FFMA R4, R50.reuse, R9, R5 ;  /* 0x0000000932047223 */ /* 0x040fe20000000005 */
[C---:B---3--:R-:W-:Y:S01]  /*0e10*/  FFMA R16, R51.reuse, R16, R35 ;  /* 0x0000001033107223 */ /* 0x048fe20000000023 */
[----:B------:R-:W-:Y:S01]  /*0e20*/  FFMA R13, R50, R13, R31 ;  /* 0x0000000d320d7223 */ /* 0x000fe2000000001f */
[----:B----4-:R-:W-:Y:S01]  /*0e30*/  FFMA R5, R51, R20, R52 ;  /* 0x0000001433057223 */ /* 0x010fe20000000034 */
        /* <DEDUP_REMOVED lines=9> */
[----:B------:R-:W0:Y:S04]  /*0ed0*/  LDS.128 R4, [R2+0xd0] ;  /* 0x0000d00002047984 */ /* 0x000e280000000c00 */
[----:B------:R-:W1:Y:S04]  /*0ee0*/  LDS.128 R8, [R2+0xe0] ;  /* 0x0000e00002087984 */ /* 0x000e680000000c00 */
[----:B------:R-:W2:Y:S01]  /*0ef0*/  LDS.128 R12, [R2+0xf0] ;  /* 0x0000f000020c7984 */ /* 0x000ea20000000c00 */
[----:B------:R-:W-:-:S04]  /*0f00*/  FFMA R24, R51, R24, R28 ;  /* 0x0000001833187223 */ /* 0x000fc8000000001c */
[----:B------:R-:W-:-:S04]  /*0f10*/  FFMA R25, R50, R25, R24 ;  /* 0x0000001932197223 */ /* 0x000fc80000000018 */
[----:B------:R-:W-:Y:S01]  /*0f20*/  FFMA R26, R49, R26, R25 ;  /* 0x0000001a311a7223 */ /* 0x000fe20000000019 */
[----:B------:R-:W-:Y:S01]  /*0f30*/  FFMA R35, R48, R19, R18 ;  /* 0x0000001330237223 */ /* 0x000fe20000000012 */
[----:B------:R-:W-:Y:S01]  /*0f40*/  LEA R47, R30, R47, 0x2 ;  /* 0x0000002f1e2f7211 */ /* 0x000fe200078e10ff */
[C---:B------:R-:W-:Y:S01]  /*0f50*/  FFMA R52, R48.reuse, R23, R17 ;  /* 0x0000001730347223 */ /* 0x040fe20000000011 */
[----:B------:R-:W-:Y:S01]  /*0f60*/  FFMA R28, R48, R27, R26 ;  /* 0x0000001b301c7223 */ /* 0x000fe2000000001a */
[----:B------:R-:W-:Y:S02]  /*0f70*/  IADD3 R34, PT, PT, R34, 0x4, RZ ;  /* 0x0000000422227810 */ /* 0x000fe40007ffe0ff */
[----:B------:R-:W-:Y:S01]  /*0f80*/  IADD3 R46, PT, PT, R46, 0x4, RZ ;  /* 0x000000042e2e7810 */ /* 0x000fe20007ffe0ff */
[C---:B0-----:R-:W-:Y:S01]  /*0f90*/  FFMA R3, R51.reuse, R4, R3 ;  /* 0x0000000433037223 */ /* 0x041fe20000000003 */
[C---:B-1----:R-:W-:Y:S01]  /*0fa0*/  FFMA R8, R51.reuse, R8, R33 ;  /* 0x0000000833087223 */ /* 0x042fe20000000021 */
[----:B--2---:R-:W-:-:S02]  /*0fb0*/  FFMA R12, R51, R12, R53 ;  /* 0x0000000c330c7223 */ /* 0x004fc40000000035 */
[C---:B------:R-:W-:Y:S01]  /*0fc0*/  FFMA R4, R50.reuse, R5, R3 ;  /* 0x0000000532047223 */ /* 0x040fe20000000003 */
[C---:B------:R-:W-:Y:S01]  /*0fd0*/  FFMA R9, R50.reuse, R9, R8 ;  /* 0x0000000932097223 */ /* 0x040fe20000000008 */
[----:B------:R-:W-:Y:S02]  /*0fe0*/  FFMA R13, R50, R13, R12 ;  /* 0x0000000d320d7223 */ /* 0x000fe4000000000c */
[C---:B------:R-:W-:Y:S01]  /*0ff0*/  FFMA R3, R49.reuse, R6, R4 ;  /* 0x0000000631037223 */ /* 0x040fe20000000004 */
[C---:B------:R-:W-:Y:S01]  /*1000*/  FFMA R10, R49.reuse, R10, R9 ;  /* 0x0000000a310a7223 */ /* 0x040fe20000000009 */
[----:B------:R-:W-:Y:S02]  /*1010*/  FFMA R14, R49, R14, R13 ;  /* 0x0000000e310e7223 */ /* 0x000fe4000000000d */
[C---:B------:R-:W-:Y:S01]  /*1020*/  FFMA R3, R48.reuse, R7, R3 ;  /* 0x0000000730037223 */ /* 0x040fe20000000003 */
[C---:B------:R-:W-:Y:S01]  /*1030*/  FFMA R33, R48.reuse, R11, R10 ;  /* 0x0000000b30217223 */ /* 0x040fe2000000000a */
[----:B------:R-:W-:Y:S01]  /*1040*/  FFMA R53, R48, R15, R14 ;  /* 0x0000000f30357223 */ /* 0x000fe2000000000e */
[----:B------:R-:W-:Y:S06]  /*1050*/  BAR.SYNC.DEFER_BLOCKING 0x0 ;  /* 0x0000000000007b1d */ /* 0x000fec0000010000 */
[----:B------:R-:W-:Y:S05]  /*1060*/  BRA.U UP0, `(.L_x_810) ;  /* 0xfffffff9003c7547 */ /* 0x000fea000b83ffff */
.L_x_809:
[----:B------:R-:W0:Y:S01]  /*1070*/  LDCU.64 UR6, c[0x0][0x398] ;  /* 0x00007300ff0677ac */ /* 0x000e220008000a00 */
[----:B---34-:R-:W-:Y:S02]  /*1080*/  LEA R0, R37, R0, 0x6 ;  /* 0x0000000025007211 */ /* 0x018fe400078e30ff */
[----:B--2---:R-:W-:Y:S02]  /*1090*/  LEA R5, R36, UR4, 0x4 ;  /* 0x0000000424057c11 */ /* 0x004fe4000f8e20ff */
[----:B0-----:R-:W-:-:S04]  /*10a0*/  ISETP.GE.AND P1, PT, R0, UR7, PT ;  /* 0x0000000700007c0c */ /* 0x001fc8000bf26270 */
[----:B------:R-:W-:-:S13]  /*10b0*/  ISETP.LT.AND P1, PT, R5, UR6, !P1 ;  /* 0x0000000605007c0c */ /* 0x000fda000cf21270 */
[----:B------:R-:W0:Y:S01]  /*10c0*/  @P1 LDC.64 R6, c[0x0][0x390] ;  /* 0x0000e400ff061b82 */ /* 0x000e220000000a00 */
[C---:B------:R-:W-:Y:S01]  /*10d0*/  @P1 IMAD R9, R5.reuse, UR7, R0 ;  /* 0x0000000705091c24 */ /* 0x040fe2000f8e0200 */
[----:B------:R-:W-:Y:S02]  /*10e0*/  ISETP.GE.AND P0, PT, R0, UR7, PT ;  /* 0x0000000700007c0c */ /* 0x000fe4000bf06270 */
[----:B------:R-:W-:-:S04]  /*10f0*/  IADD3 R11, PT, PT, R5, 0x1, RZ ;  /* 0x00000001050b7810 */ /* 0x000fc80007ffe0ff */
[----:B------:R-:W1:Y:S08]  /*1100*/  @P1 LDC R13, c[0x0][0x3a8] ;  /* 0x0000ea00ff0d1b82 */ /* 0x000e700000000800 */
[----:B------:R-:W2:Y:S01]  /*1110*/  @P1 LDC R4, c[0x0][0x3a4] ;  /* 0x0000e900ff041b82 */ /* 0x000ea20000000800 */
[----:B0-----:R-:W-:-:S05]  /*1120*/  @P1 IMAD.WIDE R6, R9, 0x4, R6 ;  /* 0x0000000409061825 */ /* 0x001fca00078e0206 */
[----:B------:R-:W1:Y:S01]  /*1130*/  @P1 LDG.E R2, desc[UR10][R6.64] ;  /* 0x0000000a06021981 */ /* 0x000e62000c1e1900 */
[----:B------:R-:W-:-:S13]  /*1140*/  ISETP.GE.OR P2, PT, R11, UR6, P0 ;  /* 0x000000060b007c0c */ /* 0x000fda0008746670 */
[----:B------:R-:W0:Y:S01]  /*1150*/  @!P2 LDC.64 R8, c[0x0][0x390] ;  /* 0x0000e400ff08ab82 */ /* 0x000e220000000a00 */
[----:B------:R-:W-:-:S07]  /*1160*/  @!P2 IMAD R11, R11, UR7, R0 ;  /* 0x000000070b0bac24 */ /* 0x000fce000f8e0200 */
[----:B------:R-:W3:Y:S01]  /*1170*/  @!P2 LDC R15, c[0x0][0x3a8] ;  /* 0x0000ea00ff0fab82 */ /* 0x000ee20000000800 */
[----:B0-----:R-:W-:-:S04]  /*1180*/  @!P2 IMAD.WIDE R8, R11, 0x4, R8 ;  /* 0x000000040b08a825 */ /* 0x001fc800078e0208 */
[----:B-1----:R-:W-:-:S04]  /*1190*/  @P1 FMUL R2, R2, R13 ;  /* 0x0000000d02021220 */ /* 0x002fc80000400000 */
[----:B--2---:R-:W-:Y:S01]  /*11a0*/  @P1 FFMA R41, R41, R4, R2 ;  /* 0x0000000429291223 */ /* 0x004fe20000000002 */
[----:B------:R-:W-:Y:S01]  /*11b0*/  IADD3 R13, PT, PT, R5, 0x2, RZ ;  /* 0x00000002050d7810 */ /* 0x000fe20007ffe0ff */
[----:B------:R-:W0:Y:S03]  /*11c0*/  @!P2 LDC R4, c[0x0][0x3a4] ;  /* 0x0000e900ff04ab82 */ /* 0x000e260000000800 */
[----:B------:R1:W-:Y:S04]  /*11d0*/  @P1 STG.E desc[UR10][R6.64], R41 ;  /* 0x0000002906001986 */ /* 0x0003e8000c10190a */
[----:B------:R-:W3:Y:S01]  /*11e0*/  @!P2 LDG.E R2, desc[UR10][R8.64] ;  /* 0x0000000a0802a981 */ /* 0x000ee2000c1e1900 */
[----:B------:R-:W-:-:S13]  /*11f0*/  ISETP.GE.OR P1, PT, R13, UR6, P0 ;  /* 0x000000060d007c0c */ /* 0x000fda0008726670 */
[----:B------:R-:W2:Y:S01]  /*1200*/  @!P1 LDC.64 R10, c[0x0][0x390] ;  /* 0x0000e400ff0a9b82 */ /* 0x000ea20000000a00 */
[----:B------:R-:W-:-:S04]  /*1210*/  @!P1 IMAD R13, R13, UR7, R0 ;  /* 0x000000070d0d9c24 */ /* 0x000fc8000f8e0200 */
[----:B--2---:R-:W-:-:S04]  /*1220*/  @!P1 IMAD.WIDE R10, R13, 0x4, R10 ;  /* 0x000000040d0a9825 */ /* 0x004fc800078e020a */
[----:B---3--:R-:W-:Y:S01]  /*1230*/  @!P2 FMUL R2, R2, R15 ;  /* 0x0000000f0202a220 */ /* 0x008fe20000400000 */
[----:B------:R-:W-:Y:S01]  /*1240*/  IADD3 R13, PT, PT, R5, 0x3, RZ ;  /* 0x00000003050d7810 */ /* 0x000fe20007ffe0ff */
[----:B------:R-:W2:Y:S02]  /*1250*/  @!P1 LDC R15, c[0x0][0x3a8] ;  /* 0x0000ea00ff0f9b82 */ /* 0x000ea40000000800 */
[----:B0-----:R-:W-:-:S05]  /*1260*/  @!P2 FFMA R43, R43, R4, R2 ;  /* 0x000000042b2ba223 */ /* 0x001fca0000000002 */
[----:B------:R0:W-:Y:S01]  /*1270*/  @!P2 STG.E desc[UR10][R8.64], R43 ;  /* 0x0000002b0800a986 */ /* 0x0001e2000c10190a */
[----:B------:R-:W3:Y:S03]  /*1280*/  @!P1 LDC R4, c[0x0][0x3a4] ;  /* 0x0000e900ff049b82 */ /* 0x000ee60000000800 */
[----:B------:R-:W2:Y:S01]  /*1290*/  @!P1 LDG.E R2, desc[UR10][R10.64] ;  /* 0x0000000a0a029981 */ /* 0x000ea2000c1e1900 */
[----:B------:R-:W-:-:S13]  /*12a0*/  ISETP.GE.OR P2, PT, R13, UR6, P0 ;  /* 0x000000060d007c0c */ /* 0x000fda0008746670 */
[----:B-1----:R-:W1:Y:S01]  /*12b0*/  @!P2 LDC.64 R6, c[0x0][0x390] ;  /* 0x0000e400ff06ab82 */ /* 0x002e620000000a00 */
[----:B------:R-:W-:-:S04]  /*12c0*/  @!P2 IMAD R13, R13, UR7, R0 ;  /* 0x000000070d0dac24 */ /* 0x000fc8000f8e0200 */
[----:B-1----:R-:W-:-:S03]  /*12d0*/  @!P2 IMAD.WIDE R6, R13, 0x4, R6 ;  /* 0x000000040d06a825 */ /* 0x002fc600078e0206 */
[----:B------:R-:W1:Y:S01]  /*12e0*/  @!P2 LDC R13, c[0x0][0x3a8] ;  /* 0x0000ea00ff0dab82 */ /* 0x000e620000000800 */
[----:B--2---:R-:W-:-:S04]  /*12f0*/  @!P1 FMUL R2, R2, R15 ;  /* 0x0000000f02029220 */ /* 0x004fc80000400000 */
[----:B---3--:R-:W-:Y:S01]  /*1300*/  @!P1 FFMA R45, R45, R4, R2 ;  /* 0x000000042d2d9223 */ /* 0x008fe20000000002 */
[----:B------:R-:W-:Y:S02]  /*1310*/  IADD3 R15, PT, PT, R5, 0x4, RZ ;  /* 0x00000004050f7810 */ /* 0x000fe40007ffe0ff */
[----:B------:R-:W2:Y:S02]  /*1320*/  @!P2 LDC R4, c[0x0][0x3a4] ;  /* 0x0000e900ff04ab82 */ /* 0x000ea40000000800 */
[----:B------:R3:W-:Y:S04]  /*1330*/  @!P1 STG.E desc[UR10][R10.64], R45 ;  /* 0x0000002d0a009986 */ /* 0x0007e8000c10190a */
[----:B------:R-:W1:Y:S01]  /*1340*/  @!P2 LDG.E R2, desc[UR10][R6.64] ;  /* 0x0000000a0602a981 */ /* 0x000e62000c1e1900 */
[----:B------:R-:W-:-:S13]  /*1350*/  ISETP.GE.OR P1, PT, R15, UR6, P0 ;  /* 0x000000060f007c0c */ /* 0x000fda0008726670 */
[----:B0-----:R-:W0:Y:S01]  /*1360*/  @!P1 LDC.64 R8, c[0x0][0x390] ;  /* 0x0000e400ff089b82 */ /* 0x001e220000000a00 */
[----:B------:R-:W-:-:S04]  /*1370*/  @!P1 IMAD R15, R15, UR7, R0 ;  /* 0x000000070f0f9c24 */ /* 0x000fc8000f8e0200 */
[----:B0-----:R-:W-:Y:S01]  /*1380*/  @!P1 IMAD.WIDE R8, R15, 0x4, R8 ;  /* 0x000000040f089825 */ /* 0x001fe200078e0208 */
[----:B------:R-:W-:Y:S02]  /*1390*/  IADD3 R17, PT, PT, R5, 0x5, RZ ;  /* 0x0000000505117810 */ /* 0x000fe40007ffe0ff */
[----:B------:R-:W0:Y:S01]  /*13a0*/  @!P1 LDC R15, c[0x0][0x3a8] ;  /* 0x0000ea00ff0f9b82 */ /* 0x000e220000000800 */
[----:B-1----:R-:W-:-:S04]  /*13b0*/  @!P2 FMUL R13, R2, R13 ;  /* 0x0000000d020da220 */ /* 0x002fc80000400000 */
[----:B--2---:R-:W-:-:S03]  /*13c0*/  @!P2 FFMA R13, R38, R4, R13 ;  /* 0x00000004260da223 */ /* 0x004fc6000000000d */
[----:B------:R-:W1:Y:S02]  /*13d0*/  @!P1 LDC R4, c[0x0][0x3a4] ;  /* 0x0000e900ff049b82 */ /* 0x000e640000000800 */
[----:B------:R2:W-:Y:S04]  /*13e0*/  @!P2 STG.E desc[UR10][R6.64], R13 ;  /* 0x0000000d0600a986 */ /* 0x0005e8000c10190a */
[----:B------:R-:W0:Y:S01]  /*13f0*/  @!P1 LDG.E R2, desc[UR10][R8.64] ;  /* 0x0000000a08029981 */ /* 0x000e22000c1e1900 */
[----:B------:R-:W-:-:S13]  /*1400*/  ISETP.GE.OR P2, PT, R17, UR6, P0 ;  /* 0x0000000611007c0c */ /* 0x000fda0008746670 */
[----:B---3--:R-:W3:Y:S01]  /*1410*/  @!P2 LDC.64 R10, c[0x0][0x390] ;  /* 0x0000e400ff0aab82 */ /* 0x008ee20000000a00 */
[----:B------:R-:W-:-:S07]  /*1420*/  @!P2 IMAD R17, R17, UR7, R0 ;  /* 0x000000071111ac24 */ /* 0x000fce000f8e0200 */
[----:B--2---:R-:W2:Y:S01]  /*1430*/  @!P2 LDC R13, c[0x0][0x3a8] ;  /* 0x0000ea00ff0dab82 */ /* 0x004ea20000000800 */
[----:B---3--:R-:W-:-:S04]  /*1440*/  @!P2 IMAD.WIDE R10, R17, 0x4, R10 ;  /* 0x00000004110aa825 */ /* 0x008fc800078e020a */
[----:B0-----:R-:W-:-:S04]  /*1450*/  @!P1 FMUL R15, R2, R15 ;  /* 0x0000000f020f9220 */ /* 0x001fc80000400000 */
[----:B-1----:R-:W-:Y:S01]  /*1460*/  @!P1 FFMA R15, R40, R4, R15 ;  /* 0x00000004280f9223 */ /* 0x002fe2000000000f */
[----:B------:R-:W-:Y:S01]  /*1470*/  IADD3 R17, PT, PT, R5, 0x6, RZ ;  /* 0x0000000605117810 */ /* 0x000fe20007ffe0ff */
[----:B------:R-:W0:Y:S03]  /*1480*/  @!P2 LDC R4, c[0x0][0x3a4] ;  /* 0x0000e900ff04ab82 */ /* 0x000e260000000800 */
[----:B------:R1:W-:Y:S04]  /*1490*/  @!P1 STG.E desc[UR10][R8.64], R15 ;  /* 0x0000000f08009986 */ /* 0x0003e8000c10190a */
[----:B------:R-:W2:Y:S01]  /*14a0*/  @!P2 LDG.E R2, desc[UR10][R10.64] ;  /* 0x0000000a0a02a981 */ /* 0x000ea2000c1e1900 */
[----:B------:R-:W-:-:S13]  /*14b0*/  ISETP.GE.OR P1, PT, R17, UR6, P0 ;  /* 0x0000000611007c0c */ /* 0x000fda0008726670 */
[----:B------:R-:W3:Y:S01]  /*14c0*/  @!P1 LDC.64 R6, c[0x0][0x390] ;  /* 0x0000e400ff069b82 */ /* 0x000ee20000000a00 */
        /* <DEDUP_REMOVED lines=22> */
[----:B------:R-:W-:-:S04]  /*1630*/  @!P1 IMAD R17, R17, UR7, R0 ;  /* 0x0000000711119c24 */ /* 0x000fc8000f8e0200 */
[----:B---3--:R-:W-:Y:S01]  /*1640*/  @!P1 IMAD.WIDE R10, R17, 0x4, R10 ;  /* 0x00000004110a9825 */ /* 0x008fe200078e020a */
[----:B-1----:R-:W-:Y:S02]  /*1650*/  IADD3 R15, PT, PT, R5, 0x9, RZ ;  /* 0x00000009050f7810 */ /* 0x002fe40007ffe0ff */
[----:B------:R-:W1:Y:S01]  /*1660*/  @!P1 LDC R17, c[0x0][0x3a8] ;  /* 0x0000ea00ff119b82 */ /* 0x000e620000000800 */
[----:B--2---:R-:W-:-:S04]  /*1670*/  @!P2 FMUL R13, R2, R13 ;  /* 0x0000000d020da220 */ /* 0x004fc80000400000 */
[----:B0-----:R-:W-:-:S03]  /*1680*/  @!P2 FFMA R13, R28, R4, R13 ;  /* 0x000000041c0da223 */ /* 0x001fc6000000000d */
[----:B------:R-:W0:Y:S02]  /*1690*/  @!P1 LDC R4, c[0x0][0x3a4] ;  /* 0x0000e900ff049b82 */ /* 0x000e240000000800 */
        /* <DEDUP_REMOVED lines=38> */
[----:B---3--:R-:W-:-:S03]  /*1900*/  @!P1 IMAD.WIDE R6, R13, 0x4, R6 ;  /* 0x000000040d069825 */ /* 0x008fc600078e0206 */
[----:B------:R-:W3:Y:S01]  /*1910*/  @!P1 LDC R13, c[0x0][0x3a8] ;  /* 0x0000ea00ff0d9b82 */ /* 0x000ee20000000800 */
[----:B-1----:R-:W-:-:S04]  /*1920*/  @!P2 FMUL R2, R2, R15 ;  /* 0x0000000f0202a220 */ /* 0x002fc80000400000 */
[----:B0-----:R-:W-:Y:S01]  /*1930*/  @!P2 FFMA R35, R35, R4, R2 ;  /* 0x000000042323a223 */ /* 0x001fe20000000002 */
[----:B------:R-:W-:Y:S02]  /*1940*/  IADD3 R15, PT, PT, R5, 0xd, RZ ;  /* 0x0000000d050f7810 */ /* 0x000fe40007ffe0ff */
[----:B------:R-:W0:Y:S02]  /*1950*/  @!P1 LDC R4, c[0x0][0x3a4] ;  /* 0x0000e900ff049b82 */ /* 0x000e240000000800 */
[----:B------:R1:W-:Y:S04]  /*1960*/  @!P2 STG.E desc[UR10][R10.64], R35 ;  /* 0x000000230a00a986 */ /* 0x0003e8000c10190a */
[----:B------:R-:W3:Y:S01]  /*1970*/  @!P1 LDG.E R2, desc[UR10][R6.64] ;  /* 0x0000000a06029981 */ /* 0x000ee2000c1e1900 */
[----:B------:R-:W-:-:S13]  /*1980*/  ISETP.GE.OR P2, PT, R15, UR6, P0 ;  /* 0x000000060f007c0c */ /* 0x000fda0008746670 */
[----:B--2---:R-:W2:Y:S01]  /*1990*/  @!P2 LDC.64 R8, c[0x0][0x390] ;  /* 0x0000e400ff08ab82 */ /* 0x004ea20000000a00 */
[----:B------:R-:W-:-:S07]  /*19a0*/  @!P2 IMAD R15, R15, UR7, R0 ;  /* 0x000000070f0fac24 */ /* 0x000fce000f8e0200 */
[----:B------:R-:W4:Y:S01]  /*19b0*/  @!P2 LDC R17, c[0x0][0x3a8] ;  /* 0x0000ea00ff11ab82 */ /* 0x000f220000000800 */
[----:B--2---:R-:W-:-:S04]  /*19c0*/  @!P2 IMAD.WIDE R8, R15, 0x4, R8 ;  /* 0x000000040f08a825 */ /* 0x004fc800078e0208 */
[----:B---3--:R-:W-:-:S04]  /*19d0*/  @!P1 FMUL R13, R2, R13 ;  /* 0x0000000d020d9220 */ /* 0x008fc80000400000 */
[----:B0-----:R-:W-:Y:S01]  /*19e0*/  @!P1 FFMA R13, R52, R4, R13 ;  /* 0x00000004340d9223 */ /* 0x001fe2000000000d */
[----:B------:R-:W-:Y:S01]  /*19f0*/  IADD3 R15, PT, PT, R5, 0xe, RZ ;  /* 0x0000000e050f7810 */ /* 0x000fe20007ffe0ff */
[----:B------:R-:W0:Y:S03]  /*1a00*/  @!P2 LDC R4, c[0x0][0x3a4] ;  /* 0x0000e900ff04ab82 */ /* 0x000e260000000800 */
[----:B------:R2:W-:Y:S04]  /*1a10*/  @!P1 STG.E desc[UR10][R6.64], R13 ;  /* 0x0000000d06009986 */ /* 0x0005e8000c10190a */
[----:B------:R-:W4:Y:S01]  /*1a20*/  @!P2 LDG.E R2, desc[UR10][R8.64] ;  /* 0x0000000a0802a981 */ /* 0x000f22000c1e1900 */
[----:B------:R-:W-:-:S13]  /*1a30*/  ISETP.GE.OR P1, PT, R15, UR6, P0 ;  /* 0x000000060f007c0c */ /* 0x000fda0008726670 */
[----:B-1----:R-:W1:Y:S08]  /*1a40*/  @!P1 LDC.64 R10, c[0x0][0x390] ;  /* 0x0000e400ff0a9b82 */ /* 0x002e700000000a00 */
[----:B--2---:R-:W2:Y:S08]  /*1a50*/  @!P1 LDC R7, c[0x0][0x3a8] ;  /* 0x0000ea00ff079b82 */ /* 0x004eb00000000800 */
[----:B------:R-:W3:Y:S01]  /*1a60*/  @!P1 LDC R6, c[0x0][0x3a4] ;  /* 0x0000e900ff069b82 */ /* 0x000ee20000000800 */
[----:B----4-:R-:W-:Y:S01]  /*1a70*/  @!P2 FMUL R2, R2, R17 ;  /* 0x000000110202a220 */ /* 0x010fe20000400000 */
[----:B------:R-:W-:-:S03]  /*1a80*/  @!P1 IMAD R17, R15, UR7, R0 ;  /* 0x000000070f119c24 */ /* 0x000fc6000f8e0200 */
[----:B0-----:R-:W-:Y:S01]  /*1a90*/  @!P2 FFMA R15, R3, R4, R2 ;  /* 0x00000004030fa223 */ /* 0x001fe20000000002 */
[----:B-1----:R-:W-:-:S04]  /*1aa0*/  @!P1 IMAD.WIDE R2, R17, 0x4, R10 ;  /* 0x0000000411029825 */ /* 0x002fc800078e020a */
[----:B------:R0:W-:Y:S04]  /*1ab0*/  @!P2 STG.E desc[UR10][R8.64], R15 ;  /* 0x0000000f0800a986 */ /* 0x0001e8000c10190a */
[----:B------:R-:W2:Y:S01]  /*1ac0*/  @!P1 LDG.E R4, desc[UR10][R2.64] ;  /* 0x0000000a02049981 */ /* 0x000ea2000c1e1900 */
[----:B------:R-:W-:-:S04]  /*1ad0*/  IADD3 R5, PT, PT, R5, 0xf, RZ ;  /* 0x0000000f05057810 */ /* 0x000fc80007ffe0ff */
[----:B------:R-:W-:Y:S01]  /*1ae0*/  ISETP.GE.OR P0, PT, R5, UR6, P0 ;  /* 0x0000000605007c0c */ /* 0x000fe20008706670 */
[----:B--2---:R-:W-:-:S04]  /*1af0*/  @!P1 FMUL R4, R4, R7 ;  /* 0x0000000704049220 */ /* 0x004fc80000400000 */
[----:B---3--:R-:W-:-:S05]  /*1b00*/  @!P1 FFMA R33, R33, R6, R4 ;  /* 0x0000000621219223 */ /* 0x008fca0000000004 */
        /* <DEDUP_REMOVED lines=12> */
.L_x_811:
        /* <DEDUP_REMOVED lines=11> */
.L_x_882:


//--------------------- .text._Z17sgemm_1D_blockingILi64ELi64ELi8ELi8EEvPKfS1_Pfiiiff --------------------------
	.section	.text._Z17sgemm_1D_blockingILi64ELi64ELi8ELi8EEvPKfS1_Pfiiiff,"ax",@progbits
	.align	128
        .global         _Z17sgemm_1D_blockingILi64ELi64ELi8ELi8EEvPKfS1_Pfiiiff
        .type           _Z17sgemm_1D_blockingILi64ELi64ELi8ELi8EEvPKfS1_Pfiiiff,@function
        .size           _Z17sgemm_1D_blockingILi64ELi64ELi8ELi8EEvPKfS1_Pfiiiff,(.L_x_883 - _Z17sgemm_1D_blockingILi64ELi64ELi8ELi8EEvPKfS1_Pfiiiff)
        .other          _Z17sgemm_1D_blockingILi64ELi64ELi8ELi8EEvPKfS1_Pfiiiff,@"STO_CUDA_ENTRY STV_DEFAULT"
_Z17sgemm_1D_blockingILi64ELi64ELi8ELi8EEvPKfS1_Pfiiiff:
.text._Z17sgemm_1D_blockingILi64ELi64ELi8ELi8EEvPKfS1_Pfiiiff:
[----:B------:R-:W-:Y:S01]  /*0000*/  LDC R1, c[0x0][0x37c] ;  /* 0x0000df00ff017b82 */ /* 0x000fe20000000800 */
[----:B------:R-:W0:Y:S07]  /*0010*/  LDCU UR8, c[0x0][0x3a0] ;  /* 0x00007400ff0877ac */ /* 0x000e2e0008000800 */
[----:B------:R-:W1:Y:S01]  /*0020*/  S2UR UR4, SR_CTAID.Y ;  /* 0x00000000000479c3 */ /* 0x000e620000002600 */
[----:B------:R-:W2:Y:S01]  /*0030*/  S2R R2, SR_TID.Y ;  /* 0x0000000000027919 */ /* 0x000ea20000002200 */
[----:B------:R-:W-:Y:S01]  /*0040*/  HFMA2 R19, -RZ, RZ, 0, 0 ;  /* 0x00000000ff137431 */ /* 0x000fe200000001ff */
[----:B------:R-:W-:Y:S01]  /*0050*/  MOV R12, RZ ;  /* 0x000000ff000c7202 */ /* 0x000fe20000000f00 */
[----:B------:R-:W-:Y:S01]  /*0060*/  HFMA2 R8, -RZ, RZ, 0, 0 ;  /* 0x00000000ff087431 */ /* 0x000fe200000001ff */
[----:B------:R-:W3:Y:S01]  /*0070*/  S2R R3, SR_TID.X ;  /* 0x0000000000037919 */ /* 0x000ee20000002100 */
[----:B------:R-:W-:Y:S01]  /*0080*/  HFMA2 R46, -RZ, RZ, 0, 0 ;  /* 0x00000000ff2e7431 */ /* 0x000fe200000001ff */
[----:B------:R-:W-:Y:S01]  /*0090*/  MOV R5, RZ ;  /* 0x000000ff00057202 */ /* 0x000fe20000000f00 */
[----:B------:R-:W-:Y:S01]  /*00a0*/  HFMA2 R27, -RZ, RZ, 0, 0 ;  /* 0x00000000ff1b7431 */ /* 0x000fe200000001ff */
[----:B------:R-:W4:Y:S01]  /*00b0*/  S2R R0, SR_CTAID.X ;  /* 0x0000000000007919 */ /* 0x000f220000002500 */
[----:B------:R-:W-:Y:S01]  /*00c0*/  MOV R31, RZ ;  /* 0x000000ff001f7202 */ /* 0x000fe20000000f00 */
[----:B------:R-:W2:Y:S01]  /*00d0*/  LDCU.64 UR10, c[0x0][0x358] ;  /* 0x00006b00ff0a77ac */ /* 0x000ea20008000a00 */
[----:B------:R-:W-:Y:S01]  /*00e0*/  MOV R25, RZ ;  /* 0x000000ff00197202 */ /* 0x000fe20000000f00 */
        /* <DEDUP_REMOVED lines=9> */
[C---:B------:R-:W-:Y:S01]  /*0180*/  IMAD R44, R9.reuse, UR8, R2 ;  /* 0x00000008092c7c24 */ /* 0x040fe2000f8e0202 */
[-C--:B0-----:R-:W-:Y:S01]  /*0190*/  ISETP.GE.OR P1, PT, R4, R29.reuse, P0 ;  /* 0x0000001d0400720c */ /* 0x081fe20000726670 */
[----:B------:R-:W-:Y:S01]  /*01a0*/  IMAD R11, R2, R29, R3 ;  /* 0x0000001d020b7224 */ /* 0x000fe200078e0203 */
[----:B------:R-:W-:-:S04]  /*01b0*/  ISETP.GE.OR P0, PT, R9, R28, P0 ;  /* 0x0000001c0900720c */ /* 0x000fc80000706670 */
[----:B------:R-:W-:-:S07]  /*01c0*/  LEA R11, R0, R11, 0x6 ;  /* 0x0000000b000b7211 */ /* 0x000fce00078e30ff */
        /* <DEDUP_REMOVED lines=19> */
[----:B------:R-:W-:Y:S01]  /*0300*/  USHF.R.S32.HI UR5, URZ, 0x3, UR6 ;  /* 0x00000003ff057899 */ /* 0x000fe20008011406 */
[----:B---3--:R-:W-:Y:S04]  /*0310*/  STS [R17], R16 ;  /* 0x0000001011007388 */ /* 0x008fe80000000800 */
[----:B--2---:R-:W-:Y:S01]  /*0320*/  STS [R19], R18 ;  /* 0x0000001213007388 */ /* 0x004fe20000000800 */
[----:B------:R-:W-:Y:S06]  /*0330*/  BAR.SYNC.DEFER_BLOCKING 0x0 ;  /* 0x0000000000007b1d */ /* 0x000fec0000010000 */
[----:B------:R-:W-:Y:S04]  /*0340*/  LDS R33, [R41] ;  /* 0x0000000029217984 */ /* 0x000fe80000000800 */
[----:B------:R-:W0:Y:S04]  /*0350*/  LDS.128 R12, [R40] ;  /* 0x00000000280c7984 */ /* 0x000e280000000c00 */
[----:B------:R-:W1:Y:S04]  /*0360*/  LDS.128 R8, [R40+0x20] ;  /* 0x0000200028087984 */ /* 0x000e680000000c00 */
[----:B------:R-:W2:Y:S04]  /*0370*/  LDS R34, [R41+0x100] ;  /* 0x0001000029227984 */ /* 0x000ea80000000800 */
[----:B------:R-:W3:Y:S04]  /*0380*/  LDS.128 R4, [R40+0x40] ;  /* 0x0000400028047984 */ /* 0x000ee80000000c00 */
[----:B------:R-:W4:Y:S04]  /*0390*/  LDS R31, [R41+0x200] ;  /* 0x00020000291f7984 */ /* 0x000f280000000800 */
[----:B------:R-:W5:Y:S04]  /*03a0*/  LDS R32, [R41+0x300] ;  /* 0x0003000029207984 */ /* 0x000f680000000800 */
[----:B------:R-:W5:Y:S04]  /*03b0*/  LDS.128 R24, [R40+0x60] ;  /* 0x0000600028187984 */ /* 0x000f680000000c00 */
[----:B------:R-:W5:Y:S04]  /*03c0*/  LDS.128 R20, [R40+0x80] ;  /* 0x0000800028147984 */ /* 0x000f680000000c00 */
[----:B------:R-:W-:Y:S01]  /*03d0*/  LDS R39, [R41+0x600] ;  /* 0x0006000029277984 */ /* 0x000fe20000000800 */
[C---:B0-----:R-:W-:Y:S01]  /*03e0*/  FFMA R17, R33.reuse, R12, RZ ;  /* 0x0000000c21117223 */ /* 0x041fe200000000ff */
[----:B-1----:R-:W-:-:S03]  /*03f0*/  FFMA R8, R33, R8, RZ ;  /* 0x0000000821087223 */ /* 0x002fc600000000ff */
[C---:B--2---:R-:W-:Y:S01]  /*0400*/  FFMA R12, R34.reuse, R13, R17 ;  /* 0x0000000d220c7223 */ /* 0x044fe20000000011 */
[----:B------:R-:W-:Y:S01]  /*0410*/  FFMA R13, R34, R9, R8 ;  /* 0x00000009220d7223 */ /* 0x000fe20000000008 */
[----:B---3--:R-:W-:-:S03]  /*0420*/  FFMA R9, R33, R4, RZ ;  /* 0x0000000421097223 */ /* 0x008fc600000000ff */
[C---:B----4-:R-:W-:Y:S01]  /*0430*/  FFMA R10, R31.reuse, R10, R13 ;  /* 0x0000000a1f0a7223 */ /* 0x050fe2000000000d */
[----:B------:R-:W-:Y:S01]  /*0440*/  FFMA R17, R31, R14, R12 ;  /* 0x0000000e1f117223 */ /* 0x000fe2000000000c */
[----:B------:R-:W-:Y:S02]  /*0450*/  FFMA R4, R34, R5, R9 ;  /* 0x0000000522047223 */ /* 0x000fe40000000009 */
[C---:B-----5:R-:W-:Y:S02]  /*0460*/  FFMA R30, R32.reuse, R11, R10 ;  /* 0x0000000b201e7223 */ /* 0x060fe4000000000a */
[----:B------:R-:W0:Y:S01]  /*0470*/  LDS.128 R8, [R40+0xa0] ;  /* 0x0000a00028087984 */ /* 0x000e220000000c00 */
[----:B------:R-:W-:-:S03]  /*0480*/  FFMA R28, R32, R15, R17 ;  /* 0x0000000f201c7223 */ /* 0x000fc60000000011 */
[----:B------:R-:W1:Y:S04]  /*0490*/  LDS.128 R12, [R40+0xc0] ;  /* 0x0000c000280c7984 */ /* 0x000e680000000c00 */
[----:B------:R-:W2:Y:S01]  /*04a0*/  LDS.128 R16, [R40+0xe0] ;  /* 0x0000e00028107984 */ /* 0x000ea20000000c00 */
[----:B------:R-:W-:Y:S01]  /*04b0*/  FFMA R5, R33, R24, RZ ;  /* 0x0000001821057223 */ /* 0x000fe200000000ff */
[----:B------:R-:W-:Y:S02]  /*04c0*/  FFMA R35, R31, R6, R4 ;  /* 0x000000061f237223 */ /* 0x000fe40000000004 */
[----:B------:R-:W-:Y:S01]  /*04d0*/  LDS R24, [R41+0x500] ;  /* 0x0005000029187984 */ /* 0x000fe20000000800 */
[----:B------:R-:W-:Y:S01]  /*04e0*/  FFMA R4, R34, R25, R5 ;  /* 0x0000001922047223 */ /* 0x000fe20000000005 */
[----:B------:R-:W-:-:S03]  /*04f0*/  FFMA R5, R33, R20, RZ ;  /* 0x0000001421057223 */ /* 0x000fc600000000ff */
[----:B------:R-:W-:-:S04]  /*0500*/  FFMA R4, R31, R26, R4 ;  /* 0x0000001a1f047223 */ /* 0x000fc80000000004 */
[----:B------:R-:W-:Y:S01]  /*0510*/  FFMA R27, R32, R27, R4 ;  /* 0x0000001b201b7223 */ /* 0x000fe20000000004 */
[----:B------:R-:W-:Y:S01]  /*0520*/  FFMA R4, R34, R21, R5 ;  /* 0x0000001522047223 */ /* 0x000fe20000000005 */
[----:B------:R-:W-:-:S03]  /*0530*/  FFMA R25, R32, R7, R35 ;  /* 0x0000000720197223 */ /* 0x000fc60000000023 */
[----:B------:R-:W-:Y:S01]  /*0540*/  FFMA R21, R31, R22, R4 ;  /* 0x000000161f157223 */ /* 0x000fe20000000004 */
[C---:B0-----:R-:W-:Y:S01]  /*0550*/  FFMA R5, R33.reuse, R8, RZ ;  /* 0x0000000821057223 */ /* 0x041fe200000000ff */
[----:B-1----:R-:W-:-:S03]  /*0560*/  FFMA R12, R33, R12, RZ ;  /* 0x0000000c210c7223 */ /* 0x002fc600000000ff */
[----:B------:R-:W-:Y:S02]  /*0570*/  FFMA R8, R34, R9, R5 ;  /* 0x0000000922087223 */ /* 0x000fe40000000005 */
[----:B------:R-:W-:Y:S01]  /*0580*/  LDS.128 R4, [R40+0x10] ;  /* 0x0000100028047984 */ /* 0x000fe20000000c00 */
[----:B--2---:R-:W-:-:S03]  /*0590*/  FFMA R16, R33, R16, RZ ;  /* 0x0000001021107223 */ /* 0x004fc600000000ff */
[----:B------:R-:W0:Y:S01]  /*05a0*/  LDS R33, [R41+0x400] ;  /* 0x0004000029217984 */ /* 0x000e220000000800 */
[----:B------:R-:W-:Y:S01]  /*05b0*/  FFMA R13, R34, R13, R12 ;  /* 0x0000000d220d7223 */ /* 0x000fe2000000000c */
[----:B------:R-:W-:-:S03]  /*05c0*/  FFMA R8, R31, R10, R8 ;  /* 0x0000000a1f087223 */ /* 0x000fc60000000008 */
[C---:B------:R-:W-:Y:S01]  /*05d0*/  FFMA R14, R31.reuse, R14, R13 ;  /* 0x0000000e1f0e7223 */ /* 0x040fe2000000000d */
[C---:B------:R-:W-:Y:S02]  /*05e0*/  FFMA R26, R32.reuse, R11, R8 ;  /* 0x0000000b201a7223 */ /* 0x040fe40000000008 */
[----:B------:R-:W1:Y:S01]  /*05f0*/  LDS.128 R8, [R40+0x30] ;  /* 0x0000300028087984 */ /* 0x000e620000000c00 */
[----:B------:R-:W-:Y:S01]  /*0600*/  FFMA R35, R32, R15, R14 ;  /* 0x0000000f20237223 */ /* 0x000fe2000000000e */
[----:B------:R-:W-:Y:S02]  /*0610*/  FFMA R17, R34, R17, R16 ;  /* 0x0000001122117223 */ /* 0x000fe40000000010 */
[----:B------:R-:W2:Y:S02]  /*0620*/  LDS.128 R12, [R40+0x50] ;  /* 0x00005000280c7984 */ /* 0x000ea40000000c00 */
[----:B------:R-:W-:Y:S01]  /*0630*/  FFMA R18, R31, R18, R17 ;  /* 0x000000121f127223 */ /* 0x000fe20000000011 */
[----:B------:R-:W-:-:S03]  /*0640*/  FFMA R34, R32, R23, R21 ;  /* 0x0000001720227223 */ /* 0x000fc60000000015 */
[----:B------:R-:W-:Y:S02]  /*0650*/  FFMA R37, R32, R19, R18 ;  /* 0x0000001320257223 */ /* 0x000fe40000000012 */
[----:B------:R-:W3:Y:S01]  /*0660*/  LDS.128 R16, [R40+0x70] ;  /* 0x0000700028107984 */ /* 0x000ee20000000c00 */
[----:B0-----:R-:W-:-:S03]  /*0670*/  FFMA R21, R33, R4, R28 ;  /* 0x0000000421157223 */ /* 0x001fc6000000001c */
[----:B------:R-:W0:Y:S01]  /*0680*/  LDS R28, [R41+0x700] ;  /* 0x00070000291c7984 */ /* 0x000e220000000800 */
[----:B------:R-:W-:-:S03]  /*0690*/  FFMA R4, R24, R5, R21 ;  /* 0x0000000518047223 */ /* 0x000fc60000000015 */
[----:B------:R-:W4:Y:S01]  /*06a0*/  LDS.128 R20, [R40+0x90] ;  /* 0x0000900028147984 */ /* 0x000f220000000c00 */
[C---:B-1----:R-:W-:Y:S01]  /*06b0*/  FFMA R5, R33.reuse, R8, R30 ;  /* 0x0000000821057223 */ /* 0x042fe2000000001e */
[----:B--2---:R-:W-:-:S03]  /*06c0*/  FFMA R12, R33, R12, R25 ;  /* 0x0000000c210c7223 */ /* 0x004fc60000000019 */
[C---:B------:R-:W-:Y:S01]  /*06d0*/  FFMA R5, R24.reuse, R9, R5 ;  /* 0x0000000918057223 */ /* 0x040fe20000000005 */
[----:B------:R-:W-:-:S03]  /*06e0*/  FFMA R13, R24, R13, R12 ;  /* 0x0000000d180d7223 */ /* 0x000fc6000000000c */
[C---:B------:R-:W-:Y:S01]  /*06f0*/  FFMA R10, R39.reuse, R10, R5 ;  /* 0x0000000a270a7223 */ /* 0x040fe20000000005 */
[C---:B------:R-:W-:Y:S01]  /*0700*/  FFMA R25, R39.reuse, R6, R4 ;  /* 0x0000000627197223 */ /* 0x040fe20000000004 */
[----:B------:R-:W-:Y:S01]  /*0710*/  FFMA R14, R39, R14, R13 ;  /* 0x0000000e270e7223 */ /* 0x000fe2000000000d */
[----:B---3--:R-:W-:Y:S02]  /*0720*/  FFMA R16, R33, R16, R27 ;  /* 0x0000001021107223 */ /* 0x008fe4000000001b */
[C---:B0-----:R-:W-:Y:S01]  /*0730*/  FFMA R25, R28.reuse, R7, R25 ;  /* 0x000000071c197223 */ /* 0x041fe20000000019 */
[C---:B------:R-:W-:Y:S01]  /*0740*/  FFMA R27, R28.reuse, R11, R10 ;  /* 0x0000000b1c1b7223 */ /* 0x040fe2000000000a */
[----:B------:R-:W-:Y:S01]  /*0750*/  FFMA R31, R28, R15, R14 ;  /* 0x0000000f1c1f7223 */ /* 0x000fe2000000000e */
[----:B------:R-:W0:Y:S04]  /*0760*/  LDS.128 R4, [R40+0xb0] ;  /* 0x0000b00028047984 */ /* 0x000e280000000c00 */
[----:B------:R-:W1:Y:S04]  /*0770*/  LDS.128 R8, [R40+0xd0] ;  /* 0x0000d00028087984 */ /* 0x000e680000000c00 */
[----:B------:R-:W2:Y:S01]  /*0780*/  LDS.128 R12, [R40+0xf0] ;  /* 0x0000f000280c7984 */ /* 0x000ea20000000c00 */
[----:B------:R-:W-:Y:S01]  /*0790*/  FFMA R17, R24, R17, R16 ;  /* 0x0000001118117223 */ /* 0x000fe20000000010 */
[----:B------:R-:W-:-:S03]  /*07a0*/  UIADD3 UR5, UPT, UPT, -UR5, 0x1, URZ ;  /* 0x0000000105057890 */ /* 0x000fc6000fffe1ff */
[----:B------:R-:W-:Y:S01]  /*07b0*/  FFMA R18, R39, R18, R17 ;  /* 0x0000001227127223 */ /* 0x000fe20000000011 */
[----:B----4-:R-:W-:Y:S01]  /*07c0*/  FFMA R17, R33, R20, R34 ;  /* 0x0000001421117223 */ /* 0x010fe20000000022 */
[----:B------:R-:W-:Y:S02]  /*07d0*/  UISETP.NE.AND UP0, UPT, UR5, 0x1, UPT ;  /* 0x000000010500788c */ /* 0x000fe4000bf05270 */
[----:B------:R-:W-:Y:S01]  /*07e0*/  FFMA R46, R28, R19, R18 ;  /* 0x000000131c2e7223 */ /* 0x000fe20000000012 */
[----:B------:R-:W-:Y:S01]  /*07f0*/  FFMA R16, R24, R21, R17 ;  /* 0x0000001518107223 */ /* 0x000fe20000000011 */
[----:B------:R-:W-:-:S05]  /*0800*/  IMAD R17, R2, R29, R3 ;  /* 0x0000001d02117224 */ /* 0x000fca00078e0203 */
[----:B------:R-:W-:Y:S01]  /*0810*/  LEA R18, R0, R17, 0x6 ;  /* 0x0000001100127211 */ /* 0x000fe200078e30ff */
[----:B------:R-:W-:-:S03]  /*0820*/  FFMA R17, R39, R22, R16 ;  /* 0x0000001627117223 */ /* 0x000fc60000000010 */
[----:B------:R-:W-:Y:S01]  /*0830*/  LEA R45, R29, R18, 0x3 ;  /* 0x000000121d2d7211 */ /* 0x000fe200078e18ff */
[C---:B0-----:R-:W-:Y:S01]  /*0840*/  FFMA R19, R33.reuse, R4, R26 ;  /* 0x0000000421137223 */ /* 0x041fe2000000001a */
[C---:B-1----:R-:W-:Y:S01]  /*0850*/  FFMA R8, R33.reuse, R8, R35 ;  /* 0x0000000821087223 */ /* 0x042fe20000000023 */
[----:B--2---:R-:W-:Y:S02]  /*0860*/  FFMA R12, R33, R12, R37 ;  /* 0x0000000c210c7223 */ /* 0x004fe40000000025 */
[C---:B------:R-:W-:Y:S01]  /*0870*/  FFMA R4, R24.reuse, R5, R19 ;  /* 0x0000000518047223 */ /* 0x040fe20000000013 */
[C---:B------:R-:W-:Y:S01]  /*0880*/  FFMA R9, R24.reuse, R9, R8 ;  /* 0x0000000918097223 */ /* 0x040fe20000000008 */
[----:B------:R-:W-:Y:S02]  /*0890*/  FFMA R13, R24, R13, R12 ;  /* 0x0000000d180d7223 */ /* 0x000fe4000000000c */
[C---:B------:R-:W-:Y:S01]  /*08a0*/  FFMA R4, R39.reuse, R6, R4 ;  /* 0x0000000627047223 */ /* 0x040fe20000000004 */
[C---:B------:R-:W-:Y:S01]  /*08b0*/  FFMA R10, R39.reuse, R10, R9 ;  /* 0x0000000a270a7223 */ /* 0x040fe20000000009 */
        /* <DEDUP_REMOVED lines=9> */
[----:B------:R-:W-:Y:S01]  /*0950*/  IADD3 R43, PT, PT, R2, 0x8, RZ ;  /* 0x00000008022b7810 */ /* 0x000fe20007ffe0ff */
[----:B------:R-:W1:Y:S06]  /*0960*/  LDCU UR9, c[0x0][0x398] ;  /* 0x00007300ff0977ac */ /* 0x000e6c0008000800 */
.L_x_813:
[----:B------:R-:W2:Y:S01]  /*0970*/  LDC R42, c[0x0][0x39c] ;  /* 0x0000e700ff2a7b82 */ /* 0x000ea20000000800 */
[----:B0-----:R-:W-:Y:S02]  /*0980*/  ISETP.GE.AND P0, PT, R43, UR8, PT ;  /* 0x000000082b007c0c */ /* 0x001fe4000bf06270 */
[----:B------:R-:W-:Y:S02]  /*0990*/  IADD3 R4, PT, PT, R3, UR4, RZ ;  /* 0x0000000403047c10 */ /* 0x000fe4000fffe0ff */
[----:B------:R-:W-:Y:S02]  /*09a0*/  LEA R7, R0, R3, 0x6 ;  /* 0x0000000300077211 */ /* 0x000fe400078e30ff */
[----:B-1----:R-:W-:Y:S01]  /*09b0*/  ISETP.GE.OR P1, PT, R4, UR9, P0 ;  /* 0x0000000904007c0c */ /* 0x002fe20008726670 */
[----:B------:R-:W-:Y:S01]  /*09c0*/  HFMA2 R4, -RZ, RZ, 0, 0 ;  /* 0x00000000ff047431 */ /* 0x000fe200000001ff */
[----:B------:R-:W-:-:S11]  /*09d0*/  MOV R9, RZ ;  /* 0x000000ff00097202 */ /* 0x000fd60000000f00 */
        /* <DEDUP_REMOVED lines=12> */
[----:B------:R-:W-:-:S05]  /*0aa0*/  LEA R13, R2, R13, 0x2 ;  /* 0x0000000d020d7211 */ /* 0x000fca00078e10ff */
[----:B--2---:R-:W-:Y:S04]  /*0ab0*/  STS [R13], R4 ;  /* 0x000000040d007388 */ /* 0x004fe80000000800 */
[----:B---3--:R-:W-:Y:S01]  /*0ac0*/  STS [R14], R9 ;  /* 0x000000090e007388 */ /* 0x008fe20000000800 */
[----:B------:R-:W-:Y:S06]  /*0ad0*/  BAR.SYNC.DEFER_BLOCKING 0x0 ;  /* 0x0000000000007b1d */ /* 0x000fec0000010000 */
[----:B------:R-:W-:Y:S04]  /*0ae0*/  LDS R47, [R41] ;  /* 0x00000000292f7984 */ /* 0x000fe80000000800 */
[----:B------:R-:W0:Y:S04]  /*0af0*/  LDS.128 R32, [R40+0x40] ;  /* 0x0000400028207984 */ /* 0x000e280000000c00 */
[----:B------:R-:W1:Y:S04]  /*0b00*/  LDS.128 R20, [R40] ;  /* 0x0000000028147984 */ /* 0x000e680000000c00 */
[----:B------:R-:W2:Y:S04]  /*0b10*/  LDS.128 R36, [R40+0x20] ;  /* 0x0000200028247984 */ /* 0x000ea80000000c00 */
[----:B------:R-:W3:Y:S04]  /*0b20*/  LDS R16, [R41+0x100] ;  /* 0x0001000029107984 */ /* 0x000ee80000000800 */
[----:B------:R-:W4:Y:S01]  /*0b30*/  LDS R17, [R41+0x200] ;  /* 0x0002000029117984 */ /* 0x000f220000000800 */
[----:B0-----:R-:W-:-:S03]  /*0b40*/  FFMA R7, R47, R32, R31 ;  /* 0x000000202f077223 */ /* 0x001fc6000000001f */
[----:B------:R-:W0:Y:S01]  /*0b50*/  LDS.128 R28, [R40+0x80] ;  /* 0x00008000281c7984 */ /* 0x000e220000000c00 */
[C---:B-1----:R-:W-:Y:S01]  /*0b60*/  FFMA R25, R47.reuse, R20, R25 ;  /* 0x000000142f197223 */ /* 0x042fe20000000019 */
[----:B--2---:R-:W-:-:S03]  /*0b70*/  FFMA R36, R47, R36, R27 ;  /* 0x000000242f247223 */ /* 0x004fc6000000001b */
[C---:B---3--:R-:W-:Y:S02]  /*0b80*/  FFMA R4, R16.reuse, R21, R25 ;  /* 0x0000001510047223 */ /* 0x048fe40000000019 */
[----:B------:R-:W1:Y:S01]  /*0b90*/  LDS.128 R24, [R40+0x60] ;  /* 0x0000600028187984 */ /* 0x000e620000000c00 */
[C---:B------:R-:W-:Y:S01]  /*0ba0*/  FFMA R10, R16.reuse, R33, R7 ;  /* 0x00000021100a7223 */ /* 0x040fe20000000007 */
[----:B----4-:R-:W-:Y:S01]  /*0bb0*/  FFMA R22, R17, R22, R4 ;  /* 0x0000001611167223 */ /* 0x010fe20000000004 */
[----:B0-----:R-:W-:Y:S02]  /*0bc0*/  FFMA R28, R47, R28, R5 ;  /* 0x0000001c2f1c7223 */ /* 0x001fe40000000005 */
[----:B------:R-:W0:Y:S01]  /*0bd0*/  LDS.128 R4, [R40+0xa0] ;  /* 0x0000a00028047984 */ /* 0x000e220000000c00 */
[----:B------:R-:W-:Y:S01]  /*0be0*/  FFMA R34, R17, R34, R10 ;  /* 0x0000002211227223 */ /* 0x000fe2000000000a */
[C---:B-1----:R-:W-:Y:S01]  /*0bf0*/  FFMA R9, R47.reuse, R24, R46 ;  /* 0x000000182f097223 */ /* 0x042fe2000000002e */
[C---:B------:R-:W-:Y:S01]  /*0c00*/  FFMA R29, R16.reuse, R29, R28 ;  /* 0x0000001d101d7223 */ /* 0x040fe2000000001c */
[C---:B------:R-:W-:Y:S01]  /*0c10*/  FFMA R37, R16.reuse, R37, R36 ;  /* 0x0000002510257223 */ /* 0x040fe20000000024 */
[----:B------:R-:W-:Y:S01]  /*0c20*/  LDS R24, [R41+0x500] ;  /* 0x0005000029187984 */ /* 0x000fe20000000800 */
[----:B------:R-:W-:Y:S01]  /*0c30*/  FFMA R14, R16, R25, R9 ;  /* 0x00000019100e7223 */ /* 0x000fe20000000009 */
[----:B0-----:R-:W-:-:S02]  /*0c40*/  FFMA R13, R47, R4, R8 ;  /* 0x000000042f0d7223 */ /* 0x001fc40000000008 */
[----:B------:R-:W0:Y:S01]  /*0c50*/  LDS.128 R8, [R40+0xc0] ;  /* 0x0000c00028087984 */ /* 0x000e220000000c00 */
[----:B------:R-:W-:Y:S01]  /*0c60*/  FFMA R26, R17, R26, R14 ;  /* 0x0000001a111a7223 */ /* 0x000fe2000000000e */
[----:B------:R-:W-:Y:S02]  /*0c70*/  FFMA R18, R16, R5, R13 ;  /* 0x0000000510127223 */ /* 0x000fe4000000000d */
[----:B------:R-:W1:Y:S01]  /*0c80*/  LDS R4, [R41+0x300] ;  /* 0x0003000029047984 */ /* 0x000e620000000800 */
[----:B0-----:R-:W-:-:S03]  /*0c90*/  FFMA R8, R47, R8, R12 ;  /* 0x000000082f087223 */ /* 0x001fc6000000000c */
[----:B------:R-:W0:Y:S01]  /*0ca0*/  LDS.128 R12, [R40+0xe0] ;  /* 0x0000e000280c7984 */ /* 0x000e220000000c00 */
[----:B------:R-:W-:Y:S01]  /*0cb0*/  FFMA R9, R16, R9, R8 ;  /* 0x0000000910097223 */ /* 0x000fe20000000008 */
[C---:B------:R-:W-:Y:S01]  /*0cc0*/  FFMA R38, R17.reuse, R38, R37 ;  /* 0x0000002611267223 */ /* 0x040fe20000000025 */
[C---:B------:R-:W-:Y:S01]  /*0cd0*/  FFMA R30, R17.reuse, R30, R29 ;  /* 0x0000001e111e7223 */ /* 0x040fe2000000001d */
[C---:B------:R-:W-:Y:S01]  /*0ce0*/  FFMA R6, R17.reuse, R6, R18 ;  /* 0x0000000611067223 */ /* 0x040fe20000000012 */
[----:B------:R-:W-:Y:S01]  /*0cf0*/  FFMA R10, R17, R10, R9 ;  /* 0x0000000a110a7223 */ /* 0x000fe20000000009 */
[----:B------:R-:W-:Y:S04]  /*0d00*/  LDS R29, [R41+0x400] ;  /* 0x00040000291d7984 */ /* 0x000fe80000000800 */
[----:B------:R-:W-:Y:S01]  /*0d10*/  LDS R37, [R41+0x600] ;  /* 0x0006000029257984 */ /* 0x000fe20000000800 */
[----:B-1----:R-:W-:-:S03]  /*0d20*/  FFMA R8, R4, R23, R22 ;  /* 0x0000001704087223 */ /* 0x002fc60000000016 */
[----:B------:R-:W-:Y:S01]  /*0d30*/  LDS.128 R20, [R40+0x30] ;  /* 0x0000300028147984 */ /* 0x000fe20000000c00 */
[----:B0-----:R-:W-:-:S04]  /*0d40*/  FFMA R12, R47, R12, R19 ;  /* 0x0000000c2f0c7223 */ /* 0x001fc80000000013 */
[----:B------:R-:W-:-:S04]  /*0d50*/  FFMA R13, R16, R13, R12 ;  /* 0x0000000d100d7223 */ /* 0x000fc8000000000c */
[----:B------:R-:W-:Y:S02]  /*0d60*/  FFMA R14, R17, R14, R13 ;  /* 0x0000000e110e7223 */ /* 0x000fe4000000000d */
[----:B------:R-:W0:Y:S01]  /*0d70*/  LDS.128 R16, [R40+0x10] ;  /* 0x0000100028107984 */ /* 0x000e220000000c00 */
[C---:B------:R-:W-:Y:S01]  /*0d80*/  FFMA R34, R4.reuse, R35, R34 ;  /* 0x0000002304227223 */ /* 0x040fe20000000022 */
[C---:B------:R-:W-:Y:S01]  /*0d90*/  FFMA R27, R4.reuse, R27, R26 ;  /* 0x0000001b041b7223 */ /* 0x040fe2000000001a */
[C---:B------:R-:W-:Y:S01]  /*0da0*/  FFMA R39, R4.reuse, R39, R38 ;  /* 0x0000002704277223 */ /* 0x040fe20000000026 */
[C---:B------:R-:W-:Y:S01]  /*0db0*/  FFMA R30, R4.reuse, R31, R30 ;  /* 0x0000001f041e7223 */ /* 0x040fe2000000001e */
[C---:B------:R-:W-:Y:S01]  /*0dc0*/  FFMA R26, R4.reuse, R7, R6 ;  /* 0x00000007041a7223 */ /* 0x040fe20000000006 */
[C---:B------:R-:W-:Y:S01]  /*0dd0*/  FFMA R33, R4.reuse, R11, R10 ;  /* 0x0000000b04217223 */ /* 0x040fe2000000000a */
[----:B------:R-:W-:Y:S02]  /*0de0*/  FFMA R35, R4, R15, R14 ;  /* 0x0000000f04237223 */ /* 0x000fe4000000000e */
[----:B------:R-:W1:Y:S01]  /*0df0*/  LDS.128 R4, [R40+0x50] ;  /* 0x0000500028047984 */ /* 0x000e620000000c00 */
[----:B0-----:R-:W-:-:S03]  /*0e00*/  FFMA R13, R29, R16, R8 ;  /* 0x000000101d0d7223 */ /* 0x001fc60000000008 */
[----:B------:R-:W0:Y:S01]  /*0e10*/  LDS.128 R8, [R40+0x70] ;  /* 0x0000700028087984 */ /* 0x000e220000000c00 */
[----:B------:R-:W-:-:S04]  /*0e20*/  FFMA R12, R24, R17, R13 ;  /* 0x00000011180c7223 */ /* 0x000fc8000000000d */
[----:B------:R-:W-:Y:S02]  /*0e30*/  FFMA R25, R37, R18, R12 ;  /* 0x0000001225197223 */ /* 0x000fe4000000000c */
[----:B------:R-:W2:Y:S01]  /*0e40*/  LDS.128 R12, [R40+0x90] ;  /* 0x00009000280c7984 */ /* 0x000ea20000000c00 */
[----:B------:R-:W-:-:S03]  /*0e50*/  FFMA R16, R29, R20, R39 ;  /* 0x000000141d107223 */ /* 0x000fc60000000027 */
[----:B------:R-:W3:Y:S01]  /*0e60*/  LDS R20, [R41+0x700] ;  /* 0x0007000029147984 */ /* 0x000ee20000000800 */
[----:B-1----:R-:W-:-:S04]  /*0e70*/  FFMA R17, R29, R4, R34 ;  /* 0x000000041d117223 */ /* 0x002fc80000000022 */
[C---:B------:R-:W-:Y:S01]  /*0e80*/  FFMA R4, R24.reuse, R5, R17 ;  /* 0x0000000518047223 */ /* 0x040fe20000000011 */
[----:B------:R-:W-:-:S03]  /*0e90*/  FFMA R16, R24, R21, R16 ;  /* 0x0000001518107223 */ /* 0x000fc60000000010 */
[----:B------:R-:W-:Y:S01]  /*0ea0*/  FFMA R4, R37, R6, R4 ;  /* 0x0000000625047223 */ /* 0x000fe20000000004 */
[----:B0-----:R-:W-:-:S04]  /*0eb0*/  FFMA R8, R29, R8, R27 ;  /* 0x000000081d087223 */ /* 0x001fc8000000001b */
[----:B------:R-:W-:Y:S01]  /*0ec0*/  FFMA R9, R24, R9, R8 ;  /* 0x0000000918097223 */ /* 0x000fe20000000008 */
[----:B--2---:R-:W-:-:S03]  /*0ed0*/  FFMA R5, R29, R12, R30 ;  /* 0x0000000c1d057223 */ /* 0x004fc6000000001e */
[C---:B------:R-:W-:Y:S01]  /*0ee0*/  FFMA R10, R37.reuse, R10, R9 ;  /* 0x0000000a250a7223 */ /* 0x040fe20000000009 */
[----:B------:R-:W-:Y:S01]  /*0ef0*/  FFMA R8, R24, R13, R5 ;  /* 0x0000000d18087223 */ /* 0x000fe20000000005 */
[C---:B------:R-:W-:Y:S01]  /*0f00*/  FFMA R27, R37.reuse, R22, R16 ;  /* 0x00000016251b7223 */ /* 0x040fe20000000010 */
[C---:B---3--:R-:W-:Y:S01]  /*0f10*/  FFMA R25, R20.reuse, R19, R25 ;  /* 0x0000001314197223 */ /* 0x048fe20000000019 */
[C---:B------:R-:W-:Y:S01]  /*0f20*/  FFMA R31, R20.reuse, R7, R4 ;  /* 0x00000007141f7223 */ /* 0x040fe20000000004 */
[----:B------:R-:W-:Y:S01]  /*0f30*/  FFMA R46, R20, R11, R10 ;  /* 0x0000000b142e7223 */ /* 0x000fe2000000000a */
[----:B------:R-:W-:Y:S01]  /*0f40*/  FFMA R13, R37, R14, R8 ;  /* 0x0000000e250d7223 */ /* 0x000fe20000000008 */
[----:B------:R-:W0:Y:S04]  /*0f50*/  LDS.128 R4, [R40+0xb0] ;  /* 0x0000b00028047984 */ /* 0x000e280000000c00 */
[----:B------:R-:W1:Y:S04]  /*0f60*/  LDS.128 R8, [R40+0xd0] ;  /* 0x0000d00028087984 */ /* 0x000e680000000c00 */
[----:B------:R-:W2:Y:S01]  /*0f70*/  LDS.128 R16, [R40+0xf0] ;  /* 0x0000f00028107984 */ /* 0x000ea20000000c00 */
[----:B------:R-:W-:-:S04]  /*0f80*/  UIADD3 UR5, UPT, UPT, UR5, 0x1, URZ ;  /* 0x0000000105057890 */ /* 0x000fc8000fffe0ff */
[----:B------:R-:W-:Y:S01]  /*0f90*/  UISETP.NE.AND UP0, UPT, UR5, 0x1, UPT ;  /* 0x000000010500788c */ /* 0x000fe2000bf05270 */
[----:B------:R-:W-:Y:S01]  /*0fa0*/  FFMA R27, R20, R23, R27 ;  /* 0x00000017141b7223 */ /* 0x000fe2000000001b */
[----:B------:R-:W-:Y:S02]  /*0fb0*/  LEA R45, R42, R45, 0x3 ;  /* 0x0000002d2a2d7211 */ /* 0x000fe400078e18ff */
[----:B------:R-:W-:Y:S02]  /*0fc0*/  IADD3 R43, PT, PT, R43, 0x8, RZ ;  /* 0x000000082b2b7810 */ /* 0x000fe40007ffe0ff */
[----:B------:R-:W-:Y:S01]  /*0fd0*/  IADD3 R44, PT, PT, R44, 0x8, RZ ;  /* 0x000000082c2c7810 */ /* 0x000fe20007ffe0ff */
[C---:B0-----:R-:W-:Y:S01]  /*0fe0*/  FFMA R21, R29.reuse, R4, R26 ;  /* 0x000000041d157223 */ /* 0x041fe2000000001a */
[C---:B-1----:R-:W-:Y:S01]  /*0ff0*/  FFMA R8, R29.reuse, R8, R33 ;  /* 0x000000081d087223 */ /* 0x042fe20000000021 */
[----:B--2---:R-:W-:Y:S02]  /*1000*/  FFMA R16, R29, R16, R35 ;  /* 0x000000101d107223 */ /* 0x004fe40000000023 */
[C---:B------:R-:W-:Y:S01]  /*1010*/  FFMA R4, R24.reuse, R5, R21 ;  /* 0x0000000518047223 */ /* 0x040fe20000000015 */
[C---:B------:R-:W-:Y:S01]  /*1020*/  FFMA R9, R24.reuse, R9, R8 ;  /* 0x0000000918097223 */ /* 0x040fe20000000008 */
[----:B------:R-:W-:Y:S01]  /*1030*/  FFMA R17, R24, R17, R16 ;  /* 0x0000001118117223 */ /* 0x000fe20000000010 */
[----:B------:R-:W-:Y:S01]  /*1040*/  FFMA R5, R20, R15, R13 ;  /* 0x0000000f14057223 */ /* 0x000fe2000000000d */
[C---:B------:R-:W-:Y:S01]  /*1050*/  FFMA R13, R37.reuse, R6, R4 ;  /* 0x00000006250d7223 */ /* 0x040fe20000000004 */
[C---:B------:R-:W-:Y:S01]  /*1060*/  FFMA R10, R37.reuse, R10, R9 ;  /* 0x0000000a250a7223 */ /* 0x040fe20000000009 */
[----:B------:R-:W-:-:S02]  /*1070*/  FFMA R18, R37, R18, R17 ;  /* 0x0000001225127223 */ /* 0x000fc40000000011 */
[C---:B------:R-:W-:Y:S01]  /*1080*/  FFMA R8, R20.reuse, R7, R13 ;  /* 0x0000000714087223 */ /* 0x040fe2000000000d */
[C---:B------:R-:W-:Y:S01]  /*1090*/  FFMA R12, R20.reuse, R11, R10 ;  /* 0x0000000b140c7223 */ /* 0x040fe2000000000a */
[----:B------:R-:W-:Y:S01]  /*10a0*/  FFMA R19, R20, R19, R18 ;  /* 0x0000001314137223 */ /* 0x000fe20000000012 */
[----:B------:R-:W-:Y:S06]  /*10b0*/  BAR.SYNC.DEFER_BLOCKING 0x0 ;  /* 0x0000000000007b1d */ /* 0x000fec0000010000 */
[----:B------:R-:W-:Y:S05]  /*10c0*/  BRA.U UP0, `(.L_x_813) ;  /* 0xfffffff900287547 */ /* 0x000fea000b83ffff */
.L_x_812:
        /* <DEDUP_REMOVED lines=15> */
[----:B------:R-:W-:-:S04]  /*11c0*/  @!P2 IMAD R9, R9, UR7, R0 ;  /* 0x000000070909ac24 */ /* 0x000fc8000f8e0200 */
[----:B0-----:R-:W-:-:S04]  /*11d0*/  @!P2 IMAD.WIDE R6, R9, 0x4, R6 ;  /* 0x000000040906a825 */ /* 0x001fc800078e0206 */
[----:B-1----:R-:W-:Y:S01]  /*11e0*/  @P1 FMUL R2, R2, R13 ;  /* 0x0000000d02021220 */ /* 0x002fe20000400000 */
[----:B------:R-:W-:Y:S01]  /*11f0*/  IADD3 R9, PT, PT, R3, 0x2, RZ ;  /* 0x0000000203097810 */ /* 0x000fe20007ffe0ff */
[----:B------:R-:W0:Y:S02]  /*1200*/  @!P2 LDC R13, c[0x0][0x3a8] ;  /* 0x0000ea00ff0dab82 */ /* 0x000e240000000800 */
[----:B--2---:R-:W-:-:S05]  /*1210*/  @P1 FFMA R25, R25, R4, R2 ;  /* 0x0000000419191223 */ /* 0x004fca0000000002 */
[----:B------:R1:W-:Y:S01]  /*1220*/  @P1 STG.E desc[UR10][R10.64], R25 ;  /* 0x000000190a001986 */ /* 0x0003e2000c10190a */
[----:B------:R-:W2:Y:S03]  /*1230*/  @!P2 LDC R4, c[0x0][0x3a4] ;  /* 0x0000e900ff04ab82 */ /* 0x000ea60000000800 */
[----:B------:R-:W0:Y:S01]  /*1240*/  @!P2 LDG.E R2, desc[UR10][R6.64] ;  /* 0x0000000a0602a981 */ /* 0x000e22000c1e1900 */
[----:B------:R-:W-:-:S13]  /*1250*/  ISETP.GE.OR P1, PT, R9, UR6, P0 ;  /* 0x0000000609007c0c */ /* 0x000fda0008726670 */
[----:B------:R-:W3:Y:S01]  /*1260*/  @!P1 LDC.64 R14, c[0x0][0x390] ;  /* 0x0000e400ff0e9b82 */ /* 0x000ee20000000a00 */
[----:B------:R-:W-:-:S04]  /*1270*/  @!P1 IMAD R9, R9, UR7, R0 ;  /* 0x0000000709099c24 */ /* 0x000fc8000f8e0200 */
[----:B---3--:R-:W-:-:S04]  /*1280*/  @!P1 IMAD.WIDE R14, R9, 0x4, R14 ;  /* 0x00000004090e9825 */ /* 0x008fc800078e020e */
[----:B0-----:R-:W-:Y:S01]  /*1290*/  @!P2 FMUL R2, R2, R13 ;  /* 0x0000000d0202a220 */ /* 0x001fe20000400000 */
[----:B------:R-:W-:Y:S01]  /*12a0*/  IADD3 R9, PT, PT, R3, 0x3, RZ ;  /* 0x0000000303097810 */ /* 0x000fe20007ffe0ff */
[----:B------:R-:W0:Y:S02]  /*12b0*/  @!P1 LDC R13, c[0x0][0x3a8] ;  /* 0x0000ea00ff0d9b82 */ /* 0x000e240000000800 */
[----:B--2---:R-:W-:-:S05]  /*12c0*/  @!P2 FFMA R27, R27, R4, R2 ;  /* 0x000000041b1ba223 */ /* 0x004fca0000000002 */
        /* <DEDUP_REMOVED lines=16> */
[----:B------:R-:W-:-:S07]  /*13d0*/  @!P1 IMAD R13, R13, UR7, R0 ;  /* 0x000000070d0d9c24 */ /* 0x000fce000f8e0200 */
[----:B------:R-:W4:Y:S01]  /*13e0*/  @!P1 LDC R17, c[0x0][0x3a8] ;  /* 0x0000ea00ff119b82 */ /* 0x000f220000000800 */
[----:B--2---:R-:W-:-:S04]  /*13f0*/  @!P1 IMAD.WIDE R6, R13, 0x4, R6 ;  /* 0x000000040d069825 */ /* 0x004fc800078e0206 */
[----:B-1----:R-:W-:-:S04]  /*1400*/  @!P2 FMUL R9, R2, R9 ;  /* 0x000000090209a220 */ /* 0x002fc80000400000 */
[----:B0-----:R-:W-:Y:S01]  /*1410*/  @!P2 FFMA R9, R46, R4, R9 ;  /* 0x000000042e09a223 */ /* 0x001fe20000000009 */
[----:B------:R-:W-:Y:S01]  /*1420*/  IADD3 R13, PT, PT, R3, 0x5, RZ ;  /* 0x00000005030d7810 */ /* 0x000fe20007ffe0ff */
[----:B------:R-:W0:Y:S03]  /*1430*/  @!P1 LDC R4, c[0x0][0x3a4] ;  /* 0x0000e900ff049b82 */ /* 0x000e260000000800 */
[----:B------:R1:W-:Y:S04]  /*1440*/  @!P2 STG.E desc[UR10][R10.64], R9 ;  /* 0x000000090a00a986 */ /* 0x0003e8000c10190a */
[----:B------:R-:W4:Y:S01]  /*1450*/  @!P1 LDG.E R2, desc[UR10][R6.64] ;  /* 0x0000000a06029981 */ /* 0x000f22000c1e1900 */
[----:B------:R-:W-:-:S13]  /*1460*/  ISETP.GE.OR P2, PT, R13, UR6, P0 ;  /* 0x000000060d007c0c */ /* 0x000fda0008746670 */
[----:B---3--:R-:W2:Y:S08]  /*1470*/  @!P2 LDC.64 R14, c[0x0][0x390] ;  /* 0x0000e400ff0eab82 */ /* 0x008eb00000000a00 */
[----:B-1----:R-:W1:Y:S01]  /*1480*/  @!P2 LDC R9, c[0x0][0x3a8] ;  /* 0x0000ea00ff09ab82 */ /* 0x002e620000000800 */
[----:B----4-:R-:W-:Y:S01]  /*1490*/  @!P1 FMUL R2, R2, R17 ;  /* 0x0000001102029220 */ /* 0x010fe20000400000 */
[----:B------:R-:W-:-:S03]  /*14a0*/  @!P2 IMAD R17, R13, UR7, R0 ;  /* 0x000000070d11ac24 */ /* 0x000fc6000f8e0200 */
[----:B0-----:R-:W-:Y:S01]  /*14b0*/  @!P1 FFMA R13, R5, R4, R2 ;  /* 0x00000004050d9223 */ /* 0x001fe20000000002 */
[----:B--2---:R-:W-:-:S04]  /*14c0*/  @!P2 IMAD.WIDE R4, R17, 0x4, R14 ;  /* 0x000000041104a825 */ /* 0x004fc800078e020e */
[----:B------:R0:W-:Y:S01]  /*14d0*/  @!P1 STG.E desc[UR10][R6.64], R13 ;  /* 0x0000000d06009986 */ /* 0x0001e2000c10190a */
[----:B------:R-:W-:Y:S01]  /*14e0*/  IADD3 R15, PT, PT, R3, 0x6, RZ ;  /* 0x00000006030f7810 */ /* 0x000fe20007ffe0ff */
[----:B------:R-:W2:Y:S02]  /*14f0*/  @!P2 LDC R14, c[0x0][0x3a4] ;  /* 0x0000e900ff0eab82 */ /* 0x000ea40000000800 */
[----:B------:R-:W1:Y:S01]  /*1500*/  @!P2 LDG.E R2, desc[UR10][R4.64] ;  /* 0x0000000a0402a981 */ /* 0x000e62000c1e1900 */
[----:B------:R-:W-:-:S13]  /*1510*/  ISETP.GE.OR P1, PT, R15, UR6, P0 ;  /* 0x000000060f007c0c */ /* 0x000fda0008726670 */
[----:B------:R-:W3:Y:S01]  /*1520*/  @!P1 LDC.64 R10, c[0x0][0x390] ;  /* 0x0000e400ff0a9b82 */ /* 0x000ee20000000a00 */
[----:B------:R-:W-:-:S07]  /*1530*/  @!P1 IMAD R17, R15, UR7, R0 ;  /* 0x000000070f119c24 */ /* 0x000fce000f8e0200 */
[----:B0-----:R-:W0:Y:S01]  /*1540*/  @!P1 LDC R6, c[0x0][0x3a4] ;  /* 0x0000e900ff069b82 */ /* 0x001e220000000800 */
[----:B-1----:R-:W-:-:S04]  /*1550*/  @!P2 FMUL R9, R2, R9 ;  /* 0x000000090209a220 */ /* 0x002fc80000400000 */
[----:B--2---:R-:W-:Y:S01]  /*1560*/  @!P2 FFMA R15, R8, R14, R9 ;  /* 0x0000000e080fa223 */ /* 0x004fe20000000009 */
[----:B---3--:R-:W-:Y:S02]  /*1570*/  @!P1 IMAD.WIDE R8, R17, 0x4, R10 ;  /* 0x0000000411089825 */ /* 0x008fe400078e020a */
[----:B------:R-:W1:Y:S02]  /*1580*/  @!P1 LDC R11, c[0x0][0x3a8] ;  /* 0x0000ea00ff0b9b82 */ /* 0x000e640000000800 */
[----:B------:R2:W-:Y:S04]  /*1590*/  @!P2 STG.E desc[UR10][R4.64], R15 ;  /* 0x0000000f0400a986 */ /* 0x0005e8000c10190a */
[----:B------:R-:W1:Y:S01]  /*15a0*/  @!P1 LDG.E R2, desc[UR10][R8.64] ;  /* 0x0000000a08029981 */ /* 0x000e62000c1e1900 */
[----:B------:R-:W-:-:S04]  /*15b0*/  IADD3 R7, PT, PT, R3, 0x7, RZ ;  /* 0x0000000703077810 */ /* 0x000fc80007ffe0ff */
[----:B------:R-:W-:Y:S01]  /*15c0*/  ISETP.GE.OR P0, PT, R7, UR6, P0 ;  /* 0x0000000607007c0c */ /* 0x000fe20008706670 */
[----:B-1----:R-:W-:-:S04]  /*15d0*/  @!P1 FMUL R3, R2, R11 ;  /* 0x0000000b02039220 */ /* 0x002fc80000400000 */
[----:B0-----:R-:W-:-:S05]  /*15e0*/  @!P1 FFMA R3, R12, R6, R3 ;  /* 0x000000060c039223 */ /* 0x001fca0000000003 */
[----:B------:R2:W-:Y:S03]  /*15f0*/  @!P1 STG.E desc[UR10][R8.64], R3 ;  /* 0x0000000308009986 */ /* 0x0005e6000c10190a */
[----:B------:R-:W-:Y:S05]  /*1600*/  @P0 EXIT ;  /* 0x000000000000094d */ /* 0x000fea0003800000 */
[----:B--2---:R-:W0:Y:S01]  /*1610*/  LDC.64 R2, c[0x0][0x390] ;  /* 0x0000e400ff027b82 */ /* 0x004e220000000a00 */
        /* <DEDUP_REMOVED lines=9> */
.L_x_814:
        /* <DEDUP_REMOVED lines=13> */
.L_x_883:


//--------------------- .text._Z17sgemm_1D_blockingILi64ELi64ELi16ELi4EEvPKfS1_Pfiiiff --------------------------
	.section	.text._Z17sgemm_1D_blockingILi64ELi64ELi16ELi4EEvPKfS1_Pfiiiff,"ax",@progbits
	.align	128
        .global         _Z17sgemm_1D_blockingILi64ELi64ELi16ELi4EEvPKfS1_Pfiiiff
        .type           _Z17sgemm_1D_blockingILi64ELi64ELi16ELi4EEvPKfS1_Pfiiiff,@function
        .size           _Z17sgemm_1D_blockingILi64ELi64ELi16ELi4EEvPKfS1_Pfiiiff,(.L_x_884 - _Z17sgemm_1D_blockingILi64ELi64ELi16ELi4EEvPKfS1_Pfiiiff)
        .other          _Z17sgemm_1D_blockingILi64ELi64ELi16ELi4EEvPKfS1_Pfiiiff,@"STO_CUDA_ENTRY STV_DEFAULT"
_Z17sgemm_1D_blockingILi64ELi64ELi16ELi4EEvPKfS1_Pfiiiff:
.text._Z17sgemm_1D_blockingILi64ELi64ELi16ELi4EEvPKfS1_Pfiiiff:
        /* <DEDUP_REMOVED lines=8> */
[----:B------:R-:W-:Y:S01]  /*0080*/  MOV R14, RZ ;  /* 0x000000ff000e7202 */ /* 0x000fe20000000f00 */
[----:B------:R-:W4:Y:S01]  /*0090*/  LDCU.64 UR10, c[0x0][0x358] ;  /* 0x00006b00ff0a77ac */ /* 0x000f220008000a00 */
[----:B------:R-:W2:Y:S01]  /*00a0*/  S2R R0, SR_CTAID.X ;  /* 0x0000000000007919 */ /* 0x000ea20000002500 */
[----:B0-----:R-:W-:-:S02]  /*00b0*/  UISETP.GE.AND UP0, UPT, UR8, -0xe, UPT ;  /* 0xfffffff20800788c */ /* 0x001fc4000bf06270 */
[----:B-1----:R-:W-:-:S07]  /*00c0*/  USHF.L.U32 UR4, UR4, 0x6, URZ ;  /* 0x0000000604047899 */ /* 0x002fce00080006ff */
[----:B----4-:R-:W-:Y:S05]  /*00d0*/  BRA.U !UP0, `(.L_x_815) ;  /* 0x00000011081c7547 */ /* 0x010fea000b800000 */
[----:B------:R-:W0:Y:S01]  /*00e0*/  LDC.64 R2, c[0x0][0x398] ;  /* 0x0000e600ff027b82 */ /* 0x000e220000000a00 */
[----:B--2---:R-:W-:Y:S02]  /*00f0*/  ISETP.GE.AND P0, PT, R24, UR8, PT ;  /* 0x0000000818007c0c */ /* 0x004fe4000bf06270 */
[----:B---3--:R-:W-:Y:S02]  /*0100*/  LEA R4, R0, R25, 0x6 ;  /* 0x0000001900047211 */ /* 0x008fe400078e30ff */
[----:B------:R-:W-:Y:S02]  /*0110*/  IADD3 R29, PT, PT, R25, UR4, RZ ;  /* 0x00000004191d7c10 */ /* 0x000fe4000fffe0ff */
[----:B------:R-:W-:Y:S02]  /*0120*/  MOV R8, RZ ;  /* 0x000000ff00087202 */ /* 0x000fe40000000f00 */
[----:B------:R-:W-:Y:S02]  /*0130*/  MOV R31, RZ ;  /* 0x000000ff001f7202 */ /* 0x000fe40000000f00 */
[-C--:B0-----:R-:W-:Y:S01]  /*0140*/  ISETP.GE.OR P1, PT, R4, R3.reuse, P0 ;  /* 0x000000030400720c */ /* 0x081fe20000726670 */
[----:B------:R-:W-:Y:S01]  /*0150*/  IMAD R9, R24, R3, R25 ;  /* 0x0000000318097224 */ /* 0x000fe200078e0219 */
[C---:B------:R-:W-:Y:S01]  /*0160*/  ISETP.GE.OR P0, PT, R29.reuse, R2, P0 ;  /* 0x000000021d00720c */ /* 0x040fe20000706670 */
[----:B------:R-:W-:-:S03]  /*0170*/  IMAD R29, R29, UR8, R24 ;  /* 0x000000081d1d7c24 */ /* 0x000fc6000f8e0218 */
        /* <DEDUP_REMOVED lines=13> */
[C---:B------:R-:W-:Y:S02]  /*0250*/  LEA R26, R24.reuse, UR6, 0x8 ;  /* 0x00000006181a7c11 */ /* 0x040fe4000f8e40ff */
[C---:B------:R-:W-:Y:S02]  /*0260*/  LEA R27, R24.reuse, R27, 0x2 ;  /* 0x0000001b181b7211 */ /* 0x040fe400078e10ff */
[C---:B------:R-:W-:Y:S02]  /*0270*/  LEA R26, R25.reuse, R26, 0x2 ;  /* 0x0000001a191a7211 */ /* 0x040fe400078e10ff */
[----:B------:R-:W-:Y:S02]  /*0280*/  LEA R2, R25, UR6, 0x2 ;  /* 0x0000000619027c11 */ /* 0x000fe4000f8e10ff */
[----:B------:R-:W-:Y:S01]  /*0290*/  LEA R24, R24, UR5, 0x8 ;  /* 0x0000000518187c11 */ /* 0x000fe2000f8e40ff */
        /* <DEDUP_REMOVED lines=8> */
[----:B------:R-:W4:Y:S04]  /*0320*/  LDS R19, [R2+0x200] ;  /* 0x0002000002137984 */ /* 0x000f280000000800 */
[----:B------:R-:W-:Y:S01]  /*0330*/  LDS R28, [R2+0x300] ;  /* 0x00030000021c7984 */ /* 0x000fe20000000800 */
[----:B0-----:R-:W-:-:S04]  /*0340*/  FFMA R5, R17, R12, RZ ;  /* 0x0000000c11057223 */ /* 0x001fc800000000ff */
[----:B-1----:R-:W-:Y:S02]  /*0350*/  FFMA R12, R16, R13, R5 ;  /* 0x0000000d100c7223 */ /* 0x002fe40000000005 */
[----:B------:R-:W0:Y:S01]  /*0360*/  LDS.128 R4, [R24+0x80] ;  /* 0x0000800018047984 */ /* 0x000e220000000c00 */
[----:B--2---:R-:W-:-:S03]  /*0370*/  FFMA R31, R17, R20, RZ ;  /* 0x00000014111f7223 */ /* 0x004fc600000000ff */
[----:B------:R-:W-:Y:S01]  /*0380*/  LDS R20, [R2+0x500] ;  /* 0x0005000002147984 */ /* 0x000fe20000000800 */
[----:B---3--:R-:W-:Y:S01]  /*0390*/  FFMA R8, R17, R8, RZ ;  /* 0x0000000811087223 */ /* 0x008fe200000000ff */
[C---:B----4-:R-:W-:Y:S01]  /*03a0*/  FFMA R13, R19.reuse, R14, R12 ;  /* 0x0000000e130d7223 */ /* 0x050fe2000000000c */
[C---:B------:R-:W-:Y:S02]  /*03b0*/  FFMA R12, R16.reuse, R21, R31 ;  /* 0x00000015100c7223 */ /* 0x040fe4000000001f */
[----:B------:R-:W-:Y:S01]  /*03c0*/  FFMA R9, R16, R9, R8 ;  /* 0x0000000910097223 */ /* 0x000fe20000000008 */
[----:B------:R-:W-:Y:S03]  /*03d0*/  LDS R21, [R2+0x400] ;  /* 0x0004000002157984 */ /* 0x000fe60000000800 */
[----:B------:R-:W-:Y:S01]  /*03e0*/  FFMA R10, R19, R10, R9 ;  /* 0x0000000a130a7223 */ /* 0x000fe20000000009 */
[----:B0-----:R-:W-:-:S04]  /*03f0*/  FFMA R4, R17, R4, RZ ;  /* 0x0000000411047223 */ /* 0x001fc800000000ff */
[----:B------:R-:W-:Y:S01]  /*0400*/  FFMA R17, R16, R5, R4 ;  /* 0x0000000510117223 */ /* 0x000fe20000000004 */
[C---:B------:R-:W-:Y:S01]  /*0410*/  FFMA R4, R28.reuse, R15, R13 ;  /* 0x0000000f1c047223 */ /* 0x040fe2000000000d */
[C---:B------:R-:W-:Y:S02]  /*0420*/  FFMA R5, R19.reuse, R22, R12 ;  /* 0x0000001613057223 */ /* 0x040fe4000000000c */
[----:B------:R-:W-:Y:S01]  /*0430*/  FFMA R6, R19, R6, R17 ;  /* 0x0000000613067223 */ /* 0x000fe20000000011 */
[----:B------:R-:W0:Y:S04]  /*0440*/  LDS.128 R12, [R24+0x50] ;  /* 0x00005000180c7984 */ /* 0x000e280000000c00 */
[----:B------:R-:W1:Y:S01]  /*0450*/  LDS.128 R16, [R24+0x10] ;  /* 0x0000100018107984 */ /* 0x000e620000000c00 */
[C---:B------:R-:W-:Y:S01]  /*0460*/  FFMA R5, R28.reuse, R23, R5 ;  /* 0x000000171c057223 */ /* 0x040fe20000000005 */
[----:B------:R-:W-:-:S03]  /*0470*/  FFMA R22, R28, R7, R6 ;  /* 0x000000071c167223 */ /* 0x000fc60000000006 */
[C---:B0-----:R-:W-:Y:S01]  /*0480*/  FFMA R12, R21.reuse, R12, R5 ;  /* 0x0000000c150c7223 */ /* 0x041fe20000000005 */
[C---:B-1----:R-:W-:Y:S02]  /*0490*/  FFMA R9, R21.reuse, R16, R4 ;  /* 0x0000001015097223 */ /* 0x042fe40000000004 */
[----:B------:R-:W0:Y:S01]  /*04a0*/  LDS.128 R4, [R24+0x90] ;  /* 0x0000900018047984 */ /* 0x000e220000000c00 */
[----:B------:R-:W-:Y:S01]  /*04b0*/  FFMA R23, R28, R11, R10 ;  /* 0x0000000b1c177223 */ /* 0x000fe2000000000a */
[C---:B------:R-:W-:Y:S01]  /*04c0*/  FFMA R17, R20.reuse, R17, R9 ;  /* 0x0000001114117223 */ /* 0x040fe20000000009 */
[----:B------:R-:W-:Y:S01]  /*04d0*/  FFMA R13, R20, R13, R12 ;  /* 0x0000000d140d7223 */ /* 0x000fe2000000000c */
[----:B------:R-:W1:Y:S04]  /*04e0*/  LDS.128 R8, [R24+0xd0] ;  /* 0x0000d00018087984 */ /* 0x000e680000000c00 */
[----:B------:R-:W2:Y:S01]  /*04f0*/  LDS R12, [R2+0x600] ;  /* 0x00060000020c7984 */ /* 0x000ea20000000800 */
[----:B0-----:R-:W-:-:S03]  /*0500*/  FFMA R31, R21, R4, R22 ;  /* 0x00000004151f7223 */ /* 0x001fc60000000016 */
[----:B------:R-:W0:Y:S01]  /*0510*/  LDS R4, [R2+0x700] ;  /* 0x0007000002047984 */ /* 0x000e220000000800 */
[----:B-1----:R-:W-:Y:S01]  /*0520*/  FFMA R8, R21, R8, R23 ;  /* 0x0000000815087223 */ /* 0x002fe20000000017 */
[----:B--2---:R-:W-:Y:S01]  /*0530*/  FFMA R17, R12, R18, R17 ;  /* 0x000000120c117223 */ /* 0x004fe20000000011 */
[C---:B------:R-:W-:Y:S02]  /*0540*/  FFMA R31, R20.reuse, R5, R31 ;  /* 0x00000005141f7223 */ /* 0x040fe4000000001f */
[----:B------:R-:W-:Y:S01]  /*0550*/  FFMA R9, R20, R9, R8 ;  /* 0x0000000914097223 */ /* 0x000fe20000000008 */
[----:B------:R-:W-:Y:S01]  /*0560*/  FFMA R5, R12, R14, R13 ;  /* 0x0000000e0c057223 */ /* 0x000fe2000000000d */
[----:B------:R-:W-:Y:S04]  /*0570*/  LDS.128 R20, [R24+0x20] ;  /* 0x0000200018147984 */ /* 0x000fe80000000c00 */
[----:B------:R-:W1:Y:S01]  /*0580*/  LDS R13, [R2+0x800] ;  /* 0x00080000020d7984 */ /* 0x000e620000000800 */
[----:B0-----:R-:W-:-:S03]  /*0590*/  FFMA R8, R4, R19, R17 ;  /* 0x0000001304087223 */ /* 0x001fc60000000011 */
[----:B------:R-:W0:Y:S01]  /*05a0*/  LDS.128 R16, [R24+0x60] ;  /* 0x0000600018107984 */ /* 0x000e220000000c00 */
[C---:B------:R-:W-:Y:S01]  /*05b0*/  FFMA R6, R12.reuse, R6, R31 ;  /* 0x000000060c067223 */ /* 0x040fe2000000001f */
[----:B------:R-:W-:Y:S02]  /*05c0*/  FFMA R10, R12, R10, R9 ;  /* 0x0000000a0c0a7223 */ /* 0x000fe40000000009 */
[----:B------:R-:W2:Y:S01]  /*05d0*/  LDS R12, [R2+0x900] ;  /* 0x00090000020c7984 */ /* 0x000ea20000000800 */
[C---:B------:R-:W-:Y:S01]  /*05e0*/  FFMA R5, R4.reuse, R15, R5 ;  /* 0x0000000f04057223 */ /* 0x040fe20000000005 */
[C---:B------:R-:W-:Y:S01]  /*05f0*/  FFMA R14, R4.reuse, R7, R6 ;  /* 0x00000007040e7223 */ /* 0x040fe20000000006 */
[----:B------:R-:W-:Y:S01]  /*0600*/  FFMA R15, R4, R11, R10 ;  /* 0x0000000b040f7223 */ /* 0x000fe2000000000a */
[C---:B-1----:R-:W-:Y:S01]  /*0610*/  FFMA R9, R13.reuse, R20, R8 ;  /* 0x000000140d097223 */ /* 0x042fe20000000008 */
[----:B0-----:R-:W-:Y:S02]  /*0620*/  FFMA R16, R13, R16, R5 ;  /* 0x000000100d107223 */ /* 0x001fe40000000005 */
[----:B------:R-:W0:Y:S01]  /*0630*/  LDS.128 R4, [R24+0xa0] ;  /* 0x0000a00018047984 */ /* 0x000e220000000c00 */
[----:B--2---:R-:W-:-:S03]  /*0640*/  FFMA R21, R12, R21, R9 ;  /* 0x000000150c157223 */ /* 0x004fc60000000009 */
[----:B------:R-:W1:Y:S01]  /*0650*/  LDS.128 R8, [R24+0xe0] ;  /* 0x0000e00018087984 */ /* 0x000e620000000c00 */
[----:B0-----:R-:W-:-:S03]  /*0660*/  FFMA R31, R13, R4, R14 ;  /* 0x000000040d1f7223 */ /* 0x001fc6000000000e */
[----:B------:R-:W0:Y:S04]  /*0670*/  LDS R14, [R2+0xa00] ;  /* 0x000a0000020e7984 */ /* 0x000e280000000800 */
[----:B------:R-:W2:Y:S01]  /*0680*/  LDS R4, [R2+0xb00] ;  /* 0x000b000002047984 */ /* 0x000ea20000000800 */
[----:B-1----:R-:W-:Y:S01]  /*0690*/  FFMA R8, R13, R8, R15 ;  /* 0x000000080d087223 */ /* 0x002fe2000000000f */
[C---:B------:R-:W-:Y:S01]  /*06a0*/  FFMA R17, R12.reuse, R17, R16 ;  /* 0x000000110c117223 */ /* 0x040fe20000000010 */
[C---:B------:R-:W-:Y:S01]  /*06b0*/  FFMA R5, R12.reuse, R5, R31 ;  /* 0x000000050c057223 */ /* 0x040fe2000000001f */
[----:B------:R-:W-:Y:S01]  /*06c0*/  LDS R16, [R2+0xd00] ;  /* 0x000d000002107984 */ /* 0x000fe20000000800 */
[----:B------:R-:W-:Y:S01]  /*06d0*/  FFMA R13, R12, R9, R8 ;  /* 0x000000090c0d7223 */ /* 0x000fe20000000008 */
[C---:B0-----:R-:W-:Y:S01]  /*06e0*/  FFMA R21, R14.reuse, R22, R21 ;  /* 0x000000160e157223 */ /* 0x041fe20000000015 */
[C---:B------:R-:W-:Y:S01]  /*06f0*/  FFMA R9, R14.reuse, R18, R17 ;  /* 0x000000120e097223 */ /* 0x040fe20000000011 */
[C---:B------:R-:W-:Y:S01]  /*0700*/  FFMA R6, R14.reuse, R6, R5 ;  /* 0x000000060e067223 */ /* 0x040fe20000000005 */
[----:B------:R-:W-:Y:S01]  /*0710*/  FFMA R10, R14, R10, R13 ;  /* 0x0000000a0e0a7223 */ /* 0x000fe2000000000d */
[----:B------:R-:W-:Y:S04]  /*0720*/  LDS R17, [R2+0xc00] ;  /* 0x000c000002117984 */ /* 0x000fe80000000800 */
[----:B------:R-:W0:Y:S01]  /*0730*/  LDS.128 R12, [R24+0x30] ;  /* 0x00003000180c7984 */ /* 0x000e220000000c00 */
[----:B--2---:R-:W-:-:S03]  /*0740*/  FFMA R8, R4, R23, R21 ;  /* 0x0000001704087223 */ /* 0x004fc60000000015 */
[----:B------:R-:W1:Y:S01]  /*0750*/  LDS.128 R20, [R24+0x70] ;  /* 0x0000700018147984 */ /* 0x000e620000000c00 */
[C---:B------:R-:W-:Y:S01]  /*0760*/  FFMA R9, R4.reuse, R19, R9 ;  /* 0x0000001304097223 */ /* 0x040fe20000000009 */
[C---:B------:R-:W-:Y:S01]  /*0770*/  FFMA R18, R4.reuse, R7, R6 ;  /* 0x0000000704127223 */ /* 0x040fe20000000006 */
[----:B------:R-:W-:Y:S02]  /*0780*/  FFMA R19, R4, R11, R10 ;  /* 0x0000000b04137223 */ /* 0x000fe4000000000a */
[----:B------:R-:W2:Y:S01]  /*0790*/  LDS.128 R4, [R24+0xb0] ;  /* 0x0000b00018047984 */ /* 0x000ea20000000c00 */
[----:B------:R-:W3:Y:S01]  /*07a0*/  S2R R28, SR_TID.Y ;  /* 0x00000000001c7919 */ /* 0x000ee20000002200 */
[C---:B0-----:R-:W-:Y:S02]  /*07b0*/  FFMA R11, R17.reuse, R12, R8 ;  /* 0x0000000c110b7223 */ /* 0x041fe40000000008 */
[----:B------:R-:W-:Y:S01]  /*07c0*/  LDS R12, [R2+0xe00] ;  /* 0x000e0000020c7984 */ /* 0x000fe20000000800 */
[----:B-1----:R-:W-:Y:S01]  /*07d0*/  FFMA R20, R17, R20, R9 ;  /* 0x0000001411147223 */ /* 0x002fe20000000009 */
[----:B------:R-:W-:-:S02]  /*07e0*/  FFMA R13, R16, R13, R11 ;  /* 0x0000000d100d7223 */ /* 0x000fc4000000000b */
[----:B------:R-:W0:Y:S01]  /*07f0*/  LDS.128 R8, [R24+0xf0] ;  /* 0x0000f00018087984 */ /* 0x000e220000000c00 */
[----:B--2---:R-:W-:-:S03]  /*0800*/  FFMA R31, R17, R4, R18 ;  /* 0x00000004111f7223 */ /* 0x004fc60000000012 */
[----:B------:R-:W1:Y:S01]  /*0810*/  LDS R4, [R2+0xf00] ;  /* 0x000f000002047984 */ /* 0x000e620000000800 */
[----:B------:R-:W-:-:S04]  /*0820*/  UIADD3 UR5, UPT, UPT, UR8, -0x1, URZ ;  /* 0xffffffff08057890 */ /* 0x000fc8000fffe0ff */
[----:B------:R-:W-:-:S04]  /*0830*/  USHF.R.S32.HI UR6, URZ, 0x1f, UR5 ;  /* 0x0000001fff067899 */ /* 0x000fc80008011405 */
[----:B------:R-:W-:-:S04]  /*0840*/  ULEA.HI UR6, UR6, UR5, URZ, 0x4 ;  /* 0x0000000506067291 */ /* 0x000fc8000f8f20ff */
[----:B------:R-:W-:-:S04]  /*0850*/  USHF.R.S32.HI UR5, URZ, 0x4, UR6 ;  /* 0x00000004ff057899 */ /* 0x000fc80008011406 */
[----:B------:R-:W-:Y:S01]  /*0860*/  UIADD3 UR5, UPT, UPT, -UR5, 0x1, URZ ;  /* 0x0000000105057890 */ /* 0x000fe2000fffe1ff */
[----:B------:R-:W-:-:S03]  /*0870*/  FFMA R21, R16, R21, R20 ;  /* 0x0000001510157223 */ /* 0x000fc60000000014 */
[----:B------:R-:W-:Y:S01]  /*0880*/  UISETP.NE.AND UP0, UPT, UR5, 0x1, UPT ;  /* 0x000000010500788c */ /* 0x000fe2000bf05270 */
[----:B------:R-:W-:Y:S01]  /*0890*/  FFMA R5, R16, R5, R31 ;  /* 0x0000000510057223 */ /* 0x000fe2000000001f */
[----:B0-----:R-:W-:Y:S01]  /*08a0*/  FFMA R8, R17, R8, R19 ;  /* 0x0000000811087223 */ /* 0x001fe20000000013 */
[----:B---3--:R-:W-:-:S03]  /*08b0*/  IMAD R17, R28, R3, R25 ;  /* 0x000000031c117224 */ /* 0x008fc600078e0219 */
[----:B------:R-:W-:Y:S01]  /*08c0*/  FFMA R9, R16, R9, R8 ;  /* 0x0000000910097223 */ /* 0x000fe20000000008 */
[----:B------:R-:W-:Y:S01]  /*08d0*/  FFMA R13, R12, R14, R13 ;  /* 0x0000000e0c0d7223 */ /* 0x000fe2000000000d */
[----:B------:R-:W-:Y:S01]  /*08e0*/  LEA R30, R0, R17, 0x6 ;  /* 0x00000011001e7211 */ /* 0x000fe200078e30ff */
[C---:B------:R-:W-:Y:S01]  /*08f0*/  FFMA R22, R12.reuse, R22, R21 ;  /* 0x000000160c167223 */ /* 0x040fe20000000015 */
[C---:B------:R-:W-:Y:S01]  /*0900*/  FFMA R6, R12.reuse, R6, R5 ;  /* 0x000000060c067223 */ /* 0x040fe20000000005 */
[----:B------:R-:W-:Y:S01]  /*0910*/  FFMA R10, R12, R10, R9 ;  /* 0x0000000a0c0a7223 */ /* 0x000fe20000000009 */
[----:B------:R-:W-:Y:S01]  /*0920*/  LEA R30, R3, R30, 0x4 ;  /* 0x0000001e031e7211 */ /* 0x000fe200078e20ff */
[C---:B-1----:R-:W-:Y:S01]  /*0930*/  FFMA R14, R4.reuse, R15, R13 ;  /* 0x0000000f040e7223 */ /* 0x042fe2000000000d */
        /* <DEDUP_REMOVED lines=9> */
.L_x_816:
[----:B------:R-:W2:Y:S01]  /*09d0*/  LDC R3, c[0x0][0x39c] ;  /* 0x0000e700ff037b82 */ /* 0x000ea20000000800 */
[----:B0-----:R-:W-:Y:S01]  /*09e0*/  ISETP.GE.AND P0, PT, R28, UR6, PT ;  /* 0x000000061c007c0c */ /* 0x001fe2000bf06270 */
[----:B------:R-:W-:Y:S01]  /*09f0*/  HFMA2 R20, -RZ, RZ, 0, 0 ;  /* 0x00000000ff147431 */ /* 0x000fe200000001ff */
[----:B------:R-:W-:Y:S02]  /*0a00*/  IADD3 R5, PT, PT, R25, UR4, RZ ;  /* 0x0000000419057c10 */ /* 0x000fe4000fffe0ff */
[----:B------:R-:W-:Y:S02]  /*0a10*/  LEA R4, R0, R25, 0x6 ;  /* 0x0000001900047211 */ /* 0x000fe400078e30ff */
[----:B-1----:R-:W-:Y:S02]  /*0a20*/  ISETP.GE.OR P1, PT, R5, UR7, P0 ;  /* 0x0000000705007c0c */ /* 0x002fe40008726670 */
[----:B------:R-:W-:-:S11]  /*0a30*/  MOV R15, RZ ;  /* 0x000000ff000f7202 */ /* 0x000fd60000000f00 */
[----:B------:R-:W0:Y:S01]  /*0a40*/  @!P1 LDC.64 R6, c[0x0][0x380] ;  /* 0x0000e000ff069b82 */ /* 0x000e220000000a00 */
[----:B--2---:R-:W-:-:S13]  /*0a50*/  ISETP.GE.OR P0, PT, R4, R3, P0 ;  /* 0x000000030400720c */ /* 0x004fda0000706670 */
[----:B------:R-:W1:Y:S01]  /*0a60*/  @!P0 LDC.64 R4, c[0x0][0x388] ;  /* 0x0000e200ff048b82 */ /* 0x000e620000000a00 */
[----:B0-----:R-:W-:-:S05]  /*0a70*/  @!P1 IMAD.WIDE R16, R29, 0x4, R6 ;  /* 0x000000041d109825 */ /* 0x001fca00078e0206 */
[----:B------:R-:W2:Y:S01]  /*0a80*/  @!P1 LDG.E.CONSTANT R20, desc[UR10][R16.64] ;  /* 0x0000000a10149981 */ /* 0x000ea2000c1e9900 */
[----:B-1----:R-:W-:-:S05]  /*0a90*/  @!P0 IMAD.WIDE R18, R30, 0x4, R4 ;  /* 0x000000041e128825 */ /* 0x002fca00078e0204 */
[----:B------:R-:W3:Y:S04]  /*0aa0*/  @!P0 LDG.E.CONSTANT R15, desc[UR10][R18.64] ;  /* 0x0000000a120f8981 */ /* 0x000ee8000c1e9900 */
[----:B--2---:R-:W-:Y:S04]  /*0ab0*/  STS [R27], R20 ;  /* 0x000000141b007388 */ /* 0x004fe80000000800 */
[----:B---3--:R-:W-:Y:S01]  /*0ac0*/  STS [R26], R15 ;  /* 0x0000000f1a007388 */ /* 0x008fe20000000800 */
[----:B------:R-:W-:Y:S06]  /*0ad0*/  BAR.SYNC.DEFER_BLOCKING 0x0 ;  /* 0x0000000000007b1d */ /* 0x000fec0000010000 */
[----:B------:R-:W-:Y:S04]  /*0ae0*/  LDS R31, [R2] ;  /* 0x00000000021f7984 */ /* 0x000fe80000000800 */
[----:B------:R-:W0:Y:S04]  /*0af0*/  LDS.128 R4, [R24] ;  /* 0x0000000018047984 */ /* 0x000e280000000c00 */
[----:B------:R-:W1:Y:S04]  /*0b00*/  LDS.128 R8, [R24+0x40] ;  /* 0x0000400018087984 */ /* 0x000e680000000c00 */
[----:B------:R-:W2:Y:S04]  /*0b10*/  LDS R22, [R2+0x100] ;  /* 0x0001000002167984 */ /* 0x000ea80000000800 */
[----:B------:R-:W3:Y:S04]  /*0b20*/  LDS.128 R16, [R24+0x80] ;  /* 0x0000800018107984 */ /* 0x000ee80000000c00 */
[----:B------:R-:W-:Y:S01]  /*0b30*/  LDS R20, [R2+0x300] ;  /* 0x0003000002147984 */ /* 0x000fe20000000800 */
[C---:B0-----:R-:W-:Y:S01]  /*0b40*/  FFMA R13, R31.reuse, R4, R14 ;  /* 0x000000041f0d7223 */ /* 0x041fe2000000000e */
[----:B-1----:R-:W-:-:S02]  /*0b50*/  FFMA R8, R31, R8, R23 ;  /* 0x000000081f087223 */ /* 0x002fc40000000017 */
[----:B------:R-:W0:Y:S01]  /*0b60*/  LDS R23, [R2+0x200] ;  /* 0x0002000002177984 */ /* 0x000e220000000800 */
[C---:B--2---:R-:W-:Y:S01]  /*0b70*/  FFMA R4, R22.reuse, R5, R13 ;  /* 0x0000000516047223 */ /* 0x044fe2000000000d */
[----:B---3--:R-:W-:Y:S02]  /*0b80*/  FFMA R5, R31, R16, R12 ;  /* 0x000000101f057223 */ /* 0x008fe4000000000c */
[----:B------:R-:W1:Y:S01]  /*0b90*/  LDS.128 R12, [R24+0xc0] ;  /* 0x0000c000180c7984 */ /* 0x000e620000000c00 */
[C---:B------:R-:W-:Y:S01]  /*0ba0*/  FFMA R9, R22.reuse, R9, R8 ;  /* 0x0000000916097223 */ /* 0x040fe20000000008 */
[----:B------:R-:W-:Y:S01]  /*0bb0*/  FFMA R8, R22, R17, R5 ;  /* 0x0000001116087223 */ /* 0x000fe20000000005 */
[C---:B0-----:R-:W-:Y:S02]  /*0bc0*/  FFMA R33, R23.reuse, R6, R4 ;  /* 0x0000000617217223 */ /* 0x041fe40000000004 */
[----:B------:R-:W-:Y:S02]  /*0bd0*/  FFMA R9, R23, R10, R9 ;  /* 0x0000000a17097223 */ /* 0x000fe40000000009 */
[----:B------:R-:W-:-:S02]  /*0be0*/  FFMA R10, R20, R7, R33 ;  /* 0x00000007140a7223 */ /* 0x000fc40000000021 */
[----:B------:R-:W-:Y:S01]  /*0bf0*/  LDS.128 R4, [R24+0x10] ;  /* 0x0000100018047984 */ /* 0x000fe20000000c00 */
[----:B-1----:R-:W-:-:S03]  /*0c00*/  FFMA R12, R31, R12, R21 ;  /* 0x0000000c1f0c7223 */ /* 0x002fc60000000015 */
[----:B------:R-:W0:Y:S01]  /*0c10*/  LDS R21, [R2+0x400] ;  /* 0x0004000002157984 */ /* 0x000e220000000800 */
[----:B------:R-:W-:Y:S01]  /*0c20*/  FFMA R17, R22, R13, R12 ;  /* 0x0000000d16117223 */ /* 0x000fe2000000000c */
[C---:B------:R-:W-:Y:S01]  /*0c30*/  FFMA R13, R23.reuse, R18, R8 ;  /* 0x00000012170d7223 */ /* 0x040fe20000000008 */
[C---:B------:R-:W-:Y:S02]  /*0c40*/  FFMA R12, R20.reuse, R11, R9 ;  /* 0x0000000b140c7223 */ /* 0x040fe40000000009 */
[----:B------:R-:W-:Y:S01]  /*0c50*/  FFMA R14, R23, R14, R17 ;  /* 0x0000000e170e7223 */ /* 0x000fe20000000011 */
[----:B0-----:R-:W-:Y:S02]  /*0c60*/  FFMA R17, R21, R4, R10 ;  /* 0x0000000415117223 */ /* 0x001fe4000000000a */
[----:B------:R-:W0:Y:S04]  /*0c70*/  LDS R4, [R2+0x500] ;  /* 0x0005000002047984 */ /* 0x000e280000000800 */
[----:B------:R-:W1:Y:S01]  /*0c80*/  LDS.128 R8, [R24+0x50] ;  /* 0x0000500018087984 */ /* 0x000e620000000c00 */
[C---:B------:R-:W-:Y:S01]  /*0c90*/  FFMA R19, R20.reuse, R19, R13 ;  /* 0x0000001314137223 */ /* 0x040fe2000000000d */
[----:B------:R-:W-:Y:S01]  /*0ca0*/  FFMA R20, R20, R15, R14 ;  /* 0x0000000f14147223 */ /* 0x000fe2000000000e */
[----:B0-----:R-:W-:-:S02]  /*0cb0*/  FFMA R16, R4, R5, R17 ;  /* 0x0000000504107223 */ /* 0x001fc40000000011 */
[----:B------:R-:W0:Y:S01]  /*0cc0*/  LDS R5, [R2+0x600] ;  /* 0x0006000002057984 */ /* 0x000e220000000800 */
[----:B-1----:R-:W-:-:S03]  /*0cd0*/  FFMA R17, R21, R8, R12 ;  /* 0x0000000815117223 */ /* 0x002fc6000000000c */
[----:B------:R-:W1:Y:S04]  /*0ce0*/  LDS.128 R12, [R24+0x90] ;  /* 0x00009000180c7984 */ /* 0x000e680000000c00 */
[----:B------:R-:W-:Y:S01]  /*0cf0*/  LDS R8, [R2+0x700] ;  /* 0x0007000002087984 */ /* 0x000fe20000000800 */
[----:B0-----:R-:W-:Y:S01]  /*0d00*/  FFMA R31, R5, R6, R16 ;  /* 0x00000006051f7223 */ /* 0x001fe20000000010 */
[C---:B------:R-:W-:Y:S01]  /*0d10*/  FFMA R6, R4.reuse, R9, R17 ;  /* 0x0000000904067223 */ /* 0x040fe20000000011 */
[C---:B-1----:R-:W-:Y:S02]  /*0d20*/  FFMA R12, R21.reuse, R12, R19 ;  /* 0x0000000c150c7223 */ /* 0x042fe40000000013 */
[----:B------:R-:W0:Y:S02]  /*0d30*/  LDS.128 R16, [R24+0xd0] ;  /* 0x0000d00018107984 */ /* 0x000e240000000c00 */
[----:B------:R-:W-:Y:S01]  /*0d40*/  FFMA R9, R4, R13, R12 ;  /* 0x0000000d04097223 */ /* 0x000fe2000000000c */
[----:B0-----:R-:W-:Y:S01]  /*0d50*/  FFMA R21, R21, R16, R20 ;  /* 0x0000001015157223 */ /* 0x001fe20000000014 */
[----:B------:R-:W-:-:S02]  /*0d60*/  FFMA R10, R5, R10, R6 ;  /* 0x0000000a050a7223 */ /* 0x000fc40000000006 */
[----:B------:R-:W-:Y:S01]  /*0d70*/  FFMA R9, R5, R14, R9 ;  /* 0x0000000e05097223 */ /* 0x000fe20000000009 */
[----:B------:R-:W-:Y:S01]  /*0d80*/  LDS R16, [R2+0x900] ;  /* 0x0009000002107984 */ /* 0x000fe20000000800 */
[----:B------:R-:W-:-:S03]  /*0d90*/  FFMA R4, R4, R17, R21 ;  /* 0x0000001104047223 */ /* 0x000fc60000000015 */
[----:B------:R-:W-:Y:S04]  /*0da0*/  LDS R17, [R2+0x800] ;  /* 0x0008000002117984 */ /* 0x000fe80000000800 */
[----:B------:R-:W0:Y:S01]  /*0db0*/  LDS.128 R20, [R24+0x20] ;  /* 0x0000200018147984 */ /* 0x000e220000000c00 */
[----:B------:R-:W-:Y:S01]  /*0dc0*/  FFMA R18, R5, R18, R4 ;  /* 0x0000001205127223 */ /* 0x000fe20000000004 */
[C---:B------:R-:W-:Y:S01]  /*0dd0*/  FFMA R4, R8.reuse, R7, R31 ;  /* 0x0000000708047223 */ /* 0x040fe2000000001f */
[C---:B------:R-:W-:Y:S01]  /*0de0*/  FFMA R10, R8.reuse, R11, R10 ;  /* 0x0000000b080a7223 */ /* 0x040fe2000000000a */
[C---:B------:R-:W-:Y:S01]  /*0df0*/  FFMA R12, R8.reuse, R15, R9 ;  /* 0x0000000f080c7223 */ /* 0x040fe20000000009 */
[----:B------:R-:W-:Y:S01]  /*0e00*/  FFMA R19, R8, R19, R18 ;  /* 0x0000001308137223 */ /* 0x000fe20000000012 */
[----:B------:R-:W-:Y:S01]  /*0e10*/  LDS R31, [R2+0xa00] ;  /* 0x000a0000021f7984 */ /* 0x000fe20000000800 */
[----:B0-----:R-:W-:-:S03]  /*0e20*/  FFMA R11, R17, R20, R4 ;  /* 0x00000014110b7223 */ /* 0x001fc60000000004 */
[----:B------:R-:W0:Y:S01]  /*0e30*/  LDS.128 R4, [R24+0x60] ;  /* 0x0000600018047984 */ /* 0x000e220000000c00 */
[C---:B------:R-:W-:Y:S01]  /*0e40*/  FFMA R14, R16.reuse, R21, R11 ;  /* 0x00000015100e7223 */ /* 0x040fe2000000000b */
[----:B0-----:R-:W-:Y:S02]  /*0e50*/  FFMA R13, R17, R4, R10 ;  /* 0x00000004110d7223 */ /* 0x001fe4000000000a */
[----:B------:R-:W0:Y:S01]  /*0e60*/  LDS.128 R8, [R24+0xa0] ;  /* 0x0000a00018087984 */ /* 0x000e220000000c00 */
[----:B------:R-:W-:Y:S01]  /*0e70*/  FFMA R21, R31, R22, R14 ;  /* 0x000000161f157223 */ /* 0x000fe2000000000e */
[C---:B------:R-:W-:Y:S01]  /*0e80*/  FFMA R5, R16.reuse, R5, R13 ;  /* 0x0000000510057223 */ /* 0x040fe2000000000d */
[----:B0-----:R-:W-:Y:S02]  /*0e90*/  FFMA R33, R17, R8, R12 ;  /* 0x0000000811217223 */ /* 0x001fe4000000000c */
[----:B------:R-:W0:Y:S04]  /*0ea0*/  LDS.128 R12, [R24+0xe0] ;  /* 0x0000e000180c7984 */ /* 0x000e280000000c00 */
[----:B------:R-:W1:Y:S01]  /*0eb0*/  LDS R8, [R2+0xb00] ;  /* 0x000b000002087984 */ /* 0x000e620000000800 */
[----:B------:R-:W-:Y:S01]  /*0ec0*/  FFMA R5, R31, R6, R5 ;  /* 0x000000061f057223 */ /* 0x000fe20000000005 */
[----:B------:R-:W-:Y:S01]  /*0ed0*/  FFMA R4, R16, R9, R33 ;  /* 0x0000000910047223 */ /* 0x000fe20000000021 */
[----:B0-----:R-:W-:-:S04]  /*0ee0*/  FFMA R12, R17, R12, R19 ;  /* 0x0000000c110c7223 */ /* 0x001fc80000000013 */
[----:B------:R-:W-:Y:S01]  /*0ef0*/  FFMA R13, R16, R13, R12 ;  /* 0x0000000d100d7223 */ /* 0x000fe2000000000c */
[C---:B-1----:R-:W-:Y:S01]  /*0f00*/  FFMA R6, R8.reuse, R23, R21 ;  /* 0x0000001708067223 */ /* 0x042fe20000000015 */
[----:B------:R-:W-:Y:S04]  /*0f10*/  LDS.128 R16, [R24+0x30] ;  /* 0x0000300018107984 */ /* 0x000fe80000000c00 */
[----:B------:R-:W0:Y:S01]  /*0f20*/  LDS R21, [R2+0xc00] ;  /* 0x000c000002157984 */ /* 0x000e220000000800 */
[C---:B------:R-:W-:Y:S01]  /*0f30*/  FFMA R9, R31.reuse, R10, R4 ;  /* 0x0000000a1f097223 */ /* 0x040fe20000000004 */
[----:B------:R-:W-:Y:S01]  /*0f40*/  FFMA R10, R8, R7, R5 ;  /* 0x00000007080a7223 */ /* 0x000fe20000000005 */
[----:B------:R-:W-:Y:S01]  /*0f50*/  FFMA R14, R31, R14, R13 ;  /* 0x0000000e1f0e7223 */ /* 0x000fe2000000000d */
[----:B0-----:R-:W-:-:S02]  /*0f60*/  FFMA R23, R21, R16, R6 ;  /* 0x0000001015177223 */ /* 0x001fc40000000006 */
[----:B------:R-:W0:Y:S04]  /*0f70*/  LDS R16, [R2+0xd00] ;  /* 0x000d000002107984 */ /* 0x000e280000000800 */
[----:B------:R-:W1:Y:S01]  /*0f80*/  LDS.128 R4, [R24+0x70] ;  /* 0x0000700018047984 */ /* 0x000e620000000c00 */
[C---:B------:R-:W-:Y:S01]  /*0f90*/  FFMA R20, R8.reuse, R15, R14 ;  /* 0x0000000f08147223 */ /* 0x040fe2000000000e */
[----:B------:R-:W-:Y:S01]  /*0fa0*/  FFMA R13, R8, R11, R9 ;  /* 0x0000000b080d7223 */ /* 0x000fe20000000009 */
[----:B0-----:R-:W-:Y:S02]  /*0fb0*/  FFMA R12, R16, R17, R23 ;  /* 0x00000011100c7223 */ /* 0x001fe40000000017 */
[----:B------:R-:W0:Y:S01]  /*0fc0*/  LDS R17, [R2+0xe00] ;  /* 0x000e000002117984 */ /* 0x000e220000000800 */
[----:B-1----:R-:W-:-:S03]  /*0fd0*/  FFMA R15, R21, R4, R10 ;  /* 0x00000004150f7223 */ /* 0x002fc6000000000a */
[----:B------:R-:W1:Y:S01]  /*0fe0*/  LDS.128 R8, [R24+0xb0] ;  /* 0x0000b00018087984 */ /* 0x000e620000000c00 */
[C---:B------:R-:W-:Y:S01]  /*0ff0*/  FFMA R4, R16.reuse, R5, R15 ;  /* 0x0000000510047223 */ /* 0x040fe2000000000f */
[----:B0-----:R-:W-:Y:S01]  /*1000*/  FFMA R18, R17, R18, R12 ;  /* 0x0000001211127223 */ /* 0x001fe2000000000c */
[----:B-1----:R-:W-:Y:S02]  /*1010*/  FFMA R8, R21, R8, R13 ;  /* 0x0000000815087223 */ /* 0x002fe4000000000d */
[----:B------:R-:W0:Y:S02]  /*1020*/  LDS.128 R12, [R24+0xf0] ;  /* 0x0000f000180c7984 */ /* 0x000e240000000c00 */
[----:B------:R-:W-:Y:S02]  /*1030*/  FFMA R9, R16, R9, R8 ;  /* 0x0000000910097223 */ /* 0x000fe40000000008 */
[----:B------:R-:W1:Y:S01]  /*1040*/  LDS R8, [R2+0xf00] ;  /* 0x000f000002087984 */ /* 0x000e620000000800 */
[----:B------:R-:W-:-:S04]  /*1050*/  UIADD3 UR5, UPT, UPT, UR5, 0x1, URZ ;  /* 0x0000000105057890 */ /* 0x000fc8000fffe0ff */
[----:B------:R-:W-:Y:S01]  /*1060*/  UISETP.NE.AND UP0, UPT, UR5, 0x1, UPT ;  /* 0x000000010500788c */ /* 0x000fe2000bf05270 */
[C---:B------:R-:W-:Y:S01]  /*1070*/  FFMA R4, R17.reuse, R6, R4 ;  /* 0x0000000611047223 */ /* 0x040fe20000000004 */
[----:B------:R-:W-:Y:S01]  /*1080*/  FFMA R10, R17, R10, R9 ;  /* 0x0000000a110a7223 */ /* 0x000fe20000000009 */
[----:B------:R-:W-:Y:S02]  /*1090*/  LEA R30, R3, R30, 0x4 ;  /* 0x0000001e031e7211 */ /* 0x000fe400078e20ff */
[----:B------:R-:W-:Y:S02]  /*10a0*/  IADD3 R28, PT, PT, R28, 0x10, RZ ;  /* 0x000000101c1c7810 */ /* 0x000fe40007ffe0ff */
[----:B------:R-:W-:Y:S01]  /*10b0*/  IADD3 R29, PT, PT, R29, 0x10, RZ ;  /* 0x000000101d1d7810 */ /* 0x000fe20007ffe0ff */
[----:B0-----:R-:W-:-:S04]  /*10c0*/  FFMA R21, R21, R12, R20 ;  /* 0x0000000c15157223 */ /* 0x001fc80000000014 */
[----:B------:R-:W-:-:S04]  /*10d0*/  FFMA R13, R16, R13, R21 ;  /* 0x0000000d100d7223 */ /* 0x000fc80000000015 */
[----:B------:R-:W-:Y:S01]  /*10e0*/  FFMA R6, R17, R14, R13 ;  /* 0x0000000e11067223 */ /* 0x000fe2000000000d */
[C---:B-1----:R-:W-:Y:S01]  /*10f0*/  FFMA R14, R8.reuse, R19, R18 ;  /* 0x00000013080e7223 */ /* 0x042fe20000000012 */
[C---:B------:R-:W-:Y:S01]  /*1100*/  FFMA R23, R8.reuse, R7, R4 ;  /* 0x0000000708177223 */ /* 0x040fe20000000004 */
[C---:B------:R-:W-:Y:S01]  /*1110*/  FFMA R12, R8.reuse, R11, R10 ;  /* 0x0000000b080c7223 */ /* 0x040fe2000000000a */
[----:B------:R-:W-:Y:S01]  /*1120*/  FFMA R21, R8, R15, R6 ;  /* 0x0000000f08157223 */ /* 0x000fe20000000006 */
[----:B------:R-:W-:Y:S06]  /*1130*/  BAR.SYNC.DEFER_BLOCKING 0x0 ;  /* 0x0000000000007b1d */ /* 0x000fec0000010000 */
[----:B------:R-:W-:Y:S05]  /*1140*/  BRA.U UP0, `(.L_x_816) ;  /* 0xfffffff900207547 */ /* 0x000fea000b83ffff */
.L_x_815:
[----:B------:R-:W0:Y:S01]  /*1150*/  S2R R5, SR_TID.Y ;  /* 0x0000000000057919 */ /* 0x000e220000002200 */
[----:B------:R-:W1:Y:S01]  /*1160*/  LDCU.64 UR8, c[0x0][0x398] ;  /* 0x00007300ff0877ac */ /* 0x000e620008000a00 */
[----:B--23--:R-:W-:-:S04]  /*1170*/  LEA R0, R0, R25, 0x6 ;  /* 0x0000001900007211 */ /* 0x00cfc800078e30ff */
[----:B-1----:R-:W-:Y:S02]  /*1180*/  ISETP.GE.AND P1, PT, R0, UR9, PT ;  /* 0x0000000900007c0c */ /* 0x002fe4000bf26270 */
[----:B0-----:R-:W-:-:S04]  /*1190*/  LEA R5, R5, UR4, 0x2 ;  /* 0x0000000405057c11 */ /* 0x001fc8000f8e10ff */
        /* <DEDUP_REMOVED lines=12> */
[----:B------:R-:W3:Y:S08]  /*1260*/  @!P2 LDC R15, c[0x0][0x3a8] ;  /* 0x0000ea00ff0fab82 */ /* 0x000ef00000000800 */
[----:B------:R-:W4:Y:S01]  /*1270*/  @!P2 LDC R10, c[0x0][0x3a4] ;  /* 0x0000e900ff0aab82 */ /* 0x000f220000000800 */
[----:B0-----:R-:W-:-:S04]  /*1280*/  @!P2 IMAD.WIDE R2, R13, 0x4, R2 ;  /* 0x000000040d02a825 */ /* 0x001fc800078e0202 */
[----:B-1----:R-:W-:-:S04]  /*1290*/  @P1 FMUL R9, R4, R9 ;  /* 0x0000000904091220 */ /* 0x002fc80000400000 */
[----:B--2---:R-:W-:-:S05]  /*12a0*/  @P1 FFMA R11, R14, R8, R9 ;  /* 0x000000080e0b1223 */ /* 0x004fca0000000009 */
[----:B------:R0:W-:Y:S04]  /*12b0*/  @P1 STG.E desc[UR10][R6.64], R11 ;  /* 0x0000000b06001986 */ /* 0x0001e8000c10190a */
[----:B------:R-:W3:Y:S01]  /*12c0*/  @!P2 LDG.E R4, desc[UR10][R2.64] ;  /* 0x0000000a0204a981 */ /* 0x000ee2000c1e1900 */
[----:B------:R-:W-:-:S04]  /*12d0*/  IADD3 R13, PT, PT, R5, 0x2, RZ ;  /* 0x00000002050d7810 */ /* 0x000fc80007ffe0ff */
[----:B------:R-:W-:-:S13]  /*12e0*/  ISETP.GE.OR P1, PT, R13, UR8, P0 ;  /* 0x000000080d007c0c */ /* 0x000fda0008726670 */
[----:B------:R-:W1:Y:S01]  /*12f0*/  @!P1 LDC.64 R8, c[0x0][0x390] ;  /* 0x0000e400ff089b82 */ /* 0x000e620000000a00 */
[----:B------:R-:W-:-:S07]  /*1300*/  @!P1 IMAD R13, R13, UR9, R0 ;  /* 0x000000090d0d9c24 */ /* 0x000fce000f8e0200 */
[----:B0-----:R-:W0:Y:S08]  /*1310*/  @!P1 LDC R11, c[0x0][0x3a8] ;  /* 0x0000ea00ff0b9b82 */ /* 0x001e300000000800 */
[----:B------:R-:W2:Y:S01]  /*1320*/  @!P1 LDC R6, c[0x0][0x3a4] ;  /* 0x0000e900ff069b82 */ /* 0x000ea20000000800 */
[----:B-1----:R-:W-:-:S04]  /*1330*/  @!P1 IMAD.WIDE R8, R13, 0x4, R8 ;  /* 0x000000040d089825 */ /* 0x002fc800078e0208 */
[----:B---3--:R-:W-:-:S04]  /*1340*/  @!P2 FMUL R4, R4, R15 ;  /* 0x0000000f0404a220 */ /* 0x008fc80000400000 */
[----:B----4-:R-:W-:-:S05]  /*1350*/  @!P2 FFMA R23, R23, R10, R4 ;  /* 0x0000000a1717a223 */ /* 0x010fca0000000004 */
[----:B------:R1:W-:Y:S04]  /*1360*/  @!P2 STG.E desc[UR10][R2.64], R23 ;  /* 0x000000170200a986 */ /* 0x0003e8000c10190a */
[----:B------:R-:W0:Y:S01]  /*1370*/  @!P1 LDG.E R4, desc[UR10][R8.64] ;  /* 0x0000000a08049981 */ /* 0x000e22000c1e1900 */
[----:B------:R-:W-:-:S04]  /*1380*/  IADD3 R7, PT, PT, R5, 0x3, RZ ;  /* 0x0000000305077810 */ /* 0x000fc80007ffe0ff */
[----:B------:R-:W-:Y:S01]  /*1390*/  ISETP.GE.OR P0, PT, R7, UR8, P0 ;  /* 0x0000000807007c0c */ /* 0x000fe20008706670 */
[----:B0-----:R-:W-:-:S04]  /*13a0*/  @!P1 FMUL R5, R4, R11 ;  /* 0x0000000b04059220 */ /* 0x001fc80000400000 */
[----:B--2---:R-:W-:-:S05]  /*13b0*/  @!P1 FFMA R5, R12, R6, R5 ;  /* 0x000000060c059223 */ /* 0x004fca0000000005 */
[----:B------:R1:W-:Y:S03]  /*13c0*/  @!P1 STG.E desc[UR10][R8.64], R5 ;  /* 0x0000000508009986 */ /* 0x0003e6000c10190a */
[----:B------:R-:W-:Y:S05]  /*13d0*/  @P0 EXIT ;  /* 0x000000000000094d */ /* 0x000fea0003800000 */
[----:B-1----:R-:W0:Y:S01]  /*13e0*/  LDC.64 R2, c[0x0][0x390] ;  /* 0x0000e400ff027b82 */ /* 0x002e220000000a00 */
        /* <DEDUP_REMOVED lines=9> */
.L_x_817:
        /* <DEDUP_REMOVED lines=16> */
.L_x_884:


//--------------------- .text._Z12sgemm_sharedILi32EEvPKfS1_Pfiiiff --------------------------
	.section	.text._Z12sgemm_sharedILi32EEvPKfS1_Pfiiiff,"ax",@progbits
	.align	128
        .global         _Z12sgemm_sharedILi32EEvPKfS1_Pfiiiff
        .type           _Z12sgemm_sharedILi32EEvPKfS1_Pfiiiff,@function
        .size           _Z12sgemm_sharedILi32EEvPKfS1_Pfiiiff,(.L_x_885 - _Z12sgemm_sharedILi32EEvPKfS1_Pfiiiff)
        .other          _Z12sgemm_sharedILi32EEvPKfS1_Pfiiiff,@"STO_CUDA_ENTRY STV_DEFAULT"
_Z12sgemm_sharedILi32EEvPKfS1_Pfiiiff:
.text._Z12sgemm_sharedILi32EEvPKfS1_Pfiiiff:
[----:B------:R-:W-:Y:S01]  /*0000*/  LDC R1, c[0x0][0x37c] ;  /* 0x0000df00ff017b82 */ /* 0x000fe20000000800 */
[----:B------:R-:W0:Y:S01]  /*0010*/  S2R R17, SR_TID.Y ;  /* 0x0000000000117919 */ /* 0x000e220000002200 */
[----:B------:R-:W1:Y:S06]  /*0020*/  LDCU UR9, c[0x0][0x3a0] ;  /* 0x00007400ff0977ac */ /* 0x000e6c0008000800 */
[----:B------:R-:W0:Y:S01]  /*0030*/  LDC R0, c[0x0][0x364] ;  /* 0x0000d900ff007b82 */ /* 0x000e220000000800 */
[----:B------:R-:W-:Y:S01]  /*0040*/  HFMA2 R21, -RZ, RZ, 0, 0 ;  /* 0x00000000ff157431 */ /* 0x000fe200000001ff */
[----:B------:R-:W2:Y:S01]  /*0050*/  S2R R16, SR_TID.X ;  /* 0x0000000000107919 */ /* 0x000ea20000002100 */
[----:B------:R-:W3:Y:S05]  /*0060*/  LDCU.64 UR10, c[0x0][0x358] ;  /* 0x00006b00ff0a77ac */ /* 0x000eea0008000a00 */
[----:B------:R-:W0:Y:S08]  /*0070*/  S2UR UR4, SR_CTAID.Y ;  /* 0x00000000000479c3 */ /* 0x000e300000002600 */
[----:B------:R-:W2:Y:S01]  /*0080*/  S2UR UR5, SR_CTAID.X ;  /* 0x00000000000579c3 */ /* 0x000ea20000002500 */
[----:B-1----:R-:W-:-:S07]  /*0090*/  UISETP.GE.AND UP0, UPT, UR9, -0x1e, UPT ;  /* 0xffffffe20900788c */ /* 0x002fce000bf06270 */
[----:B------:R-:W2:Y:S01]  /*00a0*/  LDC R3, c[0x0][0x360] ;  /* 0x0000d800ff037b82 */ /* 0x000ea20000000800 */
[----:B0-----:R-:W-:Y:S02]  /*00b0*/  IMAD R19, R0, UR4, R17 ;  /* 0x0000000400137c24 */ /* 0x001fe4000f8e0211 */
[----:B--2---:R-:W-:Y:S01]  /*00c0*/  IMAD R18, R3, UR5, R16 ;  /* 0x0000000503127c24 */ /* 0x004fe2000f8e0210 */
[----:B---3--:R-:W-:Y:S06]  /*00d0*/  BRA.U !UP0, `(.L_x_818) ;  /* 0x0000000508d07547 */ /* 0x008fec000b800000 */
[----:B------:R-:W0:Y:S01]  /*00e0*/  S2UR UR7, SR_CgaCtaId ;  /* 0x00000000000779c3 */ /* 0x000e220000008800 */
[----:B------:R-:W1:Y:S01]  /*00f0*/  LDCU UR12, c[0x0][0x39c] ;  /* 0x00007380ff0c77ac */ /* 0x000e620008000800 */
[----:B------:R-:W-:Y:S01]  /*0100*/  MOV R21, RZ ;  /* 0x000000ff00157202 */ /* 0x000fe20000000f00 */
[----:B------:R-:W-:Y:S01]  /*0110*/  IMAD R6, R19, UR9, R16 ;  /* 0x0000000913067c24 */ /* 0x000fe2000f8e0210 */
[----:B------:R-:W-:Y:S01]  /*0120*/  UMOV UR6, 0x400 ;  /* 0x0000040000067882 */ /* 0x000fe20000000000 */
[----:B------:R-:W-:-:S03]  /*0130*/  UIADD3 UR4, UPT, UPT, UR9, -0x1, URZ ;  /* 0xffffffff09047890 */ /* 0x000fc6000fffe0ff */
[----:B------:R-:W2:Y:S01]  /*0140*/  LDC R0, c[0x0][0x39c] ;  /* 0x0000e700ff007b82 */ /* 0x000ea20000000800 */
[----:B------:R-:W3:Y:S01]  /*0150*/  LDCU UR14, c[0x0][0x3a0] ;  /* 0x00007400ff0e77ac */ /* 0x000ee20008000800 */
[----:B------:R-:W-:Y:S01]  /*0160*/  USHF.R.S32.HI UR5, URZ, 0x1f, UR4 ;  /* 0x0000001fff057899 */ /* 0x000fe20008011404 */
[----:B------:R-:W4:Y:S03]  /*0170*/  LDCU UR13, c[0x0][0x398] ;  /* 0x00007300ff0d77ac */ /* 0x000f260008000800 */
[----:B------:R-:W-:Y:S01]  /*0180*/  ULEA.HI UR5, UR5, UR4, URZ, 0x5 ;  /* 0x0000000405057291 */ /* 0x000fe2000f8f28ff */
[----:B-1----:R-:W-:-:S03]  /*0190*/  IMAD R7, R17, UR12, R18 ;  /* 0x0000000c11077c24 */ /* 0x002fc6000f8e0212 */
[----:B------:R-:W-:Y:S02]  /*01a0*/  USHF.R.S32.HI UR5, URZ, 0x5, UR5 ;  /* 0x00000005ff057899 */ /* 0x000fe40008011405 */
[----:B0-----:R-:W-:Y:S02]  /*01b0*/  ULEA UR8, UR7, UR6, 0x18 ;  /* 0x0000000607087291 */ /* 0x001fe4000f8ec0ff */
[----:B------:R-:W-:Y:S02]  /*01c0*/  UIADD3 UR6, UPT, UPT, UR6, 0x1000, URZ ;  /* 0x0000100006067890 */ /* 0x000fe4000fffe0ff */
[----:B------:R-:W-:Y:S02]  /*01d0*/  UIADD3 UR5, UPT, UPT, -UR5, URZ, URZ ;  /* 0x000000ff05057290 */ /* 0x000fe4000fffe1ff */
[----:B------:R-:W-:Y:S01]  /*01e0*/  ULEA UR6, UR7, UR6, 0x18 ;  /* 0x0000000607067291 */ /* 0x000fe2000f8ec0ff */
[----:B------:R-:W-:-:S04]  /*01f0*/  LEA R5, R17, UR8, 0x7 ;  /* 0x0000000811057c11 */ /* 0x000fc8000f8e38ff */
[C---:B------:R-:W-:Y:S02]  /*0200*/  LEA R4, R16.reuse, R5, 0x2 ;  /* 0x0000000510047211 */ /* 0x040fe400078e10ff */
[----:B------:R-:W-:-:S04]  /*0210*/  LEA R2, R16, UR6, 0x2 ;  /* 0x0000000610027c11 */ /* 0x000fc8000f8e10ff */
[----:B---34-:R-:W-:-:S07]  /*0220*/  LEA R3, R17, R2, 0x7 ;  /* 0x0000000211037211 */ /* 0x018fce00078e38ff */
.L_x_819:
[----:B------:R-:W-:Y:S01]  /*0230*/  ISETP.GE.AND P1, PT, R16, UR14, PT ;  /* 0x0000000e10007c0c */ /* 0x000fe2000bf26270 */
[----:B------:R-:W-:Y:S01]  /*0240*/  HFMA2 R24, -RZ, RZ, 0, 0 ;  /* 0x00000000ff187431 */ /* 0x000fe200000001ff */
[----:B------:R-:W-:Y:S02]  /*0250*/  ISETP.GE.AND P0, PT, R17, UR14, PT ;  /* 0x0000000e11007c0c */ /* 0x000fe4000bf06270 */
[----:B------:R-:W-:Y:S02]  /*0260*/  ISETP.GE.OR P1, PT, R19, UR13, P1 ;  /* 0x0000000d13007c0c */ /* 0x000fe40008f26670 */
[----:B--2---:R-:W-:Y:S02]  /*0270*/  ISETP.GE.OR P0, PT, R18, R0, P0 ;  /* 0x000000001200720c */ /* 0x004fe40000706670 */
[----:B------:R-:W-:-:S09]  /*0280*/  MOV R29, RZ ;  /* 0x000000ff001d7202 */ /* 0x000fd20000000f00 */
[----:B------:R-:W0:Y:S08]  /*0290*/  @!P1 LDC.64 R10, c[0x0][0x380] ;  /* 0x0000e000ff0a9b82 */ /* 0x000e300000000a00 */
[----:B------:R-:W1:Y:S01]  /*02a0*/  @!P0 LDC.64 R8, c[0x0][0x388] ;  /* 0x0000e200ff088b82 */ /* 0x000e620000000a00 */
[----:B0-----:R-:W-:-:S05]  /*02b0*/  @!P1 IMAD.WIDE R10, R6, 0x4, R10 ;  /* 0x00000004060a9825 */ /* 0x001fca00078e020a */
[----:B------:R-:W2:Y:S01]  /*02c0*/  @!P1 LDG.E.CONSTANT R29, desc[UR10][R10.64] ;  /* 0x0000000a0a1d9981 */ /* 0x000ea2000c1e9900 */
[----:B-1----:R-:W-:-:S05]  /*02d0*/  @!P0 IMAD.WIDE R22, R7, 0x4, R8 ;  /* 0x0000000407168825 */ /* 0x002fca00078e0208 */
[----:B------:R-:W3:Y:S01]  /*02e0*/  @!P0 LDG.E.CONSTANT R24, desc[UR10][R22.64] ;  /* 0x0000000a16188981 */ /* 0x000ee2000c1e9900 */
        /* <DEDUP_REMOVED lines=9> */
[----:B------:R-:W2:Y:S04]  /*0380*/  LDS R27, [R2+0x100] ;  /* 0x00010000021b7984 */ /* 0x000ea80000000800 */
[----:B------:R-:W3:Y:S04]  /*0390*/  LDS R26, [R2+0x180] ;  /* 0x00018000021a7984 */ /* 0x000ee80000000800 */
[----:B------:R-:W-:Y:S04]  /*03a0*/  LDS R25, [R2+0x200] ;  /* 0x0002000002197984 */ /* 0x000fe80000000800 */
[----:B------:R-:W4:Y:S04]  /*03b0*/  LDS.128 R8, [R5+0x10] ;  /* 0x0000100005087984 */ /* 0x000f280000000c00 */
[----:B------:R-:W5:Y:S04]  /*03c0*/  LDS R20, [R2+0x280] ;  /* 0x0002800002147984 */ /* 0x000f680000000800 */
[----:B------:R-:W-:Y:S04]  /*03d0*/  LDS R24, [R2+0x380] ;  /* 0x0003800002187984 */ /* 0x000fe80000000800 */
[----:B------:R-:W-:Y:S01]  /*03e0*/  LDS R22, [R2+0x480] ;  /* 0x0004800002167984 */ /* 0x000fe20000000800 */
[----:B0-----:R-:W-:-:S03]  /*03f0*/  FFMA R12, R12, R28, R21 ;  /* 0x0000001c0c0c7223 */ /* 0x001fc60000000015 */
[----:B------:R-:W0:Y:S01]  /*0400*/  LDS R21, [R2+0x300] ;  /* 0x0003000002157984 */ /* 0x000e220000000800 */
[----:B-1----:R-:W-:-:S03]  /*0410*/  FFMA R12, R23, R13, R12 ;  /* 0x0000000d170c7223 */ /* 0x002fc6000000000c */
[----:B------:R-:W-:Y:S01]  /*0420*/  LDS R23, [R2+0x400] ;  /* 0x0004000002177984 */ /* 0x000fe20000000800 */
[----:B--2---:R-:W-:-:S04]  /*0430*/  FFMA R27, R27, R14, R12 ;  /* 0x0000000e1b1b7223 */ /* 0x004fc8000000000c */
[----:B---3--:R-:W-:Y:S02]  /*0440*/  FFMA R27, R26, R15, R27 ;  /* 0x0000000f1a1b7223 */ /* 0x008fe4000000001b */
[----:B------:R-:W1:Y:S04]  /*0450*/  LDS.128 R12, [R5+0x20] ;  /* 0x00002000050c7984 */ /* 0x000e680000000c00 */
[----:B------:R-:W-:Y:S01]  /*0460*/  LDS R26, [R2+0x580] ;  /* 0x00058000021a7984 */ /* 0x000fe20000000800 */
[----:B----4-:R-:W-:-:S03]  /*0470*/  FFMA R27, R8, R25, R27 ;  /* 0x00000019081b7223 */ /* 0x010fc6000000001b */
[----:B------:R-:W2:Y:S01]  /*0480*/  LDS R25, [R2+0x500] ;  /* 0x0005000002197984 */ /* 0x000ea20000000800 */
[----:B-----5:R-:W-:-:S04]  /*0490*/  FFMA R20, R20, R9, R27 ;  /* 0x0000000914147223 */ /* 0x020fc8000000001b */
[----:B0-----:R-:W-:Y:S02]  /*04a0*/  FFMA R21, R21, R10, R20 ;  /* 0x0000000a15157223 */ /* 0x001fe40000000014 */
[----:B------:R-:W-:Y:S02]  /*04b0*/  LDS R20, [R2+0x680] ;  /* 0x0006800002147984 */ /* 0x000fe40000000800 */
[----:B------:R-:W-:Y:S02]  /*04c0*/  FFMA R27, R24, R11, R21 ;  /* 0x0000000b181b7223 */ /* 0x000fe40000000015 */
[----:B------:R-:W-:Y:S04]  /*04d0*/  LDS R21, [R2+0x600] ;  /* 0x0006000002157984 */ /* 0x000fe80000000800 */
[----:B------:R-:W0:Y:S01]  /*04e0*/  LDS.128 R8, [R5+0x30] ;  /* 0x0000300005087984 */ /* 0x000e220000000c00 */
[----:B-1----:R-:W-:-:S03]  /*04f0*/  FFMA R27, R12, R23, R27 ;  /* 0x000000170c1b7223 */ /* 0x002fc6000000001b */
[----:B------:R-:W1:Y:S01]  /*0500*/  LDS R23, [R2+0x700] ;  /* 0x0007000002177984 */ /* 0x000e620000000800 */
[----:B------:R-:W-:-:S03]  /*0510*/  FFMA R22, R22, R13, R27 ;  /* 0x0000000d16167223 */ /* 0x000fc6000000001b */
[----:B------:R-:W3:Y:S01]  /*0520*/  LDS R24, [R2+0x780] ;  /* 0x0007800002187984 */ /* 0x000ee20000000800 */
[----:B--2---:R-:W-:-:S03]  /*0530*/  FFMA R25, R25, R14, R22 ;  /* 0x0000000e19197223 */ /* 0x004fc60000000016 */
[----:B------:R-:W-:Y:S01]  /*0540*/  LDS R22, [R2+0x880] ;  /* 0x0008800002167984 */ /* 0x000fe20000000800 */
[----:B------:R-:W-:-:S03]  /*0550*/  FFMA R27, R26, R15, R25 ;  /* 0x0000000f1a1b7223 */ /* 0x000fc60000000019 */
[----:B------:R-:W-:Y:S04]  /*0560*/  LDS R25, [R2+0x800] ;  /* 0x0008000002197984 */ /* 0x000fe80000000800 */
[----:B------:R-:W2:Y:S04]  /*0570*/  LDS.128 R12, [R5+0x40] ;  /* 0x00004000050c7984 */ /* 0x000ea80000000c00 */
[----:B------:R-:W-:Y:S01]  /*0580*/  LDS R26, [R2+0x980] ;  /* 0x00098000021a7984 */ /* 0x000fe20000000800 */
[----:B0-----:R-:W-:-:S03]  /*0590*/  FFMA R27, R8, R21, R27 ;  /* 0x00000015081b7223 */ /* 0x001fc6000000001b */
[----:B------:R-:W0:Y:S01]  /*05a0*/  LDS R21, [R2+0x900] ;  /* 0x0009000002157984 */ /* 0x000e220000000800 */
[----:B------:R-:W-:-:S04]  /*05b0*/  FFMA R20, R20, R9, R27 ;  /* 0x0000000914147223 */ /* 0x000fc8000000001b */
[----:B-1----:R-:W-:Y:S02]  /*05c0*/  FFMA R23, R23, R10, R20 ;  /* 0x0000000a17177223 */ /* 0x002fe40000000014 */
[----:B------:R-:W-:Y:S02]  /*05d0*/  LDS R20, [R2+0xa80] ;  /* 0x000a800002147984 */ /* 0x000fe40000000800 */
[----:B---3--:R-:W-:Y:S02]  /*05e0*/  FFMA R27, R24, R11, R23 ;  /* 0x0000000b181b7223 */ /* 0x008fe40000000017 */
[----:B------:R-:W-:Y:S04]  /*05f0*/  LDS R23, [R2+0xa00] ;  /* 0x000a000002177984 */ /* 0x000fe80000000800 */
[----:B------:R-:W1:Y:S01]  /*0600*/  LDS.128 R8, [R5+0x50] ;  /* 0x0000500005087984 */ /* 0x000e620000000c00 */
[----:B--2---:R-:W-:-:S03]  /*0610*/  FFMA R27, R12, R25, R27 ;  /* 0x000000190c1b7223 */ /* 0x004fc6000000001b */
[----:B------:R-:W2:Y:S01]  /*0620*/  LDS R25, [R2+0xb00] ;  /* 0x000b000002197984 */ /* 0x000ea20000000800 */
[----:B------:R-:W-:-:S03]  /*0630*/  FFMA R12, R22, R13, R27 ;  /* 0x0000000d160c7223 */ /* 0x000fc6000000001b */
[----:B------:R-:W3:Y:S04]  /*0640*/  LDS R22, [R2+0xb80] ;  /* 0x000b800002167984 */ /* 0x000ee80000000800 */
[----:B------:R-:W-:Y:S01]  /*0650*/  LDS R24, [R2+0xc80] ;  /* 0x000c800002187984 */ /* 0x000fe20000000800 */
[----:B0-----:R-:W-:-:S04]  /*0660*/  FFMA R21, R21, R14, R12 ;  /* 0x0000000e15157223 */ /* 0x001fc8000000000c */
[----:B------:R-:W-:Y:S02]  /*0670*/  FFMA R27, R26, R15, R21 ;  /* 0x0000000f1a1b7223 */ /* 0x000fe40000000015 */
[----:B------:R-:W-:Y:S04]  /*0680*/  LDS R21, [R2+0xc00] ;  /* 0x000c000002157984 */ /* 0x000fe80000000800 */
[----:B------:R-:W0:Y:S01]  /*0690*/  LDS.128 R12, [R5+0x60] ;  /* 0x00006000050c7984 */ /* 0x000e220000000c00 */
[----:B-1----:R-:W-:-:S04]  /*06a0*/  FFMA R23, R8, R23, R27 ;  /* 0x0000001708177223 */ /* 0x002fc8000000001b */
[----:B------:R-:W-:Y:S02]  /*06b0*/  FFMA R20, R20, R9, R23 ;  /* 0x0000000914147223 */ /* 0x000fe40000000017 */
[----:B------:R-:W1:Y:S02]  /*06c0*/  LDS R23, [R2+0xd00] ;  /* 0x000d000002177984 */ /* 0x000e640000000800 */
[----:B--2---:R-:W-:Y:S02]  /*06d0*/  FFMA R25, R25, R10, R20 ;  /* 0x0000000a19197223 */ /* 0x004fe40000000014 */
[----:B------:R-:W2:Y:S02]  /*06e0*/  LDS R20, [R2+0xd80] ;  /* 0x000d800002147984 */ /* 0x000ea40000000800 */
[----:B---3--:R-:W-:Y:S02]  /*06f0*/  FFMA R27, R22, R11, R25 ;  /* 0x0000000b161b7223 */ /* 0x008fe40000000019 */
[----:B------:R-:W-:Y:S04]  /*0700*/  LDS R25, [R2+0xe00] ;  /* 0x000e000002197984 */ /* 0x000fe80000000800 */
[----:B------:R-:W3:Y:S04]  /*0710*/  LDS.128 R8, [R5+0x70] ;  /* 0x0000700005087984 */ /* 0x000ee80000000c00 */
[----:B------:R-:W4:Y:S01]  /*0720*/  LDS R22, [R2+0xe80] ;  /* 0x000e800002167984 */ /* 0x000f220000000800 */
[----:B0-----:R-:W-:-:S03]  /*0730*/  FFMA R27, R12, R21, R27 ;  /* 0x000000150c1b7223 */ /* 0x001fc6000000001b */
[----:B------:R-:W0:Y:S04]  /*0740*/  LDS R21, [R2+0xf00] ;  /* 0x000f000002157984 */ /* 0x000e280000000800 */
[----:B------:R-:W5:Y:S01]  /*0750*/  LDS R12, [R2+0xf80] ;  /* 0x000f8000020c7984 */ /* 0x000f620000000800 */
[----:B------:R-:W-:-:S04]  /*0760*/  FFMA R24, R24, R13, R27 ;  /* 0x0000000d18187223 */ /* 0x000fc8000000001b */
[----:B-1----:R-:W-:-:S04]  /*0770*/  FFMA R23, R23, R14, R24 ;  /* 0x0000000e17177223 */ /* 0x002fc80000000018 */
[----:B--2---:R-:W-:-:S04]  /*0780*/  FFMA R15, R20, R15, R23 ;  /* 0x0000000f140f7223 */ /* 0x004fc80000000017 */
[----:B---3--:R-:W-:-:S04]  /*0790*/  FFMA R15, R8, R25, R15 ;  /* 0x00000019080f7223 */ /* 0x008fc8000000000f */
[----:B----4-:R-:W-:Y:S01]  /*07a0*/  FFMA R22, R22, R9, R15 ;  /* 0x0000000916167223 */ /* 0x010fe2000000000f */
[----:B------:R-:W-:Y:S02]  /*07b0*/  IADD3 R16, PT, PT, R16, 0x20, RZ ;  /* 0x0000002010107810 */ /* 0x000fe40007ffe0ff */
[----:B------:R-:W-:Y:S02]  /*07c0*/  IADD3 R6, PT, PT, R6, 0x20, RZ ;  /* 0x0000002006067810 */ /* 0x000fe40007ffe0ff */
[----:B------:R-:W-:Y:S01]  /*07d0*/  LEA R7, R0, R7, 0x5 ;  /* 0x0000000700077211 */ /* 0x000fe200078e28ff */
[----:B0-----:R-:W-:-:S04]  /*07e0*/  FFMA R21, R21, R10, R22 ;  /* 0x0000000a15157223 */ /* 0x001fc80000000016 */
[----:B-----5:R-:W-:Y:S01]  /*07f0*/  FFMA R21, R12, R11, R21 ;  /* 0x0000000b0c157223 */ /* 0x020fe20000000015 */
[----:B------:R-:W-:Y:S06]  /*0800*/  BAR.SYNC.DEFER_BLOCKING 0x0 ;  /* 0x0000000000007b1d */ /* 0x000fec0000010000 */
[----:B------:R-:W-:Y:S05]  /*0810*/  BRA.U UP0, `(.L_x_819) ;  /* 0xfffffff900847547 */ /* 0x000fea000b83ffff */
.L_x_818:
[----:B------:R-:W0:Y:S02]  /*0820*/  LDCU.64 UR6, c[0x0][0x398] ;  /* 0x00007300ff0677ac */ /* 0x000e240008000a00 */
[----:B0-----:R-:W-:-:S04]  /*0830*/  ISETP.GE.AND P0, PT, R18, UR7, PT ;  /* 0x0000000712007c0c */ /* 0x001fc8000bf06270 */
[----:B------:R-:W-:-:S13]  /*0840*/  ISETP.GE.OR P0, PT, R19, UR6, P0 ;  /* 0x0000000613007c0c */ /* 0x000fda0008706670 */
[----:B------:R-:W-:Y:S05]  /*0850*/  @P0 EXIT ;  /* 0x000000000000094d */ /* 0x000fea0003800000 */
[----:B------:R-:W0:Y:S01]  /*0860*/  LDC.64 R2, c[0x0][0x390] ;  /* 0x0000e400ff027b82 */ /* 0x000e220000000a00 */
        /* <DEDUP_REMOVED lines=9> */
.L_x_820:
        /* <DEDUP_REMOVED lines=16> */
.L_x_885:


//--------------------- .text._Z15sgemm_coalcesedPKfS0_Pfiiiff --------------------------
	.section	.text._Z15sgemm_coalcesedPKfS0_Pfiiiff,"ax",@progbits
	.align	128
        .global         _Z15sgemm_coalcesedPKfS0_Pfiiiff
        .type           _Z15sgemm_coalcesedPKfS0_Pfiiiff,@function
        .size           _Z15sgemm_coalcesedPKfS0_Pfiiiff,(.L_x_886 - _Z15sgemm_coalcesedPKfS0_Pfiiiff)
        .other          _Z15sgemm_coalcesedPKfS0_Pfiiiff,@"STO_CUDA_ENTRY STV_DEFAULT"
_Z15sgemm_coalcesedPKfS0_Pfiiiff:
.text._Z15sgemm_coalcesedPKfS0_Pfiiiff:
[----:B------:R-:W-:Y:S01]  /*0000*/  LDC R1, c[0x0][0x37c] ;  /* 0x0000df00ff017b82 */ /* 0x000fe20000000800 */
[----:B------:R-:W0:Y:S07]  /*0010*/  S2R R7, SR_TID.Y ;  /* 0x0000000000077919 */ /* 0x000e2e0000002200 */
[----:B------:R-:W1:Y:S01]  /*0020*/  LDC R18, c[0x0][0x360] ;  /* 0x0000d800ff127b82 */ /* 0x000e620000000800 */
[----:B------:R-:W1:Y:S07]  /*0030*/  S2R R5, SR_TID.X ;  /* 0x0000000000057919 */ /* 0x000e6e0000002100 */
[----:B------:R-:W0:Y:S08]  /*0040*/  S2UR UR5, SR_CTAID.Y ;  /* 0x00000000000579c3 */ /* 0x000e300000002600 */
[----:B------:R-:W0:Y:S08]  /*0050*/  LDC R0, c[0x0][0x364] ;  /* 0x0000d900ff007b82 */ /* 0x000e300000000800 */
[----:B------:R-:W1:Y:S08]  /*0060*/  S2UR UR4, SR_CTAID.X ;  /* 0x00000000000479c3 */ /* 0x000e700000002500 */
[----:B------:R-:W2:Y:S01]  /*0070*/  LDC.64 R2, c[0x0][0x398] ;  /* 0x0000e600ff027b82 */ /* 0x000ea20000000a00 */
[----:B0-----:R-:W-:-:S02]  /*0080*/  IMAD R0, R0, UR5, R7 ;  /* 0x0000000500007c24 */ /* 0x001fc4000f8e0207 */
[----:B-1----:R-:W-:-:S03]  /*0090*/  IMAD R18, R18, UR4, R5 ;  /* 0x0000000412127c24 */ /* 0x002fc6000f8e0205 */
[----:B--2---:R-:W-:-:S04]  /*00a0*/  ISETP.GE.AND P0, PT, R0, R2, PT ;  /* 0x000000020000720c */ /* 0x004fc80003f06270 */
[----:B------:R-:W-:-:S13]  /*00b0*/  ISETP.GE.OR P0, PT, R18, R3, P0 ;  /* 0x000000031200720c */ /* 0x000fda0000706670 */
[----:B------:R-:W-:Y:S05]  /*00c0*/  @P0 EXIT ;  /* 0x000000000000094d */ /* 0x000fea0003800000 */
[----:B------:R-:W0:Y:S01]  /*00d0*/  LDC R19, c[0x0][0x3a0] ;  /* 0x0000e800ff137b82 */ /* 0x000e220000000800 */
[----:B------:R-:W1:Y:S01]  /*00e0*/  LDCU.64 UR4, c[0x0][0x358] ;  /* 0x00006b00ff0477ac */ /* 0x000e620008000a00 */
[----:B------:R-:W-:Y:S01]  /*00f0*/  HFMA2 R24, -RZ, RZ, 0, 0 ;  /* 0x00000000ff187431 */ /* 0x000fe200000001ff */
[----:B0-----:R-:W-:-:S13]  /*0100*/  ISETP.GE.AND P0, PT, R19, 0x1, PT ;  /* 0x000000011300780c */ /* 0x001fda0003f06270 */
[----:B-1----:R-:W-:Y:S05]  /*0110*/  @!P0 BRA `(.L_x_821) ;  /* 0x0000000400e08947 */ /* 0x002fea0003800000 */
[C---:B------:R-:W-:Y:S01]  /*0120*/  ISETP.GE.U32.AND P1, PT, R19.reuse, 0x8, PT ;  /* 0x000000081300780c */ /* 0x040fe20003f26070 */
[----:B------:R-:W-:Y:S01]  /*0130*/  IMAD R20, R0, R19, RZ ;  /* 0x0000001300147224 */ /* 0x000fe200078e02ff */
[----:B------:R-:W-:Y:S02]  /*0140*/  LOP3.LUT R27, R19, 0x7, RZ, 0xc0, !PT ;  /* 0x00000007131b7812 */ /* 0x000fe400078ec0ff */
[----:B------:R-:W-:Y:S02]  /*0150*/  MOV R24, RZ ;  /* 0x000000ff00187202 */ /* 0x000fe40000000f00 */
[----:B------:R-:W-:Y:S02]  /*0160*/  ISETP.NE.AND P0, PT, R27, RZ, PT ;  /* 0x000000ff1b00720c */ /* 0x000fe40003f05270 */
[----:B------:R-:W-:-:S05]  /*0170*/  MOV R21, RZ ;  /* 0x000000ff00157202 */ /* 0x000fca0000000f00 */
[----:B------:R-:W-:Y:S06]  /*0180*/  @!P1 BRA `(.L_x_822) ;  /* 0x0000000000c49947 */ /* 0x000fec0003800000 */
[----:B------:R-:W0:Y:S01]  /*0190*/  LDC.64 R4, c[0x0][0x380] ;  /* 0x0000e000ff047b82 */ /* 0x000e220000000a00 */
[----:B------:R-:W-:Y:S02]  /*01a0*/  LOP3.LUT R21, R19, 0x7ffffff8, RZ, 0xc0, !PT ;  /* 0x7ffffff813157812 */ /* 0x000fe400078ec0ff */
[----:B------:R-:W-:Y:S02]  /*01b0*/  MOV R24, RZ ;  /* 0x000000ff00187202 */ /* 0x000fe40000000f00 */
[----:B------:R-:W-:Y:S02]  /*01c0*/  MOV R2, R18 ;  /* 0x0000001200027202 */ /* 0x000fe40000000f00 */
[----:B------:R-:W-:Y:S01]  /*01d0*/  IADD3 R22, PT, PT, -R21, RZ, RZ ;  /* 0x000000ff15167210 */ /* 0x000fe20007ffe1ff */
[----:B0-----:R-:W-:-:S03]  /*01e0*/  IMAD.WIDE.U32 R4, R20, 0x4, R4 ;  /* 0x0000000414047825 */ /* 0x001fc600078e0004 */
[----:B------:R-:W-:-:S04]  /*01f0*/  IADD3 R6, P1, PT, R4, 0x10, RZ ;  /* 0x0000001004067810 */ /* 0x000fc80007f3e0ff */
[----:B------:R-:W-:-:S09]  /*0200*/  IADD3.X R7, PT, PT, RZ, R5, RZ, P1, !PT ;  /* 0x00000005ff077210 */ /* 0x000fd20000ffe4ff */
.L_x_823:
[----:B------:R-:W0:Y:S01]  /*0210*/  LDC.64 R16, c[0x0][0x388] ;  /* 0x0000e200ff107b82 */ /* 0x000e220000000a00 */
[----:B------:R-:W-:Y:S02]  /*0220*/  MOV R4, R6 ;  /* 0x0000000600047202 */ /* 0x000fe40000000f00 */
[----:B------:R-:W-:-:S05]  /*0230*/  MOV R5, R7 ;  /* 0x0000000700057202 */ /* 0x000fca0000000f00 */
[----:B------:R-:W2:Y:S04]  /*0240*/  LDG.E.CONSTANT R25, desc[UR4][R4.64+-0x10] ;  /* 0xfffff00404197981 */ /* 0x000ea8000c1e9900 */
[----:B------:R-:W3:Y:S04]  /*0250*/  LDG.E.CONSTANT R23, desc[UR4][R4.64+-0xc] ;  /* 0xfffff40404177981 */ /* 0x000ee8000c1e9900 */
[----:B------:R-:W4:Y:S04]  /*0260*/  LDG.E.CONSTANT R29, desc[UR4][R4.64+-0x8] ;  /* 0xfffff804041d7981 */ /* 0x000f28000c1e9900 */
[----:B------:R-:W5:Y:S01]  /*0270*/  LDG.E.CONSTANT R28, desc[UR4][R4.64+-0x4] ;  /* 0xfffffc04041c7981 */ /* 0x000f62000c1e9900 */
[----:B0-----:R-:W-:-:S05]  /*0280*/  IMAD.WIDE R16, R2, 0x4, R16 ;  /* 0x0000000402107825 */ /* 0x001fca00078e0210 */
[----:B------:R0:W2:Y:S01]  /*0290*/  LDG.E.CONSTANT R26, desc[UR4][R16.64] ;  /* 0x00000004101a7981 */ /* 0x0000a2000c1e9900 */
[----:B------:R-:W-:-:S04]  /*02a0*/  IMAD.WIDE R14, R3, 0x4, R16 ;  /* 0x00000004030e7825 */ /* 0x000fc800078e0210 */
[C---:B------:R-:W-:Y:S02]  /*02b0*/  IMAD.WIDE R6, R3.reuse, 0x4, R14 ;  /* 0x0000000403067825 */ /* 0x040fe400078e020e */
[----:B------:R-:W3:Y:S02]  /*02c0*/  LDG.E.CONSTANT R14, desc[UR4][R14.64] ;  /* 0x000000040e0e7981 */ /* 0x000ee4000c1e9900 */
[C---:B------:R-:W-:Y:S02]  /*02d0*/  IMAD.WIDE R10, R3.reuse, 0x4, R6 ;  /* 0x00000004030a7825 */ /* 0x040fe400078e0206 */
[----:B------:R-:W4:Y:S02]  /*02e0*/  LDG.E.CONSTANT R6, desc[UR4][R6.64] ;  /* 0x0000000406067981 */ /* 0x000f24000c1e9900 */
[C---:B------:R-:W-:Y:S02]  /*02f0*/  IMAD.WIDE R8, R3.reuse, 0x4, R10 ;  /* 0x0000000403087825 */ /* 0x040fe400078e020a */
[----:B------:R-:W5:Y:S02]  /*0300*/  LDG.E.CONSTANT R10, desc[UR4][R10.64] ;  /* 0x000000040a0a7981 */ /* 0x000f64000c1e9900 */
[----:B------:R-:W-:-:S02]  /*0310*/  IMAD.WIDE R12, R3, 0x4, R8 ;  /* 0x00000004030c7825 */ /* 0x000fc400078e0208 */
[----:B------:R-:W5:Y:S04]  /*0320*/  LDG.E.CONSTANT R7, desc[UR4][R4.64] ;  /* 0x0000000404077981 */ /* 0x000f68000c1e9900 */
[----:B------:R-:W5:Y:S01]  /*0330*/  LDG.E.CONSTANT R8, desc[UR4][R8.64] ;  /* 0x0000000408087981 */ /* 0x000f62000c1e9900 */
[----:B0-----:R-:W-:-:S03]  /*0340*/  IMAD.WIDE R16, R3, 0x4, R12 ;  /* 0x0000000403107825 */ /* 0x001fc600078e020c */
[----:B------:R-:W5:Y:S04]  /*0350*/  LDG.E.CONSTANT R12, desc[UR4][R12.64] ;  /* 0x000000040c0c7981 */ /* 0x000f68000c1e9900 */
[----:B------:R-:W5:Y:S04]  /*0360*/  LDG.E.CONSTANT R15, desc[UR4][R16.64] ;  /* 0x00000004100f7981 */ /* 0x000f68000c1e9900 */
[----:B------:R-:W5:Y:S04]  /*0370*/  LDG.E.CONSTANT R9, desc[UR4][R4.64+0x4] ;  /* 0x0000040404097981 */ /* 0x000f68000c1e9900 */
[----:B------:R-:W5:Y:S01]  /*0380*/  LDG.E.CONSTANT R11, desc[UR4][R4.64+0xc] ;  /* 0x00000c04040b7981 */ /* 0x000f62000c1e9900 */
[----:B--2---:R-:W-:Y:S01]  /*0390*/  FFMA R26, R25, R26, R24 ;  /* 0x0000001a191a7223 */ /* 0x004fe20000000018 */
[----:B------:R-:W-:-:S02]  /*03a0*/  IMAD.WIDE R24, R3, 0x4, R16 ;  /* 0x0000000403187825 */ /* 0x000fc400078e0210 */
[----:B------:R-:W2:Y:S04]  /*03b0*/  LDG.E.CONSTANT R16, desc[UR4][R4.64+0x8] ;  /* 0x0000080404107981 */ /* 0x000ea8000c1e9900 */
[----:B------:R-:W2:Y:S01]  /*03c0*/  LDG.E.CONSTANT R24, desc[UR4][R24.64] ;  /* 0x0000000418187981 */ /* 0x000ea2000c1e9900 */
[----:B---3--:R-:W-:Y:S01]  /*03d0*/  FFMA R14, R23, R14, R26 ;  /* 0x0000000e170e7223 */ /* 0x008fe2000000001a */
[----:B------:R-:W-:-:S03]  /*03e0*/  IADD3 R22, PT, PT, R22, 0x8, RZ ;  /* 0x0000000816167810 */ /* 0x000fc60007ffe0ff */
[----:B----4-:R-:W-:Y:S01]  /*03f0*/  FFMA R29, R29, R6, R14 ;  /* 0x000000061d1d7223 */ /* 0x010fe2000000000e */
[----:B------:R-:W-:-:S03]  /*0400*/  ISETP.NE.AND P1, PT, R22, RZ, PT ;  /* 0x000000ff1600720c */ /* 0x000fc60003f25270 */
[----:B-----5:R-:W-:Y:S01]  /*0410*/  FFMA R10, R28, R10, R29 ;  /* 0x0000000a1c0a7223 */ /* 0x020fe2000000001d */
[----:B------:R-:W-:-:S03]  /*0420*/  IADD3 R6, P2, PT, R4, 0x20, RZ ;  /* 0x0000002004067810 */ /* 0x000fc60007f5e0ff */
[----:B------:R-:W-:Y:S01]  /*0430*/  FFMA R8, R7, R8, R10 ;  /* 0x0000000807087223 */ /* 0x000fe2000000000a */
[----:B------:R-:W-:Y:S02]  /*0440*/  IADD3.X R7, PT, PT, RZ, R5, RZ, P2, !PT ;  /* 0x00000005ff077210 */ /* 0x000fe400017fe4ff */
[----:B------:R-:W-:Y:S01]  /*0450*/  LEA R2, R3, R2, 0x3 ;  /* 0x0000000203027211 */ /* 0x000fe200078e18ff */
[----:B------:R-:W-:-:S04]  /*0460*/  FFMA R9, R9, R12, R8 ;  /* 0x0000000c09097223 */ /* 0x000fc80000000008 */
[----:B--2---:R-:W-:-:S04]  /*0470*/  FFMA R16, R16, R15, R9 ;  /* 0x0000000f10107223 */ /* 0x004fc80000000009 */
[----:B------:R-:W-:Y:S01]  /*0480*/  FFMA R24, R11, R24, R16 ;  /* 0x000000180b187223 */ /* 0x000fe20000000010 */
[----:B------:R-:W-:Y:S06]  /*0490*/  @P1 BRA `(.L_x_823) ;  /* 0xfffffffc005c1947 */ /* 0x000fec000383ffff */
.L_x_822:
[----:B------:R-:W-:Y:S05]  /*04a0*/  @!P0 BRA `(.L_x_821) ;  /* 0x0000000000fc8947 */ /* 0x000fea0003800000 */
[----:B------:R-:W-:Y:S02]  /*04b0*/  ISETP.GE.U32.AND P1, PT, R27, 0x4, PT ;  /* 0x000000041b00780c */ /* 0x000fe40003f26070 */
[----:B------:R-:W-:-:S04]  /*04c0*/  LOP3.LUT R2, R19, 0x3, RZ, 0xc0, !PT ;  /* 0x0000000313027812 */ /* 0x000fc800078ec0ff */
[----:B------:R-:W-:-:S07]  /*04d0*/  ISETP.NE.AND P0, PT, R2, RZ, PT ;  /* 0x000000ff0200720c */ /* 0x000fce0003f05270 */
[----:B------:R-:W-:Y:S06]  /*04e0*/  @!P1 BRA `(.L_x_824) ;  /* 0x00000000006c9947 */ /* 0x000fec0003800000 */
[----:B------:R-:W0:Y:S01]  /*04f0*/  LDC.64 R6, c[0x0][0x388] ;  /* 0x0000e200ff067b82 */ /* 0x000e220000000a00 */
[----:B------:R-:W1:Y:S01]  /*0500*/  LDCU.64 UR6, c[0x0][0x380] ;  /* 0x00007000ff0677ac */ /* 0x000e620008000a00 */
[----:B------:R-:W-:Y:S01]  /*0510*/  IMAD R9, R21, R3, R18 ;  /* 0x0000000315097224 */ /* 0x000fe200078e0212 */
[CC--:B------:R-:W-:Y:S02]  /*0520*/  IADD3 R5, PT, PT, R20.reuse, R21.reuse, RZ ;  /* 0x0000001514057210 */ /* 0x0c0fe40007ffe0ff */
[----:B------:R-:W-:-:S03]  /*0530*/  IADD3 R10, P1, PT, R20, R21, RZ ;  /* 0x00000015140a7210 */ /* 0x000fc60007f3e0ff */
[----:B------:R-:W2:Y:S01]  /*0540*/  LDC.64 R14, c[0x0][0x380] ;  /* 0x0000e000ff0e7b82 */ /* 0x000ea20000000a00 */
[----:B0-----:R-:W-:-:S04]  /*0550*/  IMAD.WIDE R6, R9, 0x4, R6 ;  /* 0x0000000409067825 */ /* 0x001fc800078e0206 */
[----:B------:R-:W-:Y:S02]  /*0560*/  IMAD.WIDE R8, R3, 0x4, R6 ;  /* 0x0000000403087825 */ /* 0x000fe400078e0206 */
[----:B------:R-:W3:Y:S02]  /*0570*/  LDG.E.CONSTANT R6, desc[UR4][R6.64] ;  /* 0x0000000406067981 */ /* 0x000ee4000c1e9900 */
[----:B--2---:R-:W-:Y:S01]  /*0580*/  IMAD.WIDE.U32 R14, R5, 0x4, R14 ;  /* 0x00000004050e7825 */ /* 0x004fe200078e000e */
[----:B------:R-:W-:Y:S02]  /*0590*/  IADD3.X R5, PT, PT, RZ, RZ, RZ, P1, !PT ;  /* 0x000000ffff057210 */ /* 0x000fe40000ffe4ff */
[----:B-1----:R-:W-:-:S03]  /*05a0*/  LEA R4, P1, R10, UR6, 0x2 ;  /* 0x000000060a047c11 */ /* 0x002fc6000f8210ff */
[----:B------:R-:W3:Y:S01]  /*05b0*/  LDG.E.CONSTANT R15, desc[UR4][R14.64] ;  /* 0x000000040e0f7981 */ /* 0x000ee2000c1e9900 */
[----:B------:R-:W-:Y:S01]  /*05c0*/  LEA.HI.X R5, R10, UR7, R5, 0x2, P1 ;  /* 0x000000070a057c11 */ /* 0x000fe200088f1405 */
[C---:B------:R-:W-:Y:S02]  /*05d0*/  IMAD.WIDE R10, R3.reuse, 0x4, R8 ;  /* 0x00000004030a7825 */ /* 0x040fe400078e0208 */
[----:B------:R-:W2:Y:S04]  /*05e0*/  LDG.E.CONSTANT R8, desc[UR4][R8.64] ;  /* 0x0000000408087981 */ /* 0x000ea8000c1e9900 */
[----:B------:R-:W2:Y:S01]  /*05f0*/  LDG.E.CONSTANT R17, desc[UR4][R4.64+0x4] ;  /* 0x0000040404117981 */ /* 0x000ea2000c1e9900 */
[----:B------:R-:W-:-:S03]  /*0600*/  IMAD.WIDE R12, R3, 0x4, R10 ;  /* 0x00000004030c7825 */ /* 0x000fc600078e020a */
[----:B------:R-:W4:Y:S04]  /*0610*/  LDG.E.CONSTANT R22, desc[UR4][R10.64] ;  /* 0x000000040a167981 */ /* 0x000f28000c1e9900 */
[----:B------:R-:W4:Y:S04]  /*0620*/  LDG.E.CONSTANT R16, desc[UR4][R4.64+0x8] ;  /* 0x0000080404107981 */ /* 0x000f28000c1e9900 */
[----:B------:R-:W5:Y:S04]  /*0630*/  LDG.E.CONSTANT R23, desc[UR4][R4.64+0xc] ;  /* 0x00000c0404177981 */ /* 0x000f68000c1e9900 */
[----:B------:R-:W5:Y:S01]  /*0640*/  LDG.E.CONSTANT R12, desc[UR4][R12.64] ;  /* 0x000000040c0c7981 */ /* 0x000f62000c1e9900 */
[----:B------:R-:W-:Y:S01]  /*0650*/  IADD3 R21, PT, PT, R21, 0x4, RZ ;  /* 0x0000000415157810 */ /* 0x000fe20007ffe0ff */
[----:B---3--:R-:W-:-:S04]  /*0660*/  FFMA R24, R15, R6, R24 ;  /* 0x000000060f187223 */ /* 0x008fc80000000018 */
[----:B--2---:R-:W-:-:S04]  /*0670*/  FFMA R17, R17, R8, R24 ;  /* 0x0000000811117223 */ /* 0x004fc80000000018 */
[----:B----4-:R-:W-:-:S04]  /*0680*/  FFMA R16, R16, R22, R17 ;  /* 0x0000001610107223 */ /* 0x010fc80000000011 */
[----:B-----5:R-:W-:-:S07]  /*0690*/  FFMA R24, R23, R12, R16 ;  /* 0x0000000c17187223 */ /* 0x020fce0000000010 */
.L_x_824:
[----:B------:R-:W-:Y:S05]  /*06a0*/  @!P0 BRA `(.L_x_821) ;  /* 0x00000000007c8947 */ /* 0x000fea0003800000 */
[----:B------:R-:W-:Y:S01]  /*06b0*/  ISETP.NE.AND P1, PT, R2, 0x1, PT ;  /* 0x000000010200780c */ /* 0x000fe20003f25270 */
[----:B------:R-:W0:Y:S01]  /*06c0*/  LDC.64 R12, c[0x0][0x380] ;  /* 0x0000e000ff0c7b82 */ /* 0x000e220000000a00 */
[----:B------:R-:W-:-:S04]  /*06d0*/  LOP3.LUT R19, R19, 0x1, RZ, 0xc0, !PT ;  /* 0x0000000113137812 */ /* 0x000fc800078ec0ff */
[----:B------:R-:W-:-:S03]  /*06e0*/  ISETP.NE.U32.AND P0, PT, R19, 0x1, PT ;  /* 0x000000011300780c */ /* 0x000fc60003f05070 */
[----:B------:R-:W1:Y:S04]  /*06f0*/  LDC.64 R10, c[0x0][0x388] ;  /* 0x0000e200ff0a7b82 */ /* 0x000e680000000a00 */
[CC--:B------:R-:W-:Y:S02]  /*0700*/  @P1 IADD3 R15, PT, PT, R20.reuse, R21.reuse, RZ ;  /* 0x00000015140f1210 */ /* 0x0c0fe40007ffe0ff */
[----:B------:R-:W-:Y:S02]  /*0710*/  @P1 IADD3 R2, P2, PT, R20, R21, RZ ;  /* 0x0000001514021210 */ /* 0x000fe40007f5e0ff */
[----:B------:R-:W2:Y:S02]  /*0720*/  @P1 LDC.64 R4, c[0x0][0x380] ;  /* 0x0000e000ff041b82 */ /* 0x000ea40000000a00 */
[----:B------:R-:W-:-:S06]  /*0730*/  @P1 IADD3.X R14, PT, PT, RZ, RZ, RZ, P2, !PT ;  /* 0x000000ffff0e1210 */ /* 0x000fcc00017fe4ff */
[----:B------:R-:W3:Y:S01]  /*0740*/  LDC.64 R6, c[0x0][0x380] ;  /* 0x0000e000ff067b82 */ /* 0x000ee20000000a00 */
[----:B0-----:R-:W-:-:S04]  /*0750*/  @P1 IMAD.WIDE.U32 R12, R15, 0x4, R12 ;  /* 0x000000040f0c1825 */ /* 0x001fc800078e000c */
[C---:B------:R-:W-:Y:S01]  /*0760*/  @P1 IMAD R15, R21.reuse, R3, R18 ;  /* 0x00000003150f1224 */ /* 0x040fe200078e0212 */
[----:B------:R-:W-:Y:S01]  /*0770*/  @P1 IADD3 R21, PT, PT, R21, 0x2, RZ ;  /* 0x0000000215151810 */ /* 0x000fe20007ffe0ff */
[----:B------:R-:W4:Y:S01]  /*0780*/  @P1 LDG.E.CONSTANT R13, desc[UR4][R12.64] ;  /* 0x000000040c0d1981 */ /* 0x000f22000c1e9900 */
[----:B------:R-:W0:Y:S01]  /*0790*/  LDC.64 R8, c[0x0][0x388] ;  /* 0x0000e200ff087b82 */ /* 0x000e220000000a00 */
[----:B-1----:R-:W-:Y:S01]  /*07a0*/  @P1 IMAD.WIDE R10, R15, 0x4, R10 ;  /* 0x000000040f0a1825 */ /* 0x002fe200078e020a */
[----:B------:R-:W-:Y:S02]  /*07b0*/  @!P0 IADD3 R17, PT, PT, R20, R21, RZ ;  /* 0x0000001514118210 */ /* 0x000fe40007ffe0ff */
[----:B--2---:R-:W-:Y:S01]  /*07c0*/  @P1 LEA R4, P2, R2, R4, 0x2 ;  /* 0x0000000402041211 */ /* 0x004fe200078410ff */
[----:B------:R-:W-:-:S03]  /*07d0*/  @!P0 IMAD R21, R21, R3, R18 ;  /* 0x0000000315158224 */ /* 0x000fc600078e0212 */
[----:B------:R-:W-:Y:S01]  /*07e0*/  @P1 LEA.HI.X R5, R2, R5, R14, 0x2, P2 ;  /* 0x0000000502051211 */ /* 0x000fe200010f140e */
[----:B------:R-:W-:Y:S01]  /*07f0*/  @P1 IMAD.WIDE R14, R3, 0x4, R10 ;  /* 0x00000004030e1825 */ /* 0x000fe200078e020a */
[----:B------:R-:W4:Y:S03]  /*0800*/  @P1 LDG.E.CONSTANT R2, desc[UR4][R10.64] ;  /* 0x000000040a021981 */ /* 0x000f26000c1e9900 */
[----:B---3--:R-:W-:Y:S01]  /*0810*/  @!P0 IMAD.WIDE.U32 R6, R17, 0x4, R6 ;  /* 0x0000000411068825 */ /* 0x008fe200078e0006 */
[----:B------:R-:W2:Y:S04]  /*0820*/  @P1 LDG.E.CONSTANT R5, desc[UR4][R4.64+0x4] ;  /* 0x0000040404051981 */ /* 0x000ea8000c1e9900 */
[----:B------:R-:W2:Y:S01]  /*0830*/  @P1 LDG.E.CONSTANT R14, desc[UR4][R14.64] ;  /* 0x000000040e0e1981 */ /* 0x000ea2000c1e9900 */
[----:B0-----:R-:W-:-:S03]  /*0840*/  @!P0 IMAD.WIDE R8, R21, 0x4, R8 ;  /* 0x0000000415088825 */ /* 0x001fc600078e0208 */
[----:B------:R-:W3:Y:S04]  /*0850*/  @!P0 LDG.E.CONSTANT R7, desc[UR4][R6.64] ;  /* 0x0000000406078981 */ /* 0x000ee8000c1e9900 */
[----:B------:R-:W3:Y:S01]  /*0860*/  @!P0 LDG.E.CONSTANT R8, desc[UR4][R8.64] ;  /* 0x0000000408088981 */ /* 0x000ee2000c1e9900 */
[----:B----4-:R-:W-:-:S04]  /*0870*/  @P1 FFMA R2, R13, R2, R24 ;  /* 0x000000020d021223 */ /* 0x010fc80000000018 */
[----:B--2---:R-:W-:-:S04]  /*0880*/  @P1 FFMA R24, R5, R14, R2 ;  /* 0x0000000e05181223 */ /* 0x004fc80000000002 */
[----:B---3--:R-:W-:-:S07]  /*0890*/  @!P0 FFMA R24, R7, R8, R24 ;  /* 0x0000000807188223 */ /* 0x008fce0000000018 */
.L_x_821:
[----:B------:R-:W0:Y:S01]  /*08a0*/  LDC.64 R4, c[0x0][0x390] ;  /* 0x0000e400ff047b82 */ /* 0x000e220000000a00 */
[----:B------:R-:W-:Y:S01]  /*08b0*/  IMAD R3, R0, R3, R18 ;  /* 0x0000000300037224 */ /* 0x000fe200078e0212 */
        /* <DEDUP_REMOVED lines=8> */
.L_x_825:
        /* <DEDUP_REMOVED lines=12> */
.L_x_886:


//--------------------- .text._Z11sgemm_naivePKfS0_Pfiiiff --------------------------
	.section	.text._Z11sgemm_naivePKfS0_Pfiiiff,"ax",@progbits
	.align	128
        .global         _Z11sgemm_naivePKfS0_Pfiiiff
        .type           _Z11sgemm_naivePKfS0_Pfiiiff,@function
        .size           _Z11sgemm_naivePKfS0_Pfiiiff,(.L_x_887 - _Z11sgemm_naivePKfS0_Pfiiiff)
        .other          _Z11sgemm_naivePKfS0_Pfiiiff,@"STO_CUDA_ENTRY STV_DEFAULT"
_Z11sgemm_naivePKfS0_Pfiiiff:
.text._Z11sgemm_naivePKfS0_Pfiiiff:
        /* <DEDUP_REMOVED lines=25> */
[----:B------:R-:W0:Y:S01]  /*0190*/  LDCU.64 UR4, c[0x0][0x380] ;  /* 0x00007000ff0477ac */ /* 0x000e220008000a00 */
[----:B------:R-:W-:Y:S02]  /*01a0*/  LOP3.LUT R19, R17, 0x7ffffff8, RZ, 0xc0, !PT ;  /* 0x7ffffff811137812 */ /* 0x000fe400078ec0ff */
[----:B------:R-:W-:Y:S02]  /*01b0*/  MOV R26, RZ ;  /* 0x000000ff001a7202 */ /* 0x000fe40000000f00 */
[----:B------:R-:W-:Y:S02]  /*01c0*/  MOV R2, R18 ;  /* 0x0000001200027202 */ /* 0x000fe40000000f00 */
[----:B------:R-:W-:Y:S02]  /*01d0*/  MOV R22, R16 ;  /* 0x0000001000167202 */ /* 0x000fe40000000f00 */
[----:B------:R-:W-:Y:S01]  /*01e0*/  IADD3 R20, PT, PT, -R19, RZ, RZ ;  /* 0x000000ff13147210 */ /* 0x000fe20007ffe1ff */
[----:B0-----:R-:W-:-:S04]  /*01f0*/  UIADD3 UR4, UP0, UPT, UR4, 0x10, URZ ;  /* 0x0000001004047890 */ /* 0x001fc8000ff1e0ff */
[----:B------:R-:W-:-:S12]  /*0200*/  UIADD3.X UR5, UPT, UPT, URZ, UR5, URZ, UP0, !UPT ;  /* 0x00000005ff057290 */ /* 0x000fd800087fe4ff */
.L_x_828:
[----:B------:R-:W0:Y:S01]  /*0210*/  LDC.64 R14, c[0x0][0x388] ;  /* 0x0000e200ff0e7b82 */ /* 0x000e220000000a00 */
[----:B------:R-:W-:Y:S02]  /*0220*/  MOV R4, UR4 ;  /* 0x0000000400047c02 */ /* 0x000fe40008000f00 */
[----:B------:R-:W-:-:S03]  /*0230*/  MOV R5, UR5 ;  /* 0x0000000500057c02 */ /* 0x000fc60008000f00 */
[----:B------:R-:W-:-:S05]  /*0240*/  IMAD.WIDE R4, R2, 0x4, R4 ;  /* 0x0000000402047825 */ /* 0x000fca00078e0204 */
[----:B------:R-:W2:Y:S04]  /*0250*/  LDG.E.CONSTANT R21, desc[UR6][R4.64+-0x10] ;  /* 0xfffff00604157981 */ /* 0x000ea8000c1e9900 */
[----:B------:R-:W3:Y:S04]  /*0260*/  LDG.E.CONSTANT R23, desc[UR6][R4.64+-0xc] ;  /* 0xfffff40604177981 */ /* 0x000ee8000c1e9900 */
[----:B------:R-:W4:Y:S01]  /*0270*/  LDG.E.CONSTANT R29, desc[UR6][R4.64+-0x8] ;  /* 0xfffff806041d7981 */ /* 0x000f22000c1e9900 */
[----:B0-----:R-:W-:-:S05]  /*0280*/  IMAD.WIDE R14, R22, 0x4, R14 ;  /* 0x00000004160e7825 */ /* 0x001fca00078e020e */
[----:B------:R0:W2:Y:S01]  /*0290*/  LDG.E.CONSTANT R24, desc[UR6][R14.64] ;  /* 0x000000060e187981 */ /* 0x0000a2000c1e9900 */
[----:B------:R-:W-:-:S04]  /*02a0*/  IMAD.WIDE R12, R3, 0x4, R14 ;  /* 0x00000004030c7825 */ /* 0x000fc800078e020e */
[C---:B------:R-:W-:Y:S02]  /*02b0*/  IMAD.WIDE R6, R3.reuse, 0x4, R12 ;  /* 0x0000000403067825 */ /* 0x040fe400078e020c */
[----:B------:R-:W3:Y:S02]  /*02c0*/  LDG.E.CONSTANT R12, desc[UR6][R12.64] ;  /* 0x000000060c0c7981 */ /* 0x000ee4000c1e9900 */
[C---:B------:R-:W-:Y:S02]  /*02d0*/  IMAD.WIDE R8, R3.reuse, 0x4, R6 ;  /* 0x0000000403087825 */ /* 0x040fe400078e0206 */
[----:B------:R1:W4:Y:S02]  /*02e0*/  LDG.E.CONSTANT R28, desc[UR6][R6.64] ;  /* 0x00000006061c7981 */ /* 0x000324000c1e9900 */
[C---:B------:R-:W-:Y:S02]  /*02f0*/  IMAD.WIDE R10, R3.reuse, 0x4, R8 ;  /* 0x00000004030a7825 */ /* 0x040fe400078e0208 */
[----:B------:R-:W5:Y:S02]  /*0300*/  LDG.E.CONSTANT R8, desc[UR6][R8.64] ;  /* 0x0000000608087981 */ /* 0x000f64000c1e9900 */
[----:B0-----:R-:W-:-:S05]  /*0310*/  IMAD.WIDE R14, R3, 0x4, R10 ;  /* 0x00000004030e7825 */ /* 0x001fca00078e020a */
        /* <DEDUP_REMOVED lines=8> */
[----:B-1----:R-:W-:-:S03]  /*03a0*/  IMAD.WIDE R6, R3, 0x4, R26 ;  /* 0x0000000403067825 */ /* 0x002fc600078e021a */
[----:B------:R-:W2:Y:S04]  /*03b0*/  LDG.E.CONSTANT R15, desc[UR6][R4.64+0xc] ;  /* 0x00000c06040f7981 */ /* 0x000ea8000c1e9900 */
[----:B------:R-:W2:Y:S04]  /*03c0*/  LDG.E.CONSTANT R6, desc[UR6][R6.64] ;  /* 0x0000000606067981 */ /* 0x000ea8000c1e9900 */
[----:B------:R-:W2:Y:S01]  /*03d0*/  LDG.E.CONSTANT R5, desc[UR6][R26.64] ;  /* 0x000000061a057981 */ /* 0x000ea2000c1e9900 */
[----:B---3--:R-:W-:Y:S01]  /*03e0*/  FFMA R12, R23, R12, R24 ;  /* 0x0000000c170c7223 */ /* 0x008fe20000000018 */
[----:B------:R-:W-:-:S03]  /*03f0*/  IADD3 R20, PT, PT, R20, 0x8, RZ ;  /* 0x0000000814147810 */ /* 0x000fc60007ffe0ff */
[----:B----4-:R-:W-:Y:S01]  /*0400*/  FFMA R12, R29, R28, R12 ;  /* 0x0000001c1d0c7223 */ /* 0x010fe2000000000c */
[----:B------:R-:W-:Y:S02]  /*0410*/  ISETP.NE.AND P1, PT, R20, RZ, PT ;  /* 0x000000ff1400720c */ /* 0x000fe40003f25270 */
[----:B------:R-:W-:Y:S01]  /*0420*/  LEA R22, R3, R22, 0x3 ;  /* 0x0000001603167211 */ /* 0x000fe200078e18ff */
[----:B-----5:R-:W-:Y:S01]  /*0430*/  FFMA R8, R11, R8, R12 ;  /* 0x000000080b087223 */ /* 0x020fe2000000000c */
[----:B------:R-:W-:-:S03]  /*0440*/  IADD3 R2, PT, PT, R2, 0x8, RZ ;  /* 0x0000000802027810 */ /* 0x000fc60007ffe0ff */
[----:B--2---:R-:W-:-:S04]  /*0450*/  FFMA R9, R21, R9, R8 ;  /* 0x0000000915097223 */ /* 0x004fc80000000008 */
[----:B------:R-:W-:-:S04]  /*0460*/  FFMA R9, R14, R13, R9 ;  /* 0x0000000d0e097223 */ /* 0x000fc80000000009 */
[----:B------:R-:W-:-:S04]  /*0470*/  FFMA R10, R10, R5, R9 ;  /* 0x000000050a0a7223 */ /* 0x000fc80000000009 */
[----:B------:R-:W-:Y:S01]  /*0480*/  FFMA R26, R15, R6, R10 ;  /* 0x000000060f1a7223 */ /* 0x000fe2000000000a */
[----:B------:R-:W-:Y:S06]  /*0490*/  @P1 BRA `(.L_x_828) ;  /* 0xfffffffc005c1947 */ /* 0x000fec000383ffff */
.L_x_827:
[----:B------:R-:W-:Y:S05]  /*04a0*/  @!P0 BRA `(.L_x_826) ;  /* 0x0000000000d48947 */ /* 0x000fea0003800000 */
[----:B------:R-:W-:Y:S02]  /*04b0*/  ISETP.GE.U32.AND P0, PT, R25, 0x4, PT ;  /* 0x000000041900780c */ /* 0x000fe40003f06070 */
[----:B------:R-:W-:-:S04]  /*04c0*/  LOP3.LUT R2, R17, 0x3, RZ, 0xc0, !PT ;  /* 0x0000000311027812 */ /* 0x000fc800078ec0ff */
[----:B------:R-:W-:-:S07]  /*04d0*/  ISETP.NE.AND P1, PT, R2, RZ, PT ;  /* 0x000000ff0200720c */ /* 0x000fce0003f25270 */
[----:B------:R-:W-:Y:S06]  /*04e0*/  @!P0 BRA `(.L_x_829) ;  /* 0x0000000000588947 */ /* 0x000fec0003800000 */
[----:B------:R-:W0:Y:S01]  /*04f0*/  LDC.64 R10, c[0x0][0x388] ;  /* 0x0000e200ff0a7b82 */ /* 0x000e220000000a00 */
[----:B------:R-:W-:Y:S01]  /*0500*/  IMAD R9, R19, R3, R16 ;  /* 0x0000000313097224 */ /* 0x000fe200078e0210 */
[----:B------:R-:W-:-:S06]  /*0510*/  IADD3 R7, PT, PT, R18, R19, RZ ;  /* 0x0000001312077210 */ /* 0x000fcc0007ffe0ff */
[----:B------:R-:W1:Y:S01]  /*0520*/  LDC.64 R4, c[0x0][0x380] ;  /* 0x0000e000ff047b82 */ /* 0x000e620000000a00 */
[----:B0-----:R-:W-:-:S04]  /*0530*/  IMAD.WIDE R10, R9, 0x4, R10 ;  /* 0x00000004090a7825 */ /* 0x001fc800078e020a */
[----:B------:R-:W-:Y:S02]  /*0540*/  IMAD.WIDE R12, R3, 0x4, R10 ;  /* 0x00000004030c7825 */ /* 0x000fe400078e020a */
[----:B------:R-:W2:Y:S02]  /*0550*/  LDG.E.CONSTANT R10, desc[UR6][R10.64] ;  /* 0x000000060a0a7981 */ /* 0x000ea4000c1e9900 */
[----:B-1----:R-:W-:-:S04]  /*0560*/  IMAD.WIDE R4, R7, 0x4, R4 ;  /* 0x0000000407047825 */ /* 0x002fc800078e0204 */
[C---:B------:R-:W-:Y:S01]  /*0570*/  IMAD.WIDE R6, R3.reuse, 0x4, R12 ;  /* 0x0000000403067825 */ /* 0x040fe200078e020c */
[----:B------:R-:W2:Y:S04]  /*0580*/  LDG.E.CONSTANT R15, desc[UR6][R4.64] ;  /* 0x00000006040f7981 */ /* 0x000ea8000c1e9900 */
[----:B------:R-:W3:Y:S01]  /*0590*/  LDG.E.CONSTANT R12, desc[UR6][R12.64] ;  /* 0x000000060c0c7981 */ /* 0x000ee2000c1e9900 */
[----:B------:R-:W-:-:S03]  /*05a0*/  IMAD.WIDE R8, R3, 0x4, R6 ;  /* 0x0000000403087825 */ /* 0x000fc600078e0206 */
[----:B------:R-:W3:Y:S04]  /*05b0*/  LDG.E.CONSTANT R14, desc[UR6][R4.64+0x4] ;  /* 0x00000406040e7981 */ /* 0x000ee8000c1e9900 */
[----:B------:R-:W4:Y:S04]  /*05c0*/  LDG.E.CONSTANT R20, desc[UR6][R6.64] ;  /* 0x0000000606147981 */ /* 0x000f28000c1e9900 */
[----:B------:R-:W4:Y:S04]  /*05d0*/  LDG.E.CONSTANT R21, desc[UR6][R4.64+0x8] ;  /* 0x0000080604157981 */ /* 0x000f28000c1e9900 */
[----:B------:R-:W5:Y:S04]  /*05e0*/  LDG.E.CONSTANT R23, desc[UR6][R4.64+0xc] ;  /* 0x00000c0604177981 */ /* 0x000f68000c1e9900 */
[----:B------:R-:W5:Y:S01]  /*05f0*/  LDG.E.CONSTANT R8, desc[UR6][R8.64] ;  /* 0x0000000608087981 */ /* 0x000f62000c1e9900 */
[----:B------:R-:W-:Y:S01]  /*0600*/  IADD3 R19, PT, PT, R19, 0x4, RZ ;  /* 0x0000000413137810 */ /* 0x000fe20007ffe0ff */
[----:B--2---:R-:W-:-:S04]  /*0610*/  FFMA R15, R15, R10, R26 ;  /* 0x0000000a0f0f7223 */ /* 0x004fc8000000001a */
[----:B---3--:R-:W-:-:S04]  /*0620*/  FFMA R14, R14, R12, R15 ;  /* 0x0000000c0e0e7223 */ /* 0x008fc8000000000f */
[----:B----4-:R-:W-:-:S04]  /*0630*/  FFMA R14, R21, R20, R14 ;  /* 0x00000014150e7223 */ /* 0x010fc8000000000e */
[----:B-----5:R-:W-:-:S07]  /*0640*/  FFMA R26, R23, R8, R14 ;  /* 0x00000008171a7223 */ /* 0x020fce000000000e */
.L_x_829:
[----:B------:R-:W-:Y:S05]  /*0650*/  @!P1 BRA `(.L_x_826) ;  /* 0x0000000000689947 */ /* 0x000fea0003800000 */
[----:B------:R-:W0:Y:S01]  /*0660*/  LDC.64 R10, c[0x0][0x388] ;  /* 0x0000e200ff0a7b82 */ /* 0x000e220000000a00 */
[----:B------:R-:W-:Y:S02]  /*0670*/  ISETP.NE.AND P0, PT, R2, 0x1, PT ;  /* 0x000000010200780c */ /* 0x000fe40003f05270 */
[----:B------:R-:W-:-:S04]  /*0680*/  LOP3.LUT R17, R17, 0x1, RZ, 0xc0, !PT ;  /* 0x0000000111117812 */ /* 0x000fc800078ec0ff */
[----:B------:R-:W-:Y:S01]  /*0690*/  ISETP.NE.U32.AND P1, PT, R17, 0x1, PT ;  /* 0x000000011100780c */ /* 0x000fe20003f25070 */
[----:B------:R-:W1:Y:S06]  /*06a0*/  LDC.64 R8, c[0x0][0x380] ;  /* 0x0000e000ff087b82 */ /* 0x000e6c0000000a00 */
[C---:B------:R-:W-:Y:S01]  /*06b0*/  @P0 IMAD R15, R19.reuse, R3, R16 ;  /* 0x00000003130f0224 */ /* 0x040fe200078e0210 */
[----:B------:R-:W-:Y:S01]  /*06c0*/  @P0 IADD3 R13, PT, PT, R18, R19, RZ ;  /* 0x00000013120d0210 */ /* 0x000fe20007ffe0ff */
[----:B------:R-:W2:Y:S01]  /*06d0*/  LDC.64 R6, c[0x0][0x380] ;  /* 0x0000e000ff067b82 */ /* 0x000ea20000000a00 */
[----:B------:R-:W-:-:S07]  /*06e0*/  @P0 IADD3 R19, PT, PT, R19, 0x2, RZ ;  /* 0x0000000213130810 */ /* 0x000fce0007ffe0ff */
[----:B------:R-:W3:Y:S01]  /*06f0*/  LDC.64 R4, c[0x0][0x388] ;  /* 0x0000e200ff047b82 */ /* 0x000ee20000000a00 */
[----:B0-----:R-:W-:Y:S01]  /*0700*/  @P0 IMAD.WIDE R10, R15, 0x4, R10 ;  /* 0x000000040f0a0825 */ /* 0x001fe200078e020a */
[----:B------:R-:W-:-:S03]  /*0710*/  @!P1 IADD3 R15, PT, PT, R18, R19, RZ ;  /* 0x00000013120f9210 */ /* 0x000fc60007ffe0ff */
[----:B------:R-:W-:Y:S01]  /*0720*/  @!P1 IMAD R19, R19, R3, R16 ;  /* 0x0000000313139224 */ /* 0x000fe200078e0210 */
[----:B------:R-:W4:Y:S01]  /*0730*/  @P0 LDG.E.CONSTANT R2, desc[UR6][R10.64] ;  /* 0x000000060a020981 */ /* 0x000f22000c1e9900 */
[----:B-1----:R-:W-:-:S04]  /*0740*/  @P0 IMAD.WIDE R8, R13, 0x4, R8 ;  /* 0x000000040d080825 */ /* 0x002fc800078e0208 */
[----:B------:R-:W-:Y:S01]  /*0750*/  @P0 IMAD.WIDE R12, R3, 0x4, R10 ;  /* 0x00000004030c0825 */ /* 0x000fe200078e020a */
[----:B------:R-:W4:Y:S03]  /*0760*/  @P0 LDG.E.CONSTANT R17, desc[UR6][R8.64] ;  /* 0x0000000608110981 */ /* 0x000f26000c1e9900 */
[----:B--2---:R-:W-:Y:S01]  /*0770*/  @!P1 IMAD.WIDE R6, R15, 0x4, R6 ;  /* 0x000000040f069825 */ /* 0x004fe200078e0206 */
[----:B------:R-:W2:Y:S04]  /*0780*/  @P0 LDG.E.CONSTANT R21, desc[UR6][R8.64+0x4] ;  /* 0x0000040608150981 */ /* 0x000ea8000c1e9900 */
[----:B------:R-:W2:Y:S01]  /*0790*/  @P0 LDG.E.CONSTANT R12, desc[UR6][R12.64] ;  /* 0x000000060c0c0981 */ /* 0x000ea2000c1e9900 */
[----:B---3--:R-:W-:-:S03]  /*07a0*/  @!P1 IMAD.WIDE R4, R19, 0x4, R4 ;  /* 0x0000000413049825 */ /* 0x008fc600078e0204 */
[----:B------:R-:W3:Y:S04]  /*07b0*/  @!P1 LDG.E.CONSTANT R7, desc[UR6][R6.64] ;  /* 0x0000000606079981 */ /* 0x000ee8000c1e9900 */
[----:B------:R-:W3:Y:S01]  /*07c0*/  @!P1 LDG.E.CONSTANT R4, desc[UR6][R4.64] ;  /* 0x0000000604049981 */ /* 0x000ee2000c1e9900 */
[----:B----4-:R-:W-:-:S04]  /*07d0*/  @P0 FFMA R2, R17, R2, R26 ;  /* 0x0000000211020223 */ /* 0x010fc8000000001a */
[----:B--2---:R-:W-:-:S04]  /*07e0*/  @P0 FFMA R26, R21, R12, R2 ;  /* 0x0000000c151a0223 */ /* 0x004fc80000000002 */
[----:B---3--:R-:W-:-:S07]  /*07f0*/  @!P1 FFMA R26, R7, R4, R26 ;  /* 0x00000004071a9223 */ /* 0x008fce000000001a */
.L_x_826:
        /* <DEDUP_REMOVED lines=10> */
.L_x_830:
        /* <DEDUP_REMOVED lines=14> */
.L_x_887:


//--------------------- .nv.shared._Z17sgemm_warp_tilingILi128ELi128ELi8ELi64ELi32ELi8ELi8EEvPKfS1_Pfiiiff --------------------------
	.section	.nv.shared._Z17sgemm_warp_tilingILi128ELi128ELi8ELi64ELi32ELi8ELi8EEvPKfS1_Pfiiiff,"aw",@nobits
	.sectionflags	@""
	.align	4
.nv.shared._Z17sgemm_warp_tilingILi128ELi128ELi8ELi64ELi32ELi8ELi8EEvPKfS1_Pfiiiff:
	.zero		9216


//--------------------- .nv.shared.reserved.0     --------------------------
	.section	.nv.shared.reserved.0,"aw",@nobits
	.weak		__nv_reservedSMEM_offset_0_alias
	.size		__nv_reservedSMEM_offset_0_alias, 0, 64
	.other		__nv_reservedSMEM_offset_0_alias,@"STO_CUDA_RESERVED_SHARED STV_DEFAULT"
__nv_reservedSMEM_offset_0_alias:
	.zero		0
	.zero		64


//--------------------- .nv.shared._Z17sgemm_warp_tilingILi128ELi128ELi8ELi32ELi64ELi8ELi8EEvPKfS1_Pfiiiff --------------------------
	.section	.nv.shared._Z17sgemm_warp_tilingILi128ELi128ELi8ELi32ELi64ELi8ELi8EEvPKfS1_Pfiiiff,"aw",@nobits
	.sectionflags	@""
	.align	4
.nv.shared._Z17sgemm_warp_tilingILi128ELi128ELi8ELi32ELi64ELi8ELi8EEvPKfS1_Pfiiiff:
	.zero		9216


//--------------------- .nv.shared._Z17sgemm_warp_tilingILi128ELi64ELi8ELi64ELi32ELi8ELi8EEvPKfS1_Pfiiiff --------------------------
	.section	.nv.shared._Z17sgemm_warp_tilingILi128ELi64ELi8ELi64ELi32ELi8ELi8EEvPKfS1_Pfiiiff,"aw",@nobits
	.sectionflags	@""
	.align	4
.nv.shared._Z17sgemm_warp_tilingILi128ELi64ELi8ELi64ELi32ELi8ELi8EEvPKfS1_Pfiiiff:
	.zero		7168


//--------------------- .nv.shared._Z17sgemm_warp_tilingILi128ELi64ELi8ELi32ELi64ELi8ELi8EEvPKfS1_Pfiiiff --------------------------
	.section	.nv.shared._Z17sgemm_warp_tilingILi128ELi64ELi8ELi32ELi64ELi8ELi8EEvPKfS1_Pfiiiff,"aw",@nobits
	.sectionflags	@""
	.align	4
.nv.shared._Z17sgemm_warp_tilingILi128ELi64ELi8ELi32ELi64ELi8ELi8EEvPKfS1_Pfiiiff:
	.zero		7168


//--------------------- .nv.shared._Z17sgemm_warp_tilingILi128ELi64ELi8ELi32ELi32ELi8ELi4EEvPKfS1_Pfiiiff --------------------------
	.section	.nv.shared._Z17sgemm_warp_tilingILi128ELi64ELi8ELi32ELi32ELi8ELi4EEvPKfS1_Pfiiiff,"aw",@nobits
	.sectionflags	@""
	.align	4
.nv.shared._Z17sgemm_warp_tilingILi128ELi64ELi8ELi32ELi32ELi8ELi4EEvPKfS1_Pfiiiff:
	.zero		7168


//--------------------- .nv.shared._Z17sgemm_warp_tilingILi128ELi64ELi8ELi32ELi32ELi4ELi8EEvPKfS1_Pfiiiff --------------------------
	.section	.nv.shared._Z17sgemm_warp_tilingILi128ELi64ELi8ELi32ELi32ELi4ELi8EEvPKfS1_Pfiiiff,"aw",@nobits
	.sectionflags	@""
	.align	4
.nv.shared._Z17sgemm_warp_tilingILi128ELi64ELi8ELi32ELi32ELi4ELi8EEvPKfS1_Pfiiiff:
	.zero		7168


//--------------------- .nv.shared._Z17sgemm_warp_tilingILi64ELi128ELi8ELi64ELi32ELi8ELi8EEvPKfS1_Pfiiiff --------------------------
	.section	.nv.shared._Z17sgemm_warp_tilingILi64ELi128ELi8ELi64ELi32ELi8ELi8EEvPKfS1_Pfiiiff,"aw",@nobits
	.sectionflags	@""
	.align	4
.nv.shared._Z17sgemm_warp_tilingILi64ELi128ELi8ELi64ELi32ELi8ELi8EEvPKfS1_Pfiiiff:
	.zero		7168


//--------------------- .nv.shared._Z17sgemm_warp_tilingILi64ELi128ELi8ELi32ELi64ELi8ELi8EEvPKfS1_Pfiiiff --------------------------
	.section	.nv.shared._Z17sgemm_warp_tilingILi64ELi128ELi8ELi32ELi64ELi8ELi8EEvPKfS1_Pfiiiff,"aw",@nobits
	.sectionflags	@""
	.align	4
.nv.shared._Z17sgemm_warp_tilingILi64ELi128ELi8ELi32ELi64ELi8ELi8EEvPKfS1_Pfiiiff:
	.zero		7168


//--------------------- .nv.shared._Z17sgemm_warp_tilingILi64ELi128ELi8ELi32ELi32ELi8ELi4EEvPKfS1_Pfiiiff --------------------------
	.section	.nv.shared._Z17sgemm_warp_tilingILi64ELi128ELi8ELi32ELi32ELi8ELi4EEvPKfS1_Pfiiiff,"aw",@nobits
	.sectionflags	@""
	.align	4
.nv.shared._Z17sgemm_warp_tilingILi64ELi128ELi8ELi32ELi32ELi8ELi4EEvPKfS1_Pfiiiff:
	.zero		7168


//--------------------- .nv.shared._Z17sgemm_warp_tilingILi64ELi128ELi8ELi32ELi32ELi4ELi8EEvPKfS1_Pfiiiff --------------------------
	.section	.nv.shared._Z17sgemm_warp_tilingILi64ELi128ELi8ELi32ELi32ELi4ELi8EEvPKfS1_Pfiiiff,"aw",@nobits
	.sectionflags	@""
	.align	4
.nv.shared._Z17sgemm_warp_tilingILi64ELi128ELi8ELi32ELi32ELi4ELi8EEvPKfS1_Pfiiiff:
	.zero		7168


//--------------------- .nv.shared._Z17sgemm_warp_tilingILi64ELi64ELi8ELi64ELi32ELi8ELi8EEvPKfS1_Pfiiiff --------------------------
	.section	.nv.shared._Z17sgemm_warp_tilingILi64ELi64ELi8ELi64ELi32ELi8ELi8EEvPKfS1_Pfiiiff,"aw",@nobits
	.sectionflags	@""
	.align	4
.nv.shared._Z17sgemm_warp_tilingILi64ELi64ELi8ELi64ELi32ELi8ELi8EEvPKfS1_Pfiiiff:
	.zero		5120


//--------------------- .nv.shared._Z17sgemm_warp_tilingILi64ELi64ELi8ELi32ELi64ELi8ELi8EEvPKfS1_Pfiiiff --------------------------
	.section	.nv.shared._Z17sgemm_warp_tilingILi64ELi64ELi8ELi32ELi64ELi8ELi8EEvPKfS1_Pfiiiff,"aw",@nobits
	.sectionflags	@""
	.align	4
.nv.shared._Z17sgemm_warp_tilingILi64ELi64ELi8ELi32ELi64ELi8ELi8EEvPKfS1_Pfiiiff:
	.zero		5120


//--------------------- .nv.shared._Z17sgemm_warp_tilingILi64ELi64ELi8ELi32ELi32ELi8ELi4EEvPKfS1_Pfiiiff --------------------------
	.section	.nv.shared._Z17sgemm_warp_tilingILi64ELi64ELi8ELi32ELi32ELi8ELi4EEvPKfS1_Pfiiiff,"aw",@nobits
	.sectionflags	@""
	.align	4
.nv.shared._Z17sgemm_warp_tilingILi64ELi64ELi8ELi32ELi32ELi8ELi4EEvPKfS1_Pfiiiff:
	.zero		5120


//--------------------- .nv.shared._Z17sgemm_warp_tilingILi64ELi64ELi8ELi32ELi32ELi4ELi8EEvPKfS1_Pfiiiff --------------------------
	.section	.nv.shared._Z17sgemm_warp_tilingILi64ELi64ELi8ELi32ELi32ELi4ELi8EEvPKfS1_Pfiiiff,"aw",@nobits
	.sectionflags	@""
	.align	4
.nv.shared._Z17sgemm_warp_tilingILi64ELi64ELi8ELi32ELi32ELi4ELi8EEvPKfS1_Pfiiiff:
	.zero		5120


//--------------------- .nv.shared._Z20sgemm_vectorize_smemILi128ELi128ELi32ELi8ELi8EEvPKfS1_Pfiiiff --------------------------
	.section	.nv.shared._Z20sgemm_vectorize_smemILi128ELi128ELi32ELi8ELi8EEvPKfS1_Pfiiiff,"aw",@nobits
	.sectionflags	@""
	.align	4
.nv.shared._Z20sgemm_vectorize_smemILi128ELi128ELi32ELi8ELi8EEvPKfS1_Pfiiiff:
	.zero		33792


//--------------------- .nv.shared._Z20sgemm_vectorize_smemILi128ELi128ELi16ELi8ELi8EEvPKfS1_Pfiiiff --------------------------
	.section	.nv.shared._Z20sgemm_vectorize_smemILi128ELi128ELi16ELi8ELi8EEvPKfS1_Pfiiiff,"aw",@nobits
	.sectionflags	@""
	.align	4
.nv.shared._Z20sgemm_vectorize_smemILi128ELi128ELi16ELi8ELi8EEvPKfS1_Pfiiiff:
	.zero		17408


//--------------------- .nv.shared._Z20sgemm_vectorize_smemILi128ELi128ELi8ELi8ELi8EEvPKfS1_Pfiiiff --------------------------
	.section	.nv.shared._Z20sgemm_vectorize_smemILi128ELi128ELi8ELi8ELi8EEvPKfS1_Pfiiiff,"aw",@nobits
	.sectionflags	@""
	.align	4
.nv.shared._Z20sgemm_vectorize_smemILi128ELi128ELi8ELi8ELi8EEvPKfS1_Pfiiiff:
	.zero		9216


//--------------------- .nv.shared._Z20sgemm_vectorize_smemILi128ELi64ELi32ELi8ELi8EEvPKfS1_Pfiiiff --------------------------
	.section	.nv.shared._Z20sgemm_vectorize_smemILi128ELi64ELi32ELi8ELi8EEvPKfS1_Pfiiiff,"aw",@nobits
	.sectionflags	@""
	.align	4
.nv.shared._Z20sgemm_vectorize_smemILi128ELi64ELi32ELi8ELi8EEvPKfS1_Pfiiiff:
	.zero		25600


//--------------------- .nv.shared._Z20sgemm_vectorize_smemILi128ELi64ELi32ELi8ELi4EEvPKfS1_Pfiiiff --------------------------
	.section	.nv.shared._Z20sgemm_vectorize_smemILi128ELi64ELi32ELi8ELi4EEvPKfS1_Pfiiiff,"aw",@nobits
	.sectionflags	@""
	.align	4
.nv.shared._Z20sgemm_vectorize_smemILi128ELi64ELi32ELi8ELi4EEvPKfS1_Pfiiiff:
	.zero		25600


//--------------------- .nv.shared._Z20sgemm_vectorize_smemILi128ELi64ELi32ELi4ELi8EEvPKfS1_Pfiiiff --------------------------
	.section	.nv.shared._Z20sgemm_vectorize_smemILi128ELi64ELi32ELi4ELi8EEvPKfS1_Pfiiiff,"aw",@nobits
	.sectionflags	@""
	.align	4
.nv.shared._Z20sgemm_vectorize_smemILi128ELi64ELi32ELi4ELi8EEvPKfS1_Pfiiiff:
	.zero		25600


//--------------------- .nv.shared._Z20sgemm_vectorize_smemILi128ELi64ELi16ELi8ELi8EEvPKfS1_Pfiiiff --------------------------
	.section	.nv.shared._Z20sgemm_vectorize_smemILi128ELi64ELi16ELi8ELi8EEvPKfS1_Pfiiiff,"aw",@nobits
	.sectionflags	@""
	.align	4
.nv.shared._Z20sgemm_vectorize_smemILi128ELi64ELi16ELi8ELi8EEvPKfS1_Pfiiiff:
	.zero		13312


//--------------------- .nv.shared._Z20sgemm_vectorize_smemILi128ELi64ELi16ELi8ELi4EEvPKfS1_Pfiiiff --------------------------
	.section	.nv.shared._Z20sgemm_vectorize_smemILi128ELi64ELi16ELi8ELi4EEvPKfS1_Pfiiiff,"aw",@nobits
	.sectionflags	@""
	.align	4
.nv.shared._Z20sgemm_vectorize_smemILi128ELi64ELi16ELi8ELi4EEvPKfS1_Pfiiiff:
	.zero		13312


//--------------------- .nv.shared._Z20sgemm_vectorize_smemILi128ELi64ELi16ELi4ELi8EEvPKfS1_Pfiiiff --------------------------
	.section	.nv.shared._Z20sgemm_vectorize_smemILi128ELi64ELi16ELi4ELi8EEvPKfS1_Pfiiiff,"aw",@nobits
	.sectionflags	@""
	.align	4
.nv.shared._Z20sgemm_vectorize_smemILi128ELi64ELi16ELi4ELi8EEvPKfS1_Pfiiiff:
	.zero		13312


//--------------------- .nv.shared._Z20sgemm_vectorize_smemILi128ELi64ELi8ELi8ELi8EEvPKfS1_Pfiiiff --------------------------
	.section	.nv.shared._Z20sgemm_vectorize_smemILi128ELi64ELi8ELi8ELi8EEvPKfS1_Pfiiiff,"aw",@nobits
	.sectionflags	@""
	.align	4
.nv.shared._Z20sgemm_vectorize_smemILi128ELi64ELi8ELi8ELi8EEvPKfS1_Pfiiiff:
	.zero		7168


//--------------------- .nv.shared._Z20sgemm_vectorize_smemILi128ELi64ELi8ELi8ELi4EEvPKfS1_Pfiiiff --------------------------
	.section	.nv.shared._Z20sgemm_vectorize_smemILi128ELi64ELi8ELi8ELi4EEvPKfS1_Pfiiiff,"aw",@nobits
	.sectionflags	@""
	.align	4
.nv.shared._Z20sgemm_vectorize_smemILi128ELi64ELi8ELi8ELi4EEvPKfS1_Pfiiiff:
	.zero		7168


//--------------------- .nv.shared._Z20sgemm_vectorize_smemILi128ELi64ELi8ELi4ELi8EEvPKfS1_Pfiiiff --------------------------
	.section	.nv.shared._Z20sgemm_vectorize_smemILi128ELi64ELi8ELi4ELi8EEvPKfS1_Pfiiiff,"aw",@nobits
	.sectionflags	@""
	.align	4
.nv.shared._Z20sgemm_vectorize_smemILi128ELi64ELi8ELi4ELi8EEvPKfS1_Pfiiiff:
	.zero		7168


//--------------------- .nv.shared._Z20sgemm_vectorize_smemILi64ELi128ELi32ELi8ELi8EEvPKfS1_Pfiiiff --------------------------
	.section	.nv.shared._Z20sgemm_vectorize_smemILi64ELi128ELi32ELi8ELi8EEvPKfS1_Pfiiiff,"aw",@nobits
	.sectionflags	@""
	.align	4
.nv.shared._Z20sgemm_vectorize_smemILi64ELi128ELi32ELi8ELi8EEvPKfS1_Pfiiiff:
	.zero		25600


//--------------------- .nv.shared._Z20sgemm_vectorize_smemILi64ELi128ELi32ELi8ELi4EEvPKfS1_Pfiiiff --------------------------
	.section	.nv.shared._Z20sgemm_vectorize_smemILi64ELi128ELi32ELi8ELi4EEvPKfS1_Pfiiiff,"aw",@nobits
	.sectionflags	@""
	.align	4
.nv.shared._Z20sgemm_vectorize_smemILi64ELi128ELi32ELi8ELi4EEvPKfS1_Pfiiiff:
	.zero		25600


//--------------------- .nv.shared._Z20sgemm_vectorize_smemILi64ELi128ELi32ELi4ELi8EEvPKfS1_Pfiiiff --------------------------
	.section	.nv.shared._Z20sgemm_vectorize_smemILi64ELi128ELi32ELi4ELi8EEvPKfS1_Pfiiiff,"aw",@nobits
	.sectionflags	@""
	.align	4
.nv.shared._Z20sgemm_vectorize_smemILi64ELi128ELi32ELi4ELi8EEvPKfS1_Pfiiiff:
	.zero		25600


//--------------------- .nv.shared._Z20sgemm_vectorize_smemILi64ELi128ELi16ELi8ELi8EEvPKfS1_Pfiiiff --------------------------
	.section	.nv.shared._Z20sgemm_vectorize_smemILi64ELi128ELi16ELi8ELi8EEvPKfS1_Pfiiiff,"aw",@nobits
	.sectionflags	@""
	.align	4
.nv.shared._Z20sgemm_vectorize_smemILi64ELi128ELi16ELi8ELi8EEvPKfS1_Pfiiiff:
	.zero		13312


//--------------------- .nv.shared._Z20sgemm_vectorize_smemILi64ELi128ELi16ELi8ELi4EEvPKfS1_Pfiiiff --------------------------
	.section	.nv.shared._Z20sgemm_vectorize_smemILi64ELi128ELi16ELi8ELi4EEvPKfS1_Pfiiiff,"aw",@nobits
	.sectionflags	@""
	.align	4
.nv.shared._Z20sgemm_vectorize_smemILi64ELi128ELi16ELi8ELi4EEvPKfS1_Pfiiiff:
	.zero		13312


//--------------------- .nv.shared._Z20sgemm_vectorize_smemILi64ELi128ELi16ELi4ELi8EEvPKfS1_Pfiiiff --------------------------
	.section	.nv.shared._Z20sgemm_vectorize_smemILi64ELi128ELi16ELi4ELi8EEvPKfS1_Pfiiiff,"aw",@nobits
	.sectionflags	@""
	.align	4
.nv.shared._Z20sgemm_vectorize_smemILi64ELi128ELi16ELi4ELi8EEvPKfS1_Pfiiiff:
	.zero		13312


//--------------------- .nv.shared._Z20sgemm_vectorize_smemILi64ELi128ELi8ELi8ELi8EEvPKfS1_Pfiiiff --------------------------
	.section	.nv.shared._Z20sgemm_vectorize_smemILi64ELi128ELi8ELi8ELi8EEvPKfS1_Pfiiiff,"aw",@nobits
	.sectionflags	@""
	.align	4
.nv.shared._Z20sgemm_vectorize_smemILi64ELi128ELi8ELi8ELi8EEvPKfS1_Pfiiiff:
	.zero		7168


//--------------------- .nv.shared._Z20sgemm_vectorize_smemILi64ELi128ELi8ELi8ELi4EEvPKfS1_Pfiiiff --------------------------
	.section	.nv.shared._Z20sgemm_vectorize_smemILi64ELi128ELi8ELi8ELi4EEvPKfS1_Pfiiiff,"aw",@nobits
	.sectionflags	@""
	.align	4
.nv.shared._Z20sgemm_vectorize_smemILi64ELi128ELi8ELi8ELi4EEvPKfS1_Pfiiiff:
	.zero		7168


//--------------------- .nv.shared._Z20sgemm_vectorize_smemILi64ELi128ELi8ELi4ELi8EEvPKfS1_Pfiiiff --------------------------
	.section	.nv.shared._Z20sgemm_vectorize_smemILi64ELi128ELi8ELi4ELi8EEvPKfS1_Pfiiiff,"aw",@nobits
	.sectionflags	@""
	.align	4
.nv.shared._Z20sgemm_vectorize_smemILi64ELi128ELi8ELi4ELi8EEvPKfS1_Pfiiiff:
	.zero		7168


//--------------------- .nv.shared._Z20sgemm_vectorize_smemILi64ELi64ELi32ELi8ELi8EEvPKfS1_Pfiiiff --------------------------
	.section	.nv.shared._Z20sgemm_vectorize_smemILi64ELi64ELi32ELi8ELi8EEvPKfS1_Pfiiiff,"aw",@nobits
	.sectionflags	@""
	.align	4
.nv.shared._Z20sgemm_vectorize_smemILi64ELi64ELi32ELi8ELi8EEvPKfS1_Pfiiiff:
	.zero		17408


//--------------------- .nv.shared._Z20sgemm_vectorize_smemILi64ELi64ELi32ELi8ELi4EEvPKfS1_Pfiiiff --------------------------
	.section	.nv.shared._Z20sgemm_vectorize_smemILi64ELi64ELi32ELi8ELi4EEvPKfS1_Pfiiiff,"aw",@nobits
	.sectionflags	@""
	.align	4
.nv.shared._Z20sgemm_vectorize_smemILi64ELi64ELi32ELi8ELi4EEvPKfS1_Pfiiiff:
	.zero		17408


//--------------------- .nv.shared._Z20sgemm_vectorize_smemILi64ELi64ELi32ELi4ELi8EEvPKfS1_Pfiiiff --------------------------
	.section	.nv.shared._Z20sgemm_vectorize_smemILi64ELi64ELi32ELi4ELi8EEvPKfS1_Pfiiiff,"aw",@nobits
	.sectionflags	@""
	.align	4
.nv.shared._Z20sgemm_vectorize_smemILi64ELi64ELi32ELi4ELi8EEvPKfS1_Pfiiiff:
	.zero		17408


//--------------------- .nv.shared._Z20sgemm_vectorize_smemILi64ELi64ELi32ELi4ELi4EEvPKfS1_Pfiiiff --------------------------
	.section	.nv.shared._Z20sgemm_vectorize_smemILi64ELi64ELi32ELi4ELi4EEvPKfS1_Pfiiiff,"aw",@nobits
	.sectionflags	@""
	.align	4
.nv.shared._Z20sgemm_vectorize_smemILi64ELi64ELi32ELi4ELi4EEvPKfS1_Pfiiiff:
	.zero		17408


//--------------------- .nv.shared._Z20sgemm_vectorize_smemILi64ELi64ELi16ELi8ELi8EEvPKfS1_Pfiiiff --------------------------
	.section	.nv.shared._Z20sgemm_vectorize_smemILi64ELi64ELi16ELi8ELi8EEvPKfS1_Pfiiiff,"aw",@nobits
	.sectionflags	@""
	.align	4
.nv.shared._Z20sgemm_vectorize_smemILi64ELi64ELi16ELi8ELi8EEvPKfS1_Pfiiiff:
	.zero		9216


//--------------------- .nv.shared._Z20sgemm_vectorize_smemILi64ELi64ELi16ELi4ELi8EEvPKfS1_Pfiiiff --------------------------
	.section	.nv.shared._Z20sgemm_vectorize_smemILi64ELi64ELi16ELi4ELi8EEvPKfS1_Pfiiiff,"aw",@nobits
	.sectionflags	@""
	.align	4
.nv.shared._Z20sgemm_vectorize_smemILi64ELi64ELi16ELi4ELi8EEvPKfS1_Pfiiiff:
	.zero		9216


//--------------------- .nv.shared._Z20sgemm_vectorize_smemILi64ELi64ELi16ELi4ELi4EEvPKfS1_Pfiiiff --------------------------
	.section	.nv.shared._Z20sgemm_vectorize_smemILi64ELi64ELi16ELi4ELi4EEvPKfS1_Pfiiiff,"aw",@nobits
	.sectionflags	@""
	.align	4
.nv.shared._Z20sgemm_vectorize_smemILi64ELi64ELi16ELi4ELi4EEvPKfS1_Pfiiiff:
	.zero		9216


//--------------------- .nv.shared._Z20sgemm_vectorize_smemILi64ELi64ELi8ELi8ELi8EEvPKfS1_Pfiiiff --------------------------
	.section	.nv.shared._Z20sgemm_vectorize_smemILi64ELi64ELi8ELi8ELi8EEvPKfS1_Pfiiiff,"aw",@nobits
	.sectionflags	@""
	.align	4
.nv.shared._Z20sgemm_vectorize_smemILi64ELi64ELi8ELi8ELi8EEvPKfS1_Pfiiiff:
	.zero		5120


//--------------------- .nv.shared._Z20sgemm_vectorize_smemILi64ELi64ELi8ELi8ELi4EEvPKfS1_Pfiiiff --------------------------
	.section	.nv.shared._Z20sgemm_vectorize_smemILi64ELi64ELi8ELi8ELi4EEvPKfS1_Pfiiiff,"aw",@nobits
	.sectionflags	@""
	.align	4
.nv.shared._Z20sgemm_vectorize_smemILi64ELi64ELi8ELi8ELi4EEvPKfS1_Pfiiiff:
	.zero		5120


//--------------------- .nv.shared._Z20sgemm_vectorize_smemILi64ELi64ELi8ELi4ELi8EEvPKfS1_Pfiiiff --------------------------
	.section	.nv.shared._Z20sgemm_vectorize_smemILi64ELi64ELi8ELi4ELi8EEvPKfS1_Pfiiiff,"aw",@nobits
	.sectionflags	@""
	.align	4
.nv.shared._Z20sgemm_vectorize_smemILi64ELi64ELi8ELi4ELi8EEvPKfS1_Pfiiiff:
	.zero		5120


//--------------------- .nv.shared._Z22sgemm_double_bufferingILi128ELi128ELi16ELi8ELi8EEvPKfS1_Pfiiiff --------------------------
	.section	.nv.shared._Z22sgemm_double_bufferingILi128ELi128ELi16ELi8ELi8EEvPKfS1_Pfiiiff,"aw",@nobits
	.sectionflags	@""
	.align	4
.nv.shared._Z22sgemm_double_bufferingILi128ELi128ELi16ELi8ELi8EEvPKfS1_Pfiiiff:
	.zero		33792


//--------------------- .nv.shared._Z17sgemm_warp_tilingILi128ELi128ELi16ELi64ELi32ELi16ELi4EEvPKfS1_Pfiiiff --------------------------
	.section	.nv.shared._Z17sgemm_warp_tilingILi128ELi128ELi16ELi64ELi32ELi16ELi4EEvPKfS1_Pfiiiff,"aw",@nobits
	.sectionflags	@""
	.align	4
.nv.shared._Z17sgemm_warp_tilingILi128ELi128ELi16ELi64ELi32ELi16ELi4EEvPKfS1_Pfiiiff:
	.zero		17408


//--------------------- .nv.shared._Z20sgemm_vectorize_smemILi64ELi64ELi16ELi8ELi4EEvPKfS1_Pfiiiff --------------------------
	.section	.nv.shared._Z20sgemm_vectorize_smemILi64ELi64ELi16ELi8ELi4EEvPKfS1_Pfiiiff,"aw",@nobits
	.sectionflags	@""
	.align	4
.nv.shared._Z20sgemm_vectorize_smemILi64ELi64ELi16ELi8ELi4EEvPKfS1_Pfiiiff:
	.zero		9216


//--------------------- .nv.shared._Z20sgemm_vectorize_smemILi64ELi64ELi8ELi4ELi4EEvPKfS1_Pfiiiff --------------------------
	.section	.nv.shared._Z20sgemm_vectorize_smemILi64ELi64ELi8ELi4ELi4EEvPKfS1_Pfiiiff,"aw",@nobits
	.sectionflags	@""
	.align	4
.nv.shared._Z20sgemm_vectorize_smemILi64ELi64ELi8ELi4ELi4EEvPKfS1_Pfiiiff:
	.zero		5120


//--------------------- .nv.shared._Z17sgemm_2D_blockingILi64ELi64ELi8ELi4ELi4EEvPKfS1_Pfiiiff --------------------------
	.section	.nv.shared._Z17sgemm_2D_blockingILi64ELi64ELi8ELi4ELi4EEvPKfS1_Pfiiiff,"aw",@nobits
	.sectionflags	@""
	.align	4
.nv.shared._Z17sgemm_2D_blockingILi64ELi64ELi8ELi4ELi4EEvPKfS1_Pfiiiff:
	.zero		5120


//--------------------- .nv.shared._Z17sgemm_1D_blockingILi64ELi64ELi2ELi32EEvPKfS1_Pfiiiff --------------------------
	.section	.nv.shared._Z17sgemm_1D_blockingILi64ELi64ELi2ELi32EEvPKfS1_Pfiiiff,"aw",@nobits
	.sectionflags	@""
	.align	4
.nv.shared._Z17sgemm_1D_blockingILi64ELi64ELi2ELi32EEvPKfS1_Pfiiiff:
	.zero		2048


//--------------------- .nv.shared._Z17sgemm_1D_blockingILi64ELi64ELi4ELi16EEvPKfS1_Pfiiiff --------------------------
	.section	.nv.shared._Z17sgemm_1D_blockingILi64ELi64ELi4ELi16EEvPKfS1_Pfiiiff,"aw",@nobits
	.sectionflags	@""
	.align	4
.nv.shared._Z17sgemm_1D_blockingILi64ELi64ELi4ELi16EEvPKfS1_Pfiiiff:
	.zero		3072


//--------------------- .nv.shared._Z17sgemm_1D_blockingILi64ELi64ELi8ELi8EEvPKfS1_Pfiiiff --------------------------
	.section	.nv.shared._Z17sgemm_1D_blockingILi64ELi64ELi8ELi8EEvPKfS1_Pfiiiff,"aw",@nobits
	.sectionflags	@""
	.align	4
.nv.shared._Z17sgemm_1D_blockingILi64ELi64ELi8ELi8EEvPKfS1_Pfiiiff:
	.zero		5120


//--------------------- .nv.shared._Z17sgemm_1D_blockingILi64ELi64ELi16ELi4EEvPKfS1_Pfiiiff --------------------------
	.section	.nv.shared._Z17sgemm_1D_blockingILi64ELi64ELi16ELi4EEvPKfS1_Pfiiiff,"aw",@nobits
	.sectionflags	@""
	.align	4
.nv.shared._Z17sgemm_1D_blockingILi64ELi64ELi16ELi4EEvPKfS1_Pfiiiff:
	.zero		9216


//--------------------- .nv.shared._Z12sgemm_sharedILi32EEvPKfS1_Pfiiiff --------------------------
	.section	.nv.shared._Z12sgemm_sharedILi32EEvPKfS1_Pfiiiff,"aw",@nobits
	.sectionflags	@""
	.align	4
.nv.shared._Z12sgemm_sharedILi32EEvPKfS1_Pfiiiff:
	.zero		9216


//--------------------- .nv.constant0._Z17sgemm_warp_tilingILi128ELi128ELi8ELi64ELi32ELi8ELi8EEvPKfS1_Pfiiiff --------------------------
	.section	.nv.constant0._Z17sgemm_warp_tilingILi128ELi128ELi8ELi64ELi32ELi8ELi8EEvPKfS1_Pfiiiff,"a",@progbits
	.sectionflags	@""
	.align	4
.nv.constant0._Z17sgemm_warp_tilingILi128ELi128ELi8ELi64ELi32ELi8ELi8EEvPKfS1_Pfiiiff:
	.zero		940


//--------------------- .nv.constant0._Z17sgemm_warp_tilingILi128ELi128ELi8ELi32ELi64ELi8ELi8EEvPKfS1_Pfiiiff --------------------------
	.section	.nv.constant0._Z17sgemm_warp_tilingILi128ELi128ELi8ELi32ELi64ELi8ELi8EEvPKfS1_Pfiiiff,"a",@progbits
	.sectionflags	@""
	.align	4
.nv.constant0._Z17sgemm_warp_tilingILi128ELi128ELi8ELi32ELi64ELi8ELi8EEvPKfS1_Pfiiiff:
	.zero		940


//--------------------- .nv.constant0._Z17sgemm_warp_tilingILi128ELi64ELi8ELi64ELi32ELi8ELi8EEvPKfS1_Pfiiiff --------------------------
	.section	.nv.constant0._Z17sgemm_warp_tilingILi128ELi64ELi8ELi64ELi32ELi8ELi8EEvPKfS1_Pfiiiff,"a",@progbits
	.sectionflags	@""
	.align	4
.nv.constant0._Z17sgemm_warp_tilingILi128ELi64ELi8ELi64ELi32ELi8ELi8EEvPKfS1_Pfiiiff:
	.zero		940


//--------------------- .nv.constant0._Z17sgemm_warp_tilingILi128ELi64ELi8ELi32ELi64ELi8ELi8EEvPKfS1_Pfiiiff --------------------------
	.section	.nv.constant0._Z17sgemm_warp_tilingILi128ELi64ELi8ELi32ELi64ELi8ELi8EEvPKfS1_Pfiiiff,"a",@progbits
	.sectionflags	@""
	.align	4
.nv.constant0._Z17sgemm_warp_tilingILi128ELi64ELi8ELi32ELi64ELi8ELi8EEvPKfS1_Pfiiiff:
	.zero		940


//--------------------- .nv.constant0._Z17sgemm_warp_tilingILi128ELi64ELi8ELi32ELi32ELi8ELi4EEvPKfS1_Pfiiiff --------------------------
	.section	.nv.constant0._Z17sgemm_warp_tilingILi128ELi64ELi8ELi32ELi32ELi8ELi4EEvPKfS1_Pfiiiff,"a",@progbits
	.sectionflags	@""
	.align	4
.nv.constant0._Z17sgemm_warp_tilingILi128ELi64ELi8ELi32ELi32ELi8ELi4EEvPKfS1_Pfiiiff:
	.zero		940


//--------------------- .nv.constant0._Z17sgemm_warp_tilingILi128ELi64ELi8ELi32ELi32ELi4ELi8EEvPKfS1_Pfiiiff --------------------------
	.section	.nv.constant0._Z17sgemm_warp_tilingILi128ELi64ELi8ELi32ELi32ELi4ELi8EEvPKfS1_Pfiiiff,"a",@progbits
	.sectionflags	@""
	.align	4
.nv.constant0._Z17sgemm_warp_tilingILi128ELi64ELi8ELi32ELi32ELi4ELi8EEvPKfS1_Pfiiiff:
	.zero		940


//--------------------- .nv.constant0._Z17sgemm_warp_tilingILi64ELi128ELi8ELi64ELi32ELi8ELi8EEvPKfS1_Pfiiiff --------------------------
	.section	.nv.constant0._Z17sgemm_warp_tilingILi64ELi128ELi8ELi64ELi32ELi8ELi8EEvPKfS1_Pfiiiff,"a",@progbits
	.sectionflags	@""
	.align	4
.nv.constant0._Z17sgemm_warp_tilingILi64ELi128ELi8ELi64ELi32ELi8ELi8EEvPKfS1_Pfiiiff:
	.zero		940


//--------------------- .nv.constant0._Z17sgemm_warp_tilingILi64ELi128ELi8ELi32ELi64ELi8ELi8EEvPKfS1_Pfiiiff --------------------------
	.section	.nv.constant0._Z17sgemm_warp_tilingILi64ELi128ELi8ELi32ELi64ELi8ELi8EEvPKfS1_Pfiiiff,"a",@progbits
	.sectionflags	@""
	.align	4
.nv.constant0._Z17sgemm_warp_tilingILi64ELi128ELi8ELi32ELi64ELi8ELi8EEvPKfS1_Pfiiiff:
	.zero		940


//--------------------- .nv.constant0._Z17sgemm_warp_tilingILi64ELi128ELi8ELi32ELi32ELi8ELi4EEvPKfS1_Pfiiiff --------------------------
	.section	.nv.constant0._Z17sgemm_warp_tilingILi64ELi128ELi8ELi32ELi32ELi8ELi4EEvPKfS1_Pfiiiff,"a",@progbits
	.sectionflags	@""
	.align	4
.nv.constant0._Z17sgemm_warp_tilingILi64ELi128ELi8ELi32ELi32ELi8ELi4EEvPKfS1_Pfiiiff:
	.zero		940


//--------------------- .nv.constant0._Z17sgemm_warp_tilingILi64ELi128ELi8ELi32ELi32ELi4ELi8EEvPKfS1_Pfiiiff --------------------------
	.section	.nv.constant0._Z17sgemm_warp_tilingILi64ELi128ELi8ELi32ELi32ELi4ELi8EEvPKfS1_Pfiiiff,"a",@progbits
	.sectionflags	@""
	.align	4
.nv.constant0._Z17sgemm_warp_tilingILi64ELi128ELi8ELi32ELi32ELi4ELi8EEvPKfS1_Pfiiiff:
	.zero		940


//--------------------- .nv.constant0._Z17sgemm_warp_tilingILi64ELi64ELi8ELi64ELi32ELi8ELi8EEvPKfS1_Pfiiiff --------------------------
	.section	.nv.constant0._Z17sgemm_warp_tilingILi64ELi64ELi8ELi64ELi32ELi8ELi8EEvPKfS1_Pfiiiff,"a",@progbits
	.sectionflags	@""
	.align	4
.nv.constant0._Z17sgemm_warp_tilingILi64ELi64ELi8ELi64ELi32ELi8ELi8EEvPKfS1_Pfiiiff:
	.zero		940


//--------------------- .nv.constant0._Z17sgemm_warp_tilingILi64ELi64ELi8ELi32ELi64ELi8ELi8EEvPKfS1_Pfiiiff --------------------------
	.section	.nv.constant0._Z17sgemm_warp_tilingILi64ELi64ELi8ELi32ELi64ELi8ELi8EEvPKfS1_Pfiiiff,"a",@progbits
	.sectionflags	@""
	.align	4
.nv.constant0._Z17sgemm_warp_tilingILi64ELi64ELi8ELi32ELi64ELi8ELi8EEvPKfS1_Pfiiiff:
	.zero		940


//--------------------- .nv.constant0._Z17sgemm_warp_tilingILi64ELi64ELi8ELi32ELi32ELi8ELi4EEvPKfS1_Pfiiiff --------------------------
	.section	.nv.constant0._Z17sgemm_warp_tilingILi64ELi64ELi8ELi32ELi32ELi8ELi4EEvPKfS1_Pfiiiff,"a",@progbits
	.sectionflags	@""
	.align	4
.nv.constant0._Z17sgemm_warp_tilingILi64ELi64ELi8ELi32ELi32ELi8ELi4EEvPKfS1_Pfiiiff:
	.zero		940


//--------------------- .nv.constant0._Z17sgemm_warp_tilingILi64ELi64ELi8ELi32ELi32ELi4ELi8EEvPKfS1_Pfiiiff --------------------------
	.section	.nv.constant0._Z17sgemm_warp_tilingILi64ELi64ELi8ELi32ELi32ELi4ELi8EEvPKfS1_Pfiiiff,"a",@progbits
	.sectionflags	@""
	.align	4
.nv.constant0._Z17sgemm_warp_tilingILi64ELi64ELi8ELi32ELi32ELi4ELi8EEvPKfS1_Pfiiiff:
	.zero		940


//--------------------- .nv.constant0._Z20sgemm_vectorize_smemILi128ELi128ELi32ELi8ELi8EEvPKfS1_Pfiiiff --------------------------
	.section	.nv.constant0._Z20sgemm_vectorize_smemILi128ELi128ELi32ELi8ELi8EEvPKfS1_Pfiiiff,"a",@progbits
	.sectionflags	@""
	.align	4
.nv.constant0._Z20sgemm_vectorize_smemILi128ELi128ELi32ELi8ELi8EEvPKfS1_Pfiiiff:
	.zero		940


//--------------------- .nv.constant0._Z20sgemm_vectorize_smemILi128ELi128ELi16ELi8ELi8EEvPKfS1_Pfiiiff --------------------------
	.section	.nv.constant0._Z20sgemm_vectorize_smemILi128ELi128ELi16ELi8ELi8EEvPKfS1_Pfiiiff,"a",@progbits
	.sectionflags	@""
	.align	4
.nv.constant0._Z20sgemm_vectorize_smemILi128ELi128ELi16ELi8ELi8EEvPKfS1_Pfiiiff:
	.zero		940


//--------------------- .nv.constant0._Z20sgemm_vectorize_smemILi128ELi128ELi8ELi8ELi8EEvPKfS1_Pfiiiff --------------------------
	.section	.nv.constant0._Z20sgemm_vectorize_smemILi128ELi128ELi8ELi8ELi8EEvPKfS1_Pfiiiff,"a",@progbits
	.sectionflags	@""
	.align	4
.nv.constant0._Z20sgemm_vectorize_smemILi128ELi128ELi8ELi8ELi8EEvPKfS1_Pfiiiff:
	.zero		940


//--------------------- .nv.constant0._Z20sgemm_vectorize_smemILi128ELi64ELi32ELi8ELi8EEvPKfS1_Pfiiiff --------------------------
	.section	.nv.constant0._Z20sgemm_vectorize_smemILi128ELi64ELi32ELi8ELi8EEvPKfS1_Pfiiiff,"a",@progbits
	.sectionflags	@""
	.align	4
.nv.constant0._Z20sgemm_vectorize_smemILi128ELi64ELi32ELi8ELi8EEvPKfS1_Pfiiiff:
	.zero		940


//--------------------- .nv.constant0._Z20sgemm_vectorize_smemILi128ELi64ELi32ELi8ELi4EEvPKfS1_Pfiiiff --------------------------
	.section	.nv.constant0._Z20sgemm_vectorize_smemILi128ELi64ELi32ELi8ELi4EEvPKfS1_Pfiiiff,"a",@progbits
	.sectionflags	@""
	.align	4
.nv.constant0._Z20sgemm_vectorize_smemILi128ELi64ELi32ELi8ELi4EEvPKfS1_Pfiiiff:
	.zero		940


//--------------------- .nv.constant0._Z20sgemm_vectorize_smemILi128ELi64ELi32ELi4ELi8EEvPKfS1_Pfiiiff --------------------------
	.section	.nv.constant0._Z20sgemm_vectorize_smemILi128ELi64ELi32ELi4ELi8EEvPKfS1_Pfiiiff,"a",@progbits
	.sectionflags	@""
	.align	4
.nv.constant0._Z20sgemm_vectorize_smemILi128ELi64ELi32ELi4ELi8EEvPKfS1_Pfiiiff:
	.zero		940


//--------------------- .nv.constant0._Z20sgemm_vectorize_smemILi128ELi64ELi16ELi8ELi8EEvPKfS1_Pfiiiff --------------------------
	.section	.nv.constant0._Z20sgemm_vectorize_smemILi128ELi64ELi16ELi8ELi8EEvPKfS1_Pfiiiff,"a",@progbits
	.sectionflags	@""
	.align	4
.nv.constant0._Z20sgemm_vectorize_smemILi128ELi64ELi16ELi8ELi8EEvPKfS1_Pfiiiff:
	.zero		940


//--------------------- .nv.constant0._Z20sgemm_vectorize_smemILi128ELi64ELi16ELi8ELi4EEvPKfS1_Pfiiiff --------------------------
	.section	.nv.constant0._Z20sgemm_vectorize_smemILi128ELi64ELi16ELi8ELi4EEvPKfS1_Pfiiiff,"a",@progbits
	.sectionflags	@""
	.align	4
.nv.constant0._Z20sgemm_vectorize_smemILi128ELi64ELi16ELi8ELi4EEvPKfS1_Pfiiiff:
	.zero		940


//--------------------- .nv.constant0._Z20sgemm_vectorize_smemILi128ELi64ELi16ELi4ELi8EEvPKfS1_Pfiiiff --------------------------
	.section	.nv.constant0._Z20sgemm_vectorize_smemILi128ELi64ELi16ELi4ELi8EEvPKfS1_Pfiiiff,"a",@progbits
	.sectionflags	@""
	.align	4
.nv.constant0._Z20sgemm_vectorize_smemILi128ELi64ELi16ELi4ELi8EEvPKfS1_Pfiiiff:
	.zero		940


//--------------------- .nv.constant0._Z20sgemm_vectorize_smemILi128ELi64ELi8ELi8ELi8EEvPKfS1_Pfiiiff --------------------------
	.section	.nv.constant0._Z20sgemm_vectorize_smemILi128ELi64ELi8ELi8ELi8EEvPKfS1_Pfiiiff,"a",@progbits
	.sectionflags	@""
	.align	4
.nv.constant0._Z20sgemm_vectorize_smemILi128ELi64ELi8ELi8ELi8EEvPKfS1_Pfiiiff:
	.zero		940


//--------------------- .nv.constant0._Z20sgemm_vectorize_smemILi128ELi64ELi8ELi8ELi4EEvPKfS1_Pfiiiff --------------------------
	.section	.nv.constant0._Z20sgemm_vectorize_smemILi128ELi64ELi8ELi8ELi4EEvPKfS1_Pfiiiff,"a",@progbits
	.sectionflags	@""
	.align	4
.nv.constant0._Z20sgemm_vectorize_smemILi128ELi64ELi8ELi8ELi4EEvPKfS1_Pfiiiff:
	.zero		940


//--------------------- .nv.constant0._Z20sgemm_vectorize_smemILi128ELi64ELi8ELi4ELi8EEvPKfS1_Pfiiiff --------------------------
	.section	.nv.constant0._Z20sgemm_vectorize_smemILi128ELi64ELi8ELi4ELi8EEvPKfS1_Pfiiiff,"a",@progbits
	.sectionflags	@""
	.align	4
.nv.constant0._Z20sgemm_vectorize_smemILi128ELi64ELi8ELi4ELi8EEvPKfS1_Pfiiiff:
	.zero		940


//--------------------- .nv.constant0._Z20sgemm_vectorize_smemILi64ELi128ELi32ELi8ELi8EEvPKfS1_Pfiiiff --------------------------
	.section	.nv.constant0._Z20sgemm_vectorize_smemILi64ELi128ELi32ELi8ELi8EEvPKfS1_Pfiiiff,"a",@progbits
	.sectionflags	@""
	.align	4
.nv.constant0._Z20sgemm_vectorize_smemILi64ELi128ELi32ELi8ELi8EEvPKfS1_Pfiiiff:
	.zero		940


//--------------------- .nv.constant0._Z20sgemm_vectorize_smemILi64ELi128ELi32ELi8ELi4EEvPKfS1_Pfiiiff --------------------------
	.section	.nv.constant0._Z20sgemm_vectorize_smemILi64ELi128ELi32ELi8ELi4EEvPKfS1_Pfiiiff,"a",@progbits
	.sectionflags	@""
	.align	4
.nv.constant0._Z20sgemm_vectorize_smemILi64ELi128ELi32ELi8ELi4EEvPKfS1_Pfiiiff:
	.zero		940


//--------------------- .nv.constant0._Z20sgemm_vectorize_smemILi64ELi128ELi32ELi4ELi8EEvPKfS1_Pfiiiff --------------------------
	.section	.nv.constant0._Z20sgemm_vectorize_smemILi64ELi128ELi32ELi4ELi8EEvPKfS1_Pfiiiff,"a",@progbits
	.sectionflags	@""
	.align	4
.nv.constant0._Z20sgemm_vectorize_smemILi64ELi128ELi32ELi4ELi8EEvPKfS1_Pfiiiff:
	.zero		940


//--------------------- .nv.constant0._Z20sgemm_vectorize_smemILi64ELi128ELi16ELi8ELi8EEvPKfS1_Pfiiiff --------------------------
	.section	.nv.constant0._Z20sgemm_vectorize_smemILi64ELi128ELi16ELi8ELi8EEvPKfS1_Pfiiiff,"a",@progbits
	.sectionflags	@""
	.align	4
.nv.constant0._Z20sgemm_vectorize_smemILi64ELi128ELi16ELi8ELi8EEvPKfS1_Pfiiiff:
	.zero		940


//--------------------- .nv.constant0._Z20sgemm_vectorize_smemILi64ELi128ELi16ELi8ELi4EEvPKfS1_Pfiiiff --------------------------
	.section	.nv.constant0._Z20sgemm_vectorize_smemILi64ELi128ELi16ELi8ELi4EEvPKfS1_Pfiiiff,"a",@progbits
	.sectionflags	@""
	.align	4
.nv.constant0._Z20sgemm_vectorize_smemILi64ELi128ELi16ELi8ELi4EEvPKfS1_Pfiiiff:
	.zero		940


//--------------------- .nv.constant0._Z20sgemm_vectorize_smemILi64ELi128ELi16ELi4ELi8EEvPKfS1_Pfiiiff --------------------------
	.section	.nv.constant0._Z20sgemm_vectorize_smemILi64ELi128ELi16ELi4ELi8EEvPKfS1_Pfiiiff,"a",@progbits
	.sectionflags	@""
	.align	4
.nv.constant0._Z20sgemm_vectorize_smemILi64ELi128ELi16ELi4ELi8EEvPKfS1_Pfiiiff:
	.zero		940


//--------------------- .nv.constant0._Z20sgemm_vectorize_smemILi64ELi128ELi8ELi8ELi8EEvPKfS1_Pfiiiff --------------------------
	.section	.nv.constant0._Z20sgemm_vectorize_smemILi64ELi128ELi8ELi8ELi8EEvPKfS1_Pfiiiff,"a",@progbits
	.sectionflags	@""
	.align	4
.nv.constant0._Z20sgemm_vectorize_smemILi64ELi128ELi8ELi8ELi8EEvPKfS1_Pfiiiff:
	.zero		940


//--------------------- .nv.constant0._Z20sgemm_vectorize_smemILi64ELi128ELi8ELi8ELi4EEvPKfS1_Pfiiiff --------------------------
	.section	.nv.constant0._Z20sgemm_vectorize_smemILi64ELi128ELi8ELi8ELi4EEvPKfS1_Pfiiiff,"a",@progbits
	.sectionflags	@""
	.align	4
.nv.constant0._Z20sgemm_vectorize_smemILi64ELi128ELi8ELi8ELi4EEvPKfS1_Pfiiiff:
	.zero		940


//--------------------- .nv.constant0._Z20sgemm_vectorize_smemILi64ELi128ELi8ELi4ELi8EEvPKfS1_Pfiiiff --------------------------
	.section	.nv.constant0._Z20sgemm_vectorize_smemILi64ELi128ELi8ELi4ELi8EEvPKfS1_Pfiiiff,"a",@progbits
	.sectionflags	@""
	.align	4
.nv.constant0._Z20sgemm_vectorize_smemILi64ELi128ELi8ELi4ELi8EEvPKfS1_Pfiiiff:
	.zero		940


//--------------------- .nv.constant0._Z20sgemm_vectorize_smemILi64ELi64ELi32ELi8ELi8EEvPKfS1_Pfiiiff --------------------------
	.section	.nv.constant0._Z20sgemm_vectorize_smemILi64ELi64ELi32ELi8ELi8EEvPKfS1_Pfiiiff,"a",@progbits
	.sectionflags	@""
	.align	4
.nv.constant0._Z20sgemm_vectorize_smemILi64ELi64ELi32ELi8ELi8EEvPKfS1_Pfiiiff:
	.zero		940


//--------------------- .nv.constant0._Z20sgemm_vectorize_smemILi64ELi64ELi32ELi8ELi4EEvPKfS1_Pfiiiff --------------------------
	.section	.nv.constant0._Z20sgemm_vectorize_smemILi64ELi64ELi32ELi8ELi4EEvPKfS1_Pfiiiff,"a",@progbits
	.sectionflags	@""
	.align	4
.nv.constant0._Z20sgemm_vectorize_smemILi64ELi64ELi32ELi8ELi4EEvPKfS1_Pfiiiff:
	.zero		940


//--------------------- .nv.constant0._Z20sgemm_vectorize_smemILi64ELi64ELi32ELi4ELi8EEvPKfS1_Pfiiiff --------------------------
	.section	.nv.constant0._Z20sgemm_vectorize_smemILi64ELi64ELi32ELi4ELi8EEvPKfS1_Pfiiiff,"a",@progbits
	.sectionflags	@""
	.align	4
.nv.constant0._Z20sgemm_vectorize_smemILi64ELi64ELi32ELi4ELi8EEvPKfS1_Pfiiiff:
	.zero		940


//--------------------- .nv.constant0._Z20sgemm_vectorize_smemILi64ELi64ELi32ELi4ELi4EEvPKfS1_Pfiiiff --------------------------
	.section	.nv.constant0._Z20sgemm_vectorize_smemILi64ELi64ELi32ELi4ELi4EEvPKfS1_Pfiiiff,"a",@progbits
	.sectionflags	@""
	.align	4
.nv.constant0._Z20sgemm_vectorize_smemILi64ELi64ELi32ELi4ELi4EEvPKfS1_Pfiiiff:
	.zero		940


//--------------------- .nv.constant0._Z20sgemm_vectorize_smemILi64ELi64ELi16ELi8ELi8EEvPKfS1_Pfiiiff --------------------------
	.section	.nv.constant0._Z20sgemm_vectorize_smemILi64ELi64ELi16ELi8ELi8EEvPKfS1_Pfiiiff,"a",@progbits
	.sectionflags	@""
	.align	4
.nv.constant0._Z20sgemm_vectorize_smemILi64ELi64ELi16ELi8ELi8EEvPKfS1_Pfiiiff:
	.zero		940


//--------------------- .nv.constant0._Z20sgemm_vectorize_smemILi64ELi64ELi16ELi4ELi8EEvPKfS1_Pfiiiff --------------------------
	.section	.nv.constant0._Z20sgemm_vectorize_smemILi64ELi64ELi16ELi4ELi8EEvPKfS1_Pfiiiff,"a",@progbits
	.sectionflags	@""
	.align	4
.nv.constant0._Z20sgemm_vectorize_smemILi64ELi64ELi16ELi4ELi8EEvPKfS1_Pfiiiff:
	.zero		940


//--------------------- .nv.constant0._Z20sgemm_vectorize_smemILi64ELi64ELi16ELi4ELi4EEvPKfS1_Pfiiiff --------------------------
	.section	.nv.constant0._Z20sgemm_vectorize_smemILi64ELi64ELi16ELi4ELi4EEvPKfS1_Pfiiiff,"a",@progbits
	.sectionflags	@""
	.align	4
.nv.constant0._Z20sgemm_vectorize_smemILi64ELi64ELi16ELi4ELi4EEvPKfS1_Pfiiiff:
	.zero		940


//--------------------- .nv.constant0._Z20sgemm_vectorize_smemILi64ELi64ELi8ELi8ELi8EEvPKfS1_Pfiiiff --------------------------
	.section	.nv.constant0._Z20sgemm_vectorize_smemILi64ELi64ELi8ELi8ELi8EEvPKfS1_Pfiiiff,"a",@progbits
	.sectionflags	@""
	.align	4
.nv.constant0._Z20sgemm_vectorize_smemILi64ELi64ELi8ELi8ELi8EEvPKfS1_Pfiiiff:
	.zero		940


//--------------------- .nv.constant0._Z20sgemm_vectorize_smemILi64ELi64ELi8ELi8ELi4EEvPKfS1_Pfiiiff --------------------------
	.section	.nv.constant0._Z20sgemm_vectorize_smemILi64ELi64ELi8ELi8ELi4EEvPKfS1_Pfiiiff,"a",@progbits
	.sectionflags	@""
	.align	4
.nv.constant0._Z20sgemm_vectorize_smemILi64ELi64ELi8ELi8ELi4EEvPKfS1_Pfiiiff:
	.zero		940


//--------------------- .nv.constant0._Z20sgemm_vectorize_smemILi64ELi64ELi8ELi4ELi8EEvPKfS1_Pfiiiff --------------------------
	.section	.nv.constant0._Z20sgemm_vectorize_smemILi64ELi64ELi8ELi4ELi8EEvPKfS1_Pfiiiff,"a",@progbits
	.sectionflags	@""
	.align	4
.nv.constant0._Z20sgemm_vectorize_smemILi64ELi64ELi8ELi4ELi8EEvPKfS1_Pfiiiff:
	.zero		940


//--------------------- .nv.constant0._Z22sgemm_double_bufferingILi128ELi128ELi16ELi8ELi8EEvPKfS1_Pfiiiff --------------------------
	.section	.nv.constant0._Z22sgemm_double_bufferingILi128ELi128ELi16ELi8ELi8EEvPKfS1_Pfiiiff,"a",@progbits
	.sectionflags	@""
	.align	4
.nv.constant0._Z22sgemm_double_bufferingILi128ELi128ELi16ELi8ELi8EEvPKfS1_Pfiiiff:
	.zero		940


//--------------------- .nv.constant0._Z17sgemm_warp_tilingILi128ELi128ELi16ELi64ELi32ELi16ELi4EEvPKfS1_Pfiiiff --------------------------
	.section	.nv.constant0._Z17sgemm_warp_tilingILi128ELi128ELi16ELi64ELi32ELi16ELi4EEvPKfS1_Pfiiiff,"a",@progbits
	.sectionflags	@""
	.align	4
.nv.constant0._Z17sgemm_warp_tilingILi128ELi128ELi16ELi64ELi32ELi16ELi4EEvPKfS1_Pfiiiff:
	.zero		940


//--------------------- .nv.constant0._Z20sgemm_vectorize_smemILi64ELi64ELi16ELi8ELi4EEvPKfS1_Pfiiiff --------------------------
	.section	.nv.constant0._Z20sgemm_vectorize_smemILi64ELi64ELi16ELi8ELi4EEvPKfS1_Pfiiiff,"a",@progbits
	.sectionflags	@""
	.align	4
.nv.constant0._Z20sgemm_vectorize_smemILi64ELi64ELi16ELi8ELi4EEvPKfS1_Pfiiiff:
	.zero		940


//--------------------- .nv.constant0._Z20sgemm_vectorize_smemILi64ELi64ELi8ELi4ELi4EEvPKfS1_Pfiiiff --------------------------
	.section	.nv.constant0._Z20sgemm_vectorize_smemILi64ELi64ELi8ELi4ELi4EEvPKfS1_Pfiiiff,"a",@progbits
	.sectionflags	@""
	.align	4
.nv.constant0._Z20sgemm_vectorize_smemILi64ELi64ELi8ELi4ELi4EEvPKfS1_Pfiiiff:
	.zero		940


//--------------------- .nv.constant0._Z17sgemm_2D_blockingILi64ELi64ELi8ELi4ELi4EEvPKfS1_Pfiiiff --------------------------
	.section	.nv.constant0._Z17sgemm_2D_blockingILi64ELi64ELi8ELi4ELi4EEvPKfS1_Pfiiiff,"a",@progbits
	.sectionflags	@""
	.align	4
.nv.constant0._Z17sgemm_2D_blockingILi64ELi64ELi8ELi4ELi4EEvPKfS1_Pfiiiff:
	.zero		940


//--------------------- .nv.constant0._Z17sgemm_1D_blockingILi64ELi64ELi2ELi32EEvPKfS1_Pfiiiff --------------------------
	.section	.nv.constant0._Z17sgemm_1D_blockingILi64ELi64ELi2ELi32EEvPKfS1_Pfiiiff,"a",@progbits
	.sectionflags	@""
	.align	4
.nv.constant0._Z17sgemm_1D_blockingILi64ELi64ELi2ELi32EEvPKfS1_Pfiiiff:
	.zero		940


//--------------------- .nv.constant0._Z17sgemm_1D_blockingILi64ELi64ELi4ELi16EEvPKfS1_Pfiiiff --------------------------
	.section	.nv.constant0._Z17sgemm_1D_blockingILi64ELi64ELi4ELi16EEvPKfS1_Pfiiiff,"a",@progbits
	.sectionflags	@""
	.align	4
.nv.constant0._Z17sgemm_1D_blockingILi64ELi64ELi4ELi16EEvPKfS1_Pfiiiff:
	.zero		940


//--------------------- .nv.constant0._Z17sgemm_1D_blockingILi64ELi64ELi8ELi8EEvPKfS1_Pfiiiff --------------------------
	.section	.nv.constant0._Z17sgemm_1D_blockingILi64ELi64ELi8ELi8EEvPKfS1_Pfiiiff,"a",@progbits
	.sectionflags	@""
	.align	4
.nv.constant0._Z17sgemm_1D_blockingILi64ELi64ELi8ELi8EEvPKfS1_Pfiiiff:
	.zero		940


//--------------------- .nv.constant0._Z17sgemm_1D_blockingILi64ELi64ELi16ELi4EEvPKfS1_Pfiiiff --------------------------
	.section	.nv.constant0._Z17sgemm_1D_blockingILi64ELi64ELi16ELi4EEvPKfS1_Pfiiiff,"a",@progbits
	.sectionflags	@""
	.align	4
.nv.constant0._Z17sgemm_1D_blockingILi64ELi64ELi16ELi4EEvPKfS1_Pfiiiff:
	.zero		940


//--------------------- .nv.constant0._Z12sgemm_sharedILi32EEvPKfS1_Pfiiiff --------------------------
	.section	.nv.constant0._Z12sgemm_sharedILi32EEvPKfS1_Pfiiiff,"a",@progbits
	.sectionflags	@""
	.align	4
.nv.constant0._Z12sgemm_sharedILi32EEvPKfS1_Pfiiiff:
	.zero		940


//--------------------- .nv.constant0._Z15sgemm_coalcesedPKfS0_Pfiiiff --------------------------
	.section	.nv.constant0._Z15sgemm_coalcesedPKfS0_Pfiiiff,"a",@progbits
	.sectionflags	@""
	.align	4
.nv.constant0._Z15sgemm_coalcesedPKfS0_Pfiiiff:
	.zero		940


//--------------------- .nv.constant0._Z11sgemm_naivePKfS0_Pfiiiff --------------------------
	.section	.nv.constant0._Z11sgemm_naivePKfS0_Pfiiiff,"a",@progbits
	.sectionflags	@""
	.align	4
.nv.constant0._Z11sgemm_naivePKfS0_Pfiiiff:
	.zero		940


//--------------------- SYMBOLS --------------------------

	.type		.nv.reservedSmem.offset0,@object
	.size		.nv.reservedSmem.offset0,0x4
	.type		.nv.reservedSmem.cap,@object
	.size		.nv.reservedSmem.cap,0x4
